//
// Generated by NVIDIA NVVM Compiler
//
// Compiler Build ID: CL-36424714
// Cuda compilation tools, release 13.0, V13.0.88
// Based on NVVM 20.0.0
//

.version 9.0
.target sm_100
.address_size 64

	// .globl	_Z9AoSKernelILi16384EEvPK9AppleTreePii

.visible .entry _Z9AoSKernelILi16384EEvPK9AppleTreePii(
	.param .u64 .ptr .align 1 _Z9AoSKernelILi16384EEvPK9AppleTreePii_param_0,
	.param .u64 .ptr .align 1 _Z9AoSKernelILi16384EEvPK9AppleTreePii_param_1,
	.param .u32 _Z9AoSKernelILi16384EEvPK9AppleTreePii_param_2
)
{
	.reg .pred 	%p<4>;
	.reg .b32 	%r<8211>;
	.reg .b64 	%rd<11>;

	ld.param.u64 	%rd2, [_Z9AoSKernelILi16384EEvPK9AppleTreePii_param_0];
	ld.param.u64 	%rd3, [_Z9AoSKernelILi16384EEvPK9AppleTreePii_param_1];
	ld.param.u32 	%r9, [_Z9AoSKernelILi16384EEvPK9AppleTreePii_param_2];
	mov.u32 	%r11, %ctaid.x;
	mov.u32 	%r12, %ntid.x;
	mov.u32 	%r13, %tid.x;
	mad.lo.s32 	%r1, %r11, %r12, %r13;
	setp.lt.s32 	%p1, %r9, 1;
	mov.b32 	%r8210, 0;
	@%p1 bra 	$L__BB0_5;
	cvta.to.global.u64 	%rd4, %rd2;
	mul.wide.u32 	%rd5, %r1, 65536;
	add.s64 	%rd1, %rd4, %rd5;
	mov.b32 	%r8207, 0;
$L__BB0_2:
	mov.b32 	%r8208, 0;
	mov.u32 	%r8210, %r8208;
$L__BB0_3:
	.pragma "nounroll";
	mul.wide.u32 	%rd6, %r8208, 4;
	add.s64 	%rd7, %rd1, %rd6;
	ld.global.nc.u32 	%r16, [%rd7];
	add.s32 	%r17, %r16, %r8210;
	ld.global.nc.u32 	%r18, [%rd7+4];
	add.s32 	%r19, %r18, %r17;
	ld.global.nc.u32 	%r20, [%rd7+8];
	add.s32 	%r21, %r20, %r19;
	ld.global.nc.u32 	%r22, [%rd7+12];
	add.s32 	%r23, %r22, %r21;
	ld.global.nc.u32 	%r24, [%rd7+16];
	add.s32 	%r25, %r24, %r23;
	ld.global.nc.u32 	%r26, [%rd7+20];
	add.s32 	%r27, %r26, %r25;
	ld.global.nc.u32 	%r28, [%rd7+24];
	add.s32 	%r29, %r28, %r27;
	ld.global.nc.u32 	%r30, [%rd7+28];
	add.s32 	%r31, %r30, %r29;
	ld.global.nc.u32 	%r32, [%rd7+32];
	add.s32 	%r33, %r32, %r31;
	ld.global.nc.u32 	%r34, [%rd7+36];
	add.s32 	%r35, %r34, %r33;
	ld.global.nc.u32 	%r36, [%rd7+40];
	add.s32 	%r37, %r36, %r35;
	ld.global.nc.u32 	%r38, [%rd7+44];
	add.s32 	%r39, %r38, %r37;
	ld.global.nc.u32 	%r40, [%rd7+48];
	add.s32 	%r41, %r40, %r39;
	ld.global.nc.u32 	%r42, [%rd7+52];
	add.s32 	%r43, %r42, %r41;
	ld.global.nc.u32 	%r44, [%rd7+56];
	add.s32 	%r45, %r44, %r43;
	ld.global.nc.u32 	%r46, [%rd7+60];
	add.s32 	%r47, %r46, %r45;
	ld.global.nc.u32 	%r48, [%rd7+64];
	add.s32 	%r49, %r48, %r47;
	ld.global.nc.u32 	%r50, [%rd7+68];
	add.s32 	%r51, %r50, %r49;
	ld.global.nc.u32 	%r52, [%rd7+72];
	add.s32 	%r53, %r52, %r51;
	ld.global.nc.u32 	%r54, [%rd7+76];
	add.s32 	%r55, %r54, %r53;
	ld.global.nc.u32 	%r56, [%rd7+80];
	add.s32 	%r57, %r56, %r55;
	ld.global.nc.u32 	%r58, [%rd7+84];
	add.s32 	%r59, %r58, %r57;
	ld.global.nc.u32 	%r60, [%rd7+88];
	add.s32 	%r61, %r60, %r59;
	ld.global.nc.u32 	%r62, [%rd7+92];
	add.s32 	%r63, %r62, %r61;
	ld.global.nc.u32 	%r64, [%rd7+96];
	add.s32 	%r65, %r64, %r63;
	ld.global.nc.u32 	%r66, [%rd7+100];
	add.s32 	%r67, %r66, %r65;
	ld.global.nc.u32 	%r68, [%rd7+104];
	add.s32 	%r69, %r68, %r67;
	ld.global.nc.u32 	%r70, [%rd7+108];
	add.s32 	%r71, %r70, %r69;
	ld.global.nc.u32 	%r72, [%rd7+112];
	add.s32 	%r73, %r72, %r71;
	ld.global.nc.u32 	%r74, [%rd7+116];
	add.s32 	%r75, %r74, %r73;
	ld.global.nc.u32 	%r76, [%rd7+120];
	add.s32 	%r77, %r76, %r75;
	ld.global.nc.u32 	%r78, [%rd7+124];
	add.s32 	%r79, %r78, %r77;
	ld.global.nc.u32 	%r80, [%rd7+128];
	add.s32 	%r81, %r80, %r79;
	ld.global.nc.u32 	%r82, [%rd7+132];
	add.s32 	%r83, %r82, %r81;
	ld.global.nc.u32 	%r84, [%rd7+136];
	add.s32 	%r85, %r84, %r83;
	ld.global.nc.u32 	%r86, [%rd7+140];
	add.s32 	%r87, %r86, %r85;
	ld.global.nc.u32 	%r88, [%rd7+144];
	add.s32 	%r89, %r88, %r87;
	ld.global.nc.u32 	%r90, [%rd7+148];
	add.s32 	%r91, %r90, %r89;
	ld.global.nc.u32 	%r92, [%rd7+152];
	add.s32 	%r93, %r92, %r91;
	ld.global.nc.u32 	%r94, [%rd7+156];
	add.s32 	%r95, %r94, %r93;
	ld.global.nc.u32 	%r96, [%rd7+160];
	add.s32 	%r97, %r96, %r95;
	ld.global.nc.u32 	%r98, [%rd7+164];
	add.s32 	%r99, %r98, %r97;
	ld.global.nc.u32 	%r100, [%rd7+168];
	add.s32 	%r101, %r100, %r99;
	ld.global.nc.u32 	%r102, [%rd7+172];
	add.s32 	%r103, %r102, %r101;
	ld.global.nc.u32 	%r104, [%rd7+176];
	add.s32 	%r105, %r104, %r103;
	ld.global.nc.u32 	%r106, [%rd7+180];
	add.s32 	%r107, %r106, %r105;
	ld.global.nc.u32 	%r108, [%rd7+184];
	add.s32 	%r109, %r108, %r107;
	ld.global.nc.u32 	%r110, [%rd7+188];
	add.s32 	%r111, %r110, %r109;
	ld.global.nc.u32 	%r112, [%rd7+192];
	add.s32 	%r113, %r112, %r111;
	ld.global.nc.u32 	%r114, [%rd7+196];
	add.s32 	%r115, %r114, %r113;
	ld.global.nc.u32 	%r116, [%rd7+200];
	add.s32 	%r117, %r116, %r115;
	ld.global.nc.u32 	%r118, [%rd7+204];
	add.s32 	%r119, %r118, %r117;
	ld.global.nc.u32 	%r120, [%rd7+208];
	add.s32 	%r121, %r120, %r119;
	ld.global.nc.u32 	%r122, [%rd7+212];
	add.s32 	%r123, %r122, %r121;
	ld.global.nc.u32 	%r124, [%rd7+216];
	add.s32 	%r125, %r124, %r123;
	ld.global.nc.u32 	%r126, [%rd7+220];
	add.s32 	%r127, %r126, %r125;
	ld.global.nc.u32 	%r128, [%rd7+224];
	add.s32 	%r129, %r128, %r127;
	ld.global.nc.u32 	%r130, [%rd7+228];
	add.s32 	%r131, %r130, %r129;
	ld.global.nc.u32 	%r132, [%rd7+232];
	add.s32 	%r133, %r132, %r131;
	ld.global.nc.u32 	%r134, [%rd7+236];
	add.s32 	%r135, %r134, %r133;
	ld.global.nc.u32 	%r136, [%rd7+240];
	add.s32 	%r137, %r136, %r135;
	ld.global.nc.u32 	%r138, [%rd7+244];
	add.s32 	%r139, %r138, %r137;
	ld.global.nc.u32 	%r140, [%rd7+248];
	add.s32 	%r141, %r140, %r139;
	ld.global.nc.u32 	%r142, [%rd7+252];
	add.s32 	%r143, %r142, %r141;
	ld.global.nc.u32 	%r144, [%rd7+256];
	add.s32 	%r145, %r144, %r143;
	ld.global.nc.u32 	%r146, [%rd7+260];
	add.s32 	%r147, %r146, %r145;
	ld.global.nc.u32 	%r148, [%rd7+264];
	add.s32 	%r149, %r148, %r147;
	ld.global.nc.u32 	%r150, [%rd7+268];
	add.s32 	%r151, %r150, %r149;
	ld.global.nc.u32 	%r152, [%rd7+272];
	add.s32 	%r153, %r152, %r151;
	ld.global.nc.u32 	%r154, [%rd7+276];
	add.s32 	%r155, %r154, %r153;
	ld.global.nc.u32 	%r156, [%rd7+280];
	add.s32 	%r157, %r156, %r155;
	ld.global.nc.u32 	%r158, [%rd7+284];
	add.s32 	%r159, %r158, %r157;
	ld.global.nc.u32 	%r160, [%rd7+288];
	add.s32 	%r161, %r160, %r159;
	ld.global.nc.u32 	%r162, [%rd7+292];
	add.s32 	%r163, %r162, %r161;
	ld.global.nc.u32 	%r164, [%rd7+296];
	add.s32 	%r165, %r164, %r163;
	ld.global.nc.u32 	%r166, [%rd7+300];
	add.s32 	%r167, %r166, %r165;
	ld.global.nc.u32 	%r168, [%rd7+304];
	add.s32 	%r169, %r168, %r167;
	ld.global.nc.u32 	%r170, [%rd7+308];
	add.s32 	%r171, %r170, %r169;
	ld.global.nc.u32 	%r172, [%rd7+312];
	add.s32 	%r173, %r172, %r171;
	ld.global.nc.u32 	%r174, [%rd7+316];
	add.s32 	%r175, %r174, %r173;
	ld.global.nc.u32 	%r176, [%rd7+320];
	add.s32 	%r177, %r176, %r175;
	ld.global.nc.u32 	%r178, [%rd7+324];
	add.s32 	%r179, %r178, %r177;
	ld.global.nc.u32 	%r180, [%rd7+328];
	add.s32 	%r181, %r180, %r179;
	ld.global.nc.u32 	%r182, [%rd7+332];
	add.s32 	%r183, %r182, %r181;
	ld.global.nc.u32 	%r184, [%rd7+336];
	add.s32 	%r185, %r184, %r183;
	ld.global.nc.u32 	%r186, [%rd7+340];
	add.s32 	%r187, %r186, %r185;
	ld.global.nc.u32 	%r188, [%rd7+344];
	add.s32 	%r189, %r188, %r187;
	ld.global.nc.u32 	%r190, [%rd7+348];
	add.s32 	%r191, %r190, %r189;
	ld.global.nc.u32 	%r192, [%rd7+352];
	add.s32 	%r193, %r192, %r191;
	ld.global.nc.u32 	%r194, [%rd7+356];
	add.s32 	%r195, %r194, %r193;
	ld.global.nc.u32 	%r196, [%rd7+360];
	add.s32 	%r197, %r196, %r195;
	ld.global.nc.u32 	%r198, [%rd7+364];
	add.s32 	%r199, %r198, %r197;
	ld.global.nc.u32 	%r200, [%rd7+368];
	add.s32 	%r201, %r200, %r199;
	ld.global.nc.u32 	%r202, [%rd7+372];
	add.s32 	%r203, %r202, %r201;
	ld.global.nc.u32 	%r204, [%rd7+376];
	add.s32 	%r205, %r204, %r203;
	ld.global.nc.u32 	%r206, [%rd7+380];
	add.s32 	%r207, %r206, %r205;
	ld.global.nc.u32 	%r208, [%rd7+384];
	add.s32 	%r209, %r208, %r207;
	ld.global.nc.u32 	%r210, [%rd7+388];
	add.s32 	%r211, %r210, %r209;
	ld.global.nc.u32 	%r212, [%rd7+392];
	add.s32 	%r213, %r212, %r211;
	ld.global.nc.u32 	%r214, [%rd7+396];
	add.s32 	%r215, %r214, %r213;
	ld.global.nc.u32 	%r216, [%rd7+400];
	add.s32 	%r217, %r216, %r215;
	ld.global.nc.u32 	%r218, [%rd7+404];
	add.s32 	%r219, %r218, %r217;
	ld.global.nc.u32 	%r220, [%rd7+408];
	add.s32 	%r221, %r220, %r219;
	ld.global.nc.u32 	%r222, [%rd7+412];
	add.s32 	%r223, %r222, %r221;
	ld.global.nc.u32 	%r224, [%rd7+416];
	add.s32 	%r225, %r224, %r223;
	ld.global.nc.u32 	%r226, [%rd7+420];
	add.s32 	%r227, %r226, %r225;
	ld.global.nc.u32 	%r228, [%rd7+424];
	add.s32 	%r229, %r228, %r227;
	ld.global.nc.u32 	%r230, [%rd7+428];
	add.s32 	%r231, %r230, %r229;
	ld.global.nc.u32 	%r232, [%rd7+432];
	add.s32 	%r233, %r232, %r231;
	ld.global.nc.u32 	%r234, [%rd7+436];
	add.s32 	%r235, %r234, %r233;
	ld.global.nc.u32 	%r236, [%rd7+440];
	add.s32 	%r237, %r236, %r235;
	ld.global.nc.u32 	%r238, [%rd7+444];
	add.s32 	%r239, %r238, %r237;
	ld.global.nc.u32 	%r240, [%rd7+448];
	add.s32 	%r241, %r240, %r239;
	ld.global.nc.u32 	%r242, [%rd7+452];
	add.s32 	%r243, %r242, %r241;
	ld.global.nc.u32 	%r244, [%rd7+456];
	add.s32 	%r245, %r244, %r243;
	ld.global.nc.u32 	%r246, [%rd7+460];
	add.s32 	%r247, %r246, %r245;
	ld.global.nc.u32 	%r248, [%rd7+464];
	add.s32 	%r249, %r248, %r247;
	ld.global.nc.u32 	%r250, [%rd7+468];
	add.s32 	%r251, %r250, %r249;
	ld.global.nc.u32 	%r252, [%rd7+472];
	add.s32 	%r253, %r252, %r251;
	ld.global.nc.u32 	%r254, [%rd7+476];
	add.s32 	%r255, %r254, %r253;
	ld.global.nc.u32 	%r256, [%rd7+480];
	add.s32 	%r257, %r256, %r255;
	ld.global.nc.u32 	%r258, [%rd7+484];
	add.s32 	%r259, %r258, %r257;
	ld.global.nc.u32 	%r260, [%rd7+488];
	add.s32 	%r261, %r260, %r259;
	ld.global.nc.u32 	%r262, [%rd7+492];
	add.s32 	%r263, %r262, %r261;
	ld.global.nc.u32 	%r264, [%rd7+496];
	add.s32 	%r265, %r264, %r263;
	ld.global.nc.u32 	%r266, [%rd7+500];
	add.s32 	%r267, %r266, %r265;
	ld.global.nc.u32 	%r268, [%rd7+504];
	add.s32 	%r269, %r268, %r267;
	ld.global.nc.u32 	%r270, [%rd7+508];
	add.s32 	%r271, %r270, %r269;
	ld.global.nc.u32 	%r272, [%rd7+512];
	add.s32 	%r273, %r272, %r271;
	ld.global.nc.u32 	%r274, [%rd7+516];
	add.s32 	%r275, %r274, %r273;
	ld.global.nc.u32 	%r276, [%rd7+520];
	add.s32 	%r277, %r276, %r275;
	ld.global.nc.u32 	%r278, [%rd7+524];
	add.s32 	%r279, %r278, %r277;
	ld.global.nc.u32 	%r280, [%rd7+528];
	add.s32 	%r281, %r280, %r279;
	ld.global.nc.u32 	%r282, [%rd7+532];
	add.s32 	%r283, %r282, %r281;
	ld.global.nc.u32 	%r284, [%rd7+536];
	add.s32 	%r285, %r284, %r283;
	ld.global.nc.u32 	%r286, [%rd7+540];
	add.s32 	%r287, %r286, %r285;
	ld.global.nc.u32 	%r288, [%rd7+544];
	add.s32 	%r289, %r288, %r287;
	ld.global.nc.u32 	%r290, [%rd7+548];
	add.s32 	%r291, %r290, %r289;
	ld.global.nc.u32 	%r292, [%rd7+552];
	add.s32 	%r293, %r292, %r291;
	ld.global.nc.u32 	%r294, [%rd7+556];
	add.s32 	%r295, %r294, %r293;
	ld.global.nc.u32 	%r296, [%rd7+560];
	add.s32 	%r297, %r296, %r295;
	ld.global.nc.u32 	%r298, [%rd7+564];
	add.s32 	%r299, %r298, %r297;
	ld.global.nc.u32 	%r300, [%rd7+568];
	add.s32 	%r301, %r300, %r299;
	ld.global.nc.u32 	%r302, [%rd7+572];
	add.s32 	%r303, %r302, %r301;
	ld.global.nc.u32 	%r304, [%rd7+576];
	add.s32 	%r305, %r304, %r303;
	ld.global.nc.u32 	%r306, [%rd7+580];
	add.s32 	%r307, %r306, %r305;
	ld.global.nc.u32 	%r308, [%rd7+584];
	add.s32 	%r309, %r308, %r307;
	ld.global.nc.u32 	%r310, [%rd7+588];
	add.s32 	%r311, %r310, %r309;
	ld.global.nc.u32 	%r312, [%rd7+592];
	add.s32 	%r313, %r312, %r311;
	ld.global.nc.u32 	%r314, [%rd7+596];
	add.s32 	%r315, %r314, %r313;
	ld.global.nc.u32 	%r316, [%rd7+600];
	add.s32 	%r317, %r316, %r315;
	ld.global.nc.u32 	%r318, [%rd7+604];
	add.s32 	%r319, %r318, %r317;
	ld.global.nc.u32 	%r320, [%rd7+608];
	add.s32 	%r321, %r320, %r319;
	ld.global.nc.u32 	%r322, [%rd7+612];
	add.s32 	%r323, %r322, %r321;
	ld.global.nc.u32 	%r324, [%rd7+616];
	add.s32 	%r325, %r324, %r323;
	ld.global.nc.u32 	%r326, [%rd7+620];
	add.s32 	%r327, %r326, %r325;
	ld.global.nc.u32 	%r328, [%rd7+624];
	add.s32 	%r329, %r328, %r327;
	ld.global.nc.u32 	%r330, [%rd7+628];
	add.s32 	%r331, %r330, %r329;
	ld.global.nc.u32 	%r332, [%rd7+632];
	add.s32 	%r333, %r332, %r331;
	ld.global.nc.u32 	%r334, [%rd7+636];
	add.s32 	%r335, %r334, %r333;
	ld.global.nc.u32 	%r336, [%rd7+640];
	add.s32 	%r337, %r336, %r335;
	ld.global.nc.u32 	%r338, [%rd7+644];
	add.s32 	%r339, %r338, %r337;
	ld.global.nc.u32 	%r340, [%rd7+648];
	add.s32 	%r341, %r340, %r339;
	ld.global.nc.u32 	%r342, [%rd7+652];
	add.s32 	%r343, %r342, %r341;
	ld.global.nc.u32 	%r344, [%rd7+656];
	add.s32 	%r345, %r344, %r343;
	ld.global.nc.u32 	%r346, [%rd7+660];
	add.s32 	%r347, %r346, %r345;
	ld.global.nc.u32 	%r348, [%rd7+664];
	add.s32 	%r349, %r348, %r347;
	ld.global.nc.u32 	%r350, [%rd7+668];
	add.s32 	%r351, %r350, %r349;
	ld.global.nc.u32 	%r352, [%rd7+672];
	add.s32 	%r353, %r352, %r351;
	ld.global.nc.u32 	%r354, [%rd7+676];
	add.s32 	%r355, %r354, %r353;
	ld.global.nc.u32 	%r356, [%rd7+680];
	add.s32 	%r357, %r356, %r355;
	ld.global.nc.u32 	%r358, [%rd7+684];
	add.s32 	%r359, %r358, %r357;
	ld.global.nc.u32 	%r360, [%rd7+688];
	add.s32 	%r361, %r360, %r359;
	ld.global.nc.u32 	%r362, [%rd7+692];
	add.s32 	%r363, %r362, %r361;
	ld.global.nc.u32 	%r364, [%rd7+696];
	add.s32 	%r365, %r364, %r363;
	ld.global.nc.u32 	%r366, [%rd7+700];
	add.s32 	%r367, %r366, %r365;
	ld.global.nc.u32 	%r368, [%rd7+704];
	add.s32 	%r369, %r368, %r367;
	ld.global.nc.u32 	%r370, [%rd7+708];
	add.s32 	%r371, %r370, %r369;
	ld.global.nc.u32 	%r372, [%rd7+712];
	add.s32 	%r373, %r372, %r371;
	ld.global.nc.u32 	%r374, [%rd7+716];
	add.s32 	%r375, %r374, %r373;
	ld.global.nc.u32 	%r376, [%rd7+720];
	add.s32 	%r377, %r376, %r375;
	ld.global.nc.u32 	%r378, [%rd7+724];
	add.s32 	%r379, %r378, %r377;
	ld.global.nc.u32 	%r380, [%rd7+728];
	add.s32 	%r381, %r380, %r379;
	ld.global.nc.u32 	%r382, [%rd7+732];
	add.s32 	%r383, %r382, %r381;
	ld.global.nc.u32 	%r384, [%rd7+736];
	add.s32 	%r385, %r384, %r383;
	ld.global.nc.u32 	%r386, [%rd7+740];
	add.s32 	%r387, %r386, %r385;
	ld.global.nc.u32 	%r388, [%rd7+744];
	add.s32 	%r389, %r388, %r387;
	ld.global.nc.u32 	%r390, [%rd7+748];
	add.s32 	%r391, %r390, %r389;
	ld.global.nc.u32 	%r392, [%rd7+752];
	add.s32 	%r393, %r392, %r391;
	ld.global.nc.u32 	%r394, [%rd7+756];
	add.s32 	%r395, %r394, %r393;
	ld.global.nc.u32 	%r396, [%rd7+760];
	add.s32 	%r397, %r396, %r395;
	ld.global.nc.u32 	%r398, [%rd7+764];
	add.s32 	%r399, %r398, %r397;
	ld.global.nc.u32 	%r400, [%rd7+768];
	add.s32 	%r401, %r400, %r399;
	ld.global.nc.u32 	%r402, [%rd7+772];
	add.s32 	%r403, %r402, %r401;
	ld.global.nc.u32 	%r404, [%rd7+776];
	add.s32 	%r405, %r404, %r403;
	ld.global.nc.u32 	%r406, [%rd7+780];
	add.s32 	%r407, %r406, %r405;
	ld.global.nc.u32 	%r408, [%rd7+784];
	add.s32 	%r409, %r408, %r407;
	ld.global.nc.u32 	%r410, [%rd7+788];
	add.s32 	%r411, %r410, %r409;
	ld.global.nc.u32 	%r412, [%rd7+792];
	add.s32 	%r413, %r412, %r411;
	ld.global.nc.u32 	%r414, [%rd7+796];
	add.s32 	%r415, %r414, %r413;
	ld.global.nc.u32 	%r416, [%rd7+800];
	add.s32 	%r417, %r416, %r415;
	ld.global.nc.u32 	%r418, [%rd7+804];
	add.s32 	%r419, %r418, %r417;
	ld.global.nc.u32 	%r420, [%rd7+808];
	add.s32 	%r421, %r420, %r419;
	ld.global.nc.u32 	%r422, [%rd7+812];
	add.s32 	%r423, %r422, %r421;
	ld.global.nc.u32 	%r424, [%rd7+816];
	add.s32 	%r425, %r424, %r423;
	ld.global.nc.u32 	%r426, [%rd7+820];
	add.s32 	%r427, %r426, %r425;
	ld.global.nc.u32 	%r428, [%rd7+824];
	add.s32 	%r429, %r428, %r427;
	ld.global.nc.u32 	%r430, [%rd7+828];
	add.s32 	%r431, %r430, %r429;
	ld.global.nc.u32 	%r432, [%rd7+832];
	add.s32 	%r433, %r432, %r431;
	ld.global.nc.u32 	%r434, [%rd7+836];
	add.s32 	%r435, %r434, %r433;
	ld.global.nc.u32 	%r436, [%rd7+840];
	add.s32 	%r437, %r436, %r435;
	ld.global.nc.u32 	%r438, [%rd7+844];
	add.s32 	%r439, %r438, %r437;
	ld.global.nc.u32 	%r440, [%rd7+848];
	add.s32 	%r441, %r440, %r439;
	ld.global.nc.u32 	%r442, [%rd7+852];
	add.s32 	%r443, %r442, %r441;
	ld.global.nc.u32 	%r444, [%rd7+856];
	add.s32 	%r445, %r444, %r443;
	ld.global.nc.u32 	%r446, [%rd7+860];
	add.s32 	%r447, %r446, %r445;
	ld.global.nc.u32 	%r448, [%rd7+864];
	add.s32 	%r449, %r448, %r447;
	ld.global.nc.u32 	%r450, [%rd7+868];
	add.s32 	%r451, %r450, %r449;
	ld.global.nc.u32 	%r452, [%rd7+872];
	add.s32 	%r453, %r452, %r451;
	ld.global.nc.u32 	%r454, [%rd7+876];
	add.s32 	%r455, %r454, %r453;
	ld.global.nc.u32 	%r456, [%rd7+880];
	add.s32 	%r457, %r456, %r455;
	ld.global.nc.u32 	%r458, [%rd7+884];
	add.s32 	%r459, %r458, %r457;
	ld.global.nc.u32 	%r460, [%rd7+888];
	add.s32 	%r461, %r460, %r459;
	ld.global.nc.u32 	%r462, [%rd7+892];
	add.s32 	%r463, %r462, %r461;
	ld.global.nc.u32 	%r464, [%rd7+896];
	add.s32 	%r465, %r464, %r463;
	ld.global.nc.u32 	%r466, [%rd7+900];
	add.s32 	%r467, %r466, %r465;
	ld.global.nc.u32 	%r468, [%rd7+904];
	add.s32 	%r469, %r468, %r467;
	ld.global.nc.u32 	%r470, [%rd7+908];
	add.s32 	%r471, %r470, %r469;
	ld.global.nc.u32 	%r472, [%rd7+912];
	add.s32 	%r473, %r472, %r471;
	ld.global.nc.u32 	%r474, [%rd7+916];
	add.s32 	%r475, %r474, %r473;
	ld.global.nc.u32 	%r476, [%rd7+920];
	add.s32 	%r477, %r476, %r475;
	ld.global.nc.u32 	%r478, [%rd7+924];
	add.s32 	%r479, %r478, %r477;
	ld.global.nc.u32 	%r480, [%rd7+928];
	add.s32 	%r481, %r480, %r479;
	ld.global.nc.u32 	%r482, [%rd7+932];
	add.s32 	%r483, %r482, %r481;
	ld.global.nc.u32 	%r484, [%rd7+936];
	add.s32 	%r485, %r484, %r483;
	ld.global.nc.u32 	%r486, [%rd7+940];
	add.s32 	%r487, %r486, %r485;
	ld.global.nc.u32 	%r488, [%rd7+944];
	add.s32 	%r489, %r488, %r487;
	ld.global.nc.u32 	%r490, [%rd7+948];
	add.s32 	%r491, %r490, %r489;
	ld.global.nc.u32 	%r492, [%rd7+952];
	add.s32 	%r493, %r492, %r491;
	ld.global.nc.u32 	%r494, [%rd7+956];
	add.s32 	%r495, %r494, %r493;
	ld.global.nc.u32 	%r496, [%rd7+960];
	add.s32 	%r497, %r496, %r495;
	ld.global.nc.u32 	%r498, [%rd7+964];
	add.s32 	%r499, %r498, %r497;
	ld.global.nc.u32 	%r500, [%rd7+968];
	add.s32 	%r501, %r500, %r499;
	ld.global.nc.u32 	%r502, [%rd7+972];
	add.s32 	%r503, %r502, %r501;
	ld.global.nc.u32 	%r504, [%rd7+976];
	add.s32 	%r505, %r504, %r503;
	ld.global.nc.u32 	%r506, [%rd7+980];
	add.s32 	%r507, %r506, %r505;
	ld.global.nc.u32 	%r508, [%rd7+984];
	add.s32 	%r509, %r508, %r507;
	ld.global.nc.u32 	%r510, [%rd7+988];
	add.s32 	%r511, %r510, %r509;
	ld.global.nc.u32 	%r512, [%rd7+992];
	add.s32 	%r513, %r512, %r511;
	ld.global.nc.u32 	%r514, [%rd7+996];
	add.s32 	%r515, %r514, %r513;
	ld.global.nc.u32 	%r516, [%rd7+1000];
	add.s32 	%r517, %r516, %r515;
	ld.global.nc.u32 	%r518, [%rd7+1004];
	add.s32 	%r519, %r518, %r517;
	ld.global.nc.u32 	%r520, [%rd7+1008];
	add.s32 	%r521, %r520, %r519;
	ld.global.nc.u32 	%r522, [%rd7+1012];
	add.s32 	%r523, %r522, %r521;
	ld.global.nc.u32 	%r524, [%rd7+1016];
	add.s32 	%r525, %r524, %r523;
	ld.global.nc.u32 	%r526, [%rd7+1020];
	add.s32 	%r527, %r526, %r525;
	ld.global.nc.u32 	%r528, [%rd7+1024];
	add.s32 	%r529, %r528, %r527;
	ld.global.nc.u32 	%r530, [%rd7+1028];
	add.s32 	%r531, %r530, %r529;
	ld.global.nc.u32 	%r532, [%rd7+1032];
	add.s32 	%r533, %r532, %r531;
	ld.global.nc.u32 	%r534, [%rd7+1036];
	add.s32 	%r535, %r534, %r533;
	ld.global.nc.u32 	%r536, [%rd7+1040];
	add.s32 	%r537, %r536, %r535;
	ld.global.nc.u32 	%r538, [%rd7+1044];
	add.s32 	%r539, %r538, %r537;
	ld.global.nc.u32 	%r540, [%rd7+1048];
	add.s32 	%r541, %r540, %r539;
	ld.global.nc.u32 	%r542, [%rd7+1052];
	add.s32 	%r543, %r542, %r541;
	ld.global.nc.u32 	%r544, [%rd7+1056];
	add.s32 	%r545, %r544, %r543;
	ld.global.nc.u32 	%r546, [%rd7+1060];
	add.s32 	%r547, %r546, %r545;
	ld.global.nc.u32 	%r548, [%rd7+1064];
	add.s32 	%r549, %r548, %r547;
	ld.global.nc.u32 	%r550, [%rd7+1068];
	add.s32 	%r551, %r550, %r549;
	ld.global.nc.u32 	%r552, [%rd7+1072];
	add.s32 	%r553, %r552, %r551;
	ld.global.nc.u32 	%r554, [%rd7+1076];
	add.s32 	%r555, %r554, %r553;
	ld.global.nc.u32 	%r556, [%rd7+1080];
	add.s32 	%r557, %r556, %r555;
	ld.global.nc.u32 	%r558, [%rd7+1084];
	add.s32 	%r559, %r558, %r557;
	ld.global.nc.u32 	%r560, [%rd7+1088];
	add.s32 	%r561, %r560, %r559;
	ld.global.nc.u32 	%r562, [%rd7+1092];
	add.s32 	%r563, %r562, %r561;
	ld.global.nc.u32 	%r564, [%rd7+1096];
	add.s32 	%r565, %r564, %r563;
	ld.global.nc.u32 	%r566, [%rd7+1100];
	add.s32 	%r567, %r566, %r565;
	ld.global.nc.u32 	%r568, [%rd7+1104];
	add.s32 	%r569, %r568, %r567;
	ld.global.nc.u32 	%r570, [%rd7+1108];
	add.s32 	%r571, %r570, %r569;
	ld.global.nc.u32 	%r572, [%rd7+1112];
	add.s32 	%r573, %r572, %r571;
	ld.global.nc.u32 	%r574, [%rd7+1116];
	add.s32 	%r575, %r574, %r573;
	ld.global.nc.u32 	%r576, [%rd7+1120];
	add.s32 	%r577, %r576, %r575;
	ld.global.nc.u32 	%r578, [%rd7+1124];
	add.s32 	%r579, %r578, %r577;
	ld.global.nc.u32 	%r580, [%rd7+1128];
	add.s32 	%r581, %r580, %r579;
	ld.global.nc.u32 	%r582, [%rd7+1132];
	add.s32 	%r583, %r582, %r581;
	ld.global.nc.u32 	%r584, [%rd7+1136];
	add.s32 	%r585, %r584, %r583;
	ld.global.nc.u32 	%r586, [%rd7+1140];
	add.s32 	%r587, %r586, %r585;
	ld.global.nc.u32 	%r588, [%rd7+1144];
	add.s32 	%r589, %r588, %r587;
	ld.global.nc.u32 	%r590, [%rd7+1148];
	add.s32 	%r591, %r590, %r589;
	ld.global.nc.u32 	%r592, [%rd7+1152];
	add.s32 	%r593, %r592, %r591;
	ld.global.nc.u32 	%r594, [%rd7+1156];
	add.s32 	%r595, %r594, %r593;
	ld.global.nc.u32 	%r596, [%rd7+1160];
	add.s32 	%r597, %r596, %r595;
	ld.global.nc.u32 	%r598, [%rd7+1164];
	add.s32 	%r599, %r598, %r597;
	ld.global.nc.u32 	%r600, [%rd7+1168];
	add.s32 	%r601, %r600, %r599;
	ld.global.nc.u32 	%r602, [%rd7+1172];
	add.s32 	%r603, %r602, %r601;
	ld.global.nc.u32 	%r604, [%rd7+1176];
	add.s32 	%r605, %r604, %r603;
	ld.global.nc.u32 	%r606, [%rd7+1180];
	add.s32 	%r607, %r606, %r605;
	ld.global.nc.u32 	%r608, [%rd7+1184];
	add.s32 	%r609, %r608, %r607;
	ld.global.nc.u32 	%r610, [%rd7+1188];
	add.s32 	%r611, %r610, %r609;
	ld.global.nc.u32 	%r612, [%rd7+1192];
	add.s32 	%r613, %r612, %r611;
	ld.global.nc.u32 	%r614, [%rd7+1196];
	add.s32 	%r615, %r614, %r613;
	ld.global.nc.u32 	%r616, [%rd7+1200];
	add.s32 	%r617, %r616, %r615;
	ld.global.nc.u32 	%r618, [%rd7+1204];
	add.s32 	%r619, %r618, %r617;
	ld.global.nc.u32 	%r620, [%rd7+1208];
	add.s32 	%r621, %r620, %r619;
	ld.global.nc.u32 	%r622, [%rd7+1212];
	add.s32 	%r623, %r622, %r621;
	ld.global.nc.u32 	%r624, [%rd7+1216];
	add.s32 	%r625, %r624, %r623;
	ld.global.nc.u32 	%r626, [%rd7+1220];
	add.s32 	%r627, %r626, %r625;
	ld.global.nc.u32 	%r628, [%rd7+1224];
	add.s32 	%r629, %r628, %r627;
	ld.global.nc.u32 	%r630, [%rd7+1228];
	add.s32 	%r631, %r630, %r629;
	ld.global.nc.u32 	%r632, [%rd7+1232];
	add.s32 	%r633, %r632, %r631;
	ld.global.nc.u32 	%r634, [%rd7+1236];
	add.s32 	%r635, %r634, %r633;
	ld.global.nc.u32 	%r636, [%rd7+1240];
	add.s32 	%r637, %r636, %r635;
	ld.global.nc.u32 	%r638, [%rd7+1244];
	add.s32 	%r639, %r638, %r637;
	ld.global.nc.u32 	%r640, [%rd7+1248];
	add.s32 	%r641, %r640, %r639;
	ld.global.nc.u32 	%r642, [%rd7+1252];
	add.s32 	%r643, %r642, %r641;
	ld.global.nc.u32 	%r644, [%rd7+1256];
	add.s32 	%r645, %r644, %r643;
	ld.global.nc.u32 	%r646, [%rd7+1260];
	add.s32 	%r647, %r646, %r645;
	ld.global.nc.u32 	%r648, [%rd7+1264];
	add.s32 	%r649, %r648, %r647;
	ld.global.nc.u32 	%r650, [%rd7+1268];
	add.s32 	%r651, %r650, %r649;
	ld.global.nc.u32 	%r652, [%rd7+1272];
	add.s32 	%r653, %r652, %r651;
	ld.global.nc.u32 	%r654, [%rd7+1276];
	add.s32 	%r655, %r654, %r653;
	ld.global.nc.u32 	%r656, [%rd7+1280];
	add.s32 	%r657, %r656, %r655;
	ld.global.nc.u32 	%r658, [%rd7+1284];
	add.s32 	%r659, %r658, %r657;
	ld.global.nc.u32 	%r660, [%rd7+1288];
	add.s32 	%r661, %r660, %r659;
	ld.global.nc.u32 	%r662, [%rd7+1292];
	add.s32 	%r663, %r662, %r661;
	ld.global.nc.u32 	%r664, [%rd7+1296];
	add.s32 	%r665, %r664, %r663;
	ld.global.nc.u32 	%r666, [%rd7+1300];
	add.s32 	%r667, %r666, %r665;
	ld.global.nc.u32 	%r668, [%rd7+1304];
	add.s32 	%r669, %r668, %r667;
	ld.global.nc.u32 	%r670, [%rd7+1308];
	add.s32 	%r671, %r670, %r669;
	ld.global.nc.u32 	%r672, [%rd7+1312];
	add.s32 	%r673, %r672, %r671;
	ld.global.nc.u32 	%r674, [%rd7+1316];
	add.s32 	%r675, %r674, %r673;
	ld.global.nc.u32 	%r676, [%rd7+1320];
	add.s32 	%r677, %r676, %r675;
	ld.global.nc.u32 	%r678, [%rd7+1324];
	add.s32 	%r679, %r678, %r677;
	ld.global.nc.u32 	%r680, [%rd7+1328];
	add.s32 	%r681, %r680, %r679;
	ld.global.nc.u32 	%r682, [%rd7+1332];
	add.s32 	%r683, %r682, %r681;
	ld.global.nc.u32 	%r684, [%rd7+1336];
	add.s32 	%r685, %r684, %r683;
	ld.global.nc.u32 	%r686, [%rd7+1340];
	add.s32 	%r687, %r686, %r685;
	ld.global.nc.u32 	%r688, [%rd7+1344];
	add.s32 	%r689, %r688, %r687;
	ld.global.nc.u32 	%r690, [%rd7+1348];
	add.s32 	%r691, %r690, %r689;
	ld.global.nc.u32 	%r692, [%rd7+1352];
	add.s32 	%r693, %r692, %r691;
	ld.global.nc.u32 	%r694, [%rd7+1356];
	add.s32 	%r695, %r694, %r693;
	ld.global.nc.u32 	%r696, [%rd7+1360];
	add.s32 	%r697, %r696, %r695;
	ld.global.nc.u32 	%r698, [%rd7+1364];
	add.s32 	%r699, %r698, %r697;
	ld.global.nc.u32 	%r700, [%rd7+1368];
	add.s32 	%r701, %r700, %r699;
	ld.global.nc.u32 	%r702, [%rd7+1372];
	add.s32 	%r703, %r702, %r701;
	ld.global.nc.u32 	%r704, [%rd7+1376];
	add.s32 	%r705, %r704, %r703;
	ld.global.nc.u32 	%r706, [%rd7+1380];
	add.s32 	%r707, %r706, %r705;
	ld.global.nc.u32 	%r708, [%rd7+1384];
	add.s32 	%r709, %r708, %r707;
	ld.global.nc.u32 	%r710, [%rd7+1388];
	add.s32 	%r711, %r710, %r709;
	ld.global.nc.u32 	%r712, [%rd7+1392];
	add.s32 	%r713, %r712, %r711;
	ld.global.nc.u32 	%r714, [%rd7+1396];
	add.s32 	%r715, %r714, %r713;
	ld.global.nc.u32 	%r716, [%rd7+1400];
	add.s32 	%r717, %r716, %r715;
	ld.global.nc.u32 	%r718, [%rd7+1404];
	add.s32 	%r719, %r718, %r717;
	ld.global.nc.u32 	%r720, [%rd7+1408];
	add.s32 	%r721, %r720, %r719;
	ld.global.nc.u32 	%r722, [%rd7+1412];
	add.s32 	%r723, %r722, %r721;
	ld.global.nc.u32 	%r724, [%rd7+1416];
	add.s32 	%r725, %r724, %r723;
	ld.global.nc.u32 	%r726, [%rd7+1420];
	add.s32 	%r727, %r726, %r725;
	ld.global.nc.u32 	%r728, [%rd7+1424];
	add.s32 	%r729, %r728, %r727;
	ld.global.nc.u32 	%r730, [%rd7+1428];
	add.s32 	%r731, %r730, %r729;
	ld.global.nc.u32 	%r732, [%rd7+1432];
	add.s32 	%r733, %r732, %r731;
	ld.global.nc.u32 	%r734, [%rd7+1436];
	add.s32 	%r735, %r734, %r733;
	ld.global.nc.u32 	%r736, [%rd7+1440];
	add.s32 	%r737, %r736, %r735;
	ld.global.nc.u32 	%r738, [%rd7+1444];
	add.s32 	%r739, %r738, %r737;
	ld.global.nc.u32 	%r740, [%rd7+1448];
	add.s32 	%r741, %r740, %r739;
	ld.global.nc.u32 	%r742, [%rd7+1452];
	add.s32 	%r743, %r742, %r741;
	ld.global.nc.u32 	%r744, [%rd7+1456];
	add.s32 	%r745, %r744, %r743;
	ld.global.nc.u32 	%r746, [%rd7+1460];
	add.s32 	%r747, %r746, %r745;
	ld.global.nc.u32 	%r748, [%rd7+1464];
	add.s32 	%r749, %r748, %r747;
	ld.global.nc.u32 	%r750, [%rd7+1468];
	add.s32 	%r751, %r750, %r749;
	ld.global.nc.u32 	%r752, [%rd7+1472];
	add.s32 	%r753, %r752, %r751;
	ld.global.nc.u32 	%r754, [%rd7+1476];
	add.s32 	%r755, %r754, %r753;
	ld.global.nc.u32 	%r756, [%rd7+1480];
	add.s32 	%r757, %r756, %r755;
	ld.global.nc.u32 	%r758, [%rd7+1484];
	add.s32 	%r759, %r758, %r757;
	ld.global.nc.u32 	%r760, [%rd7+1488];
	add.s32 	%r761, %r760, %r759;
	ld.global.nc.u32 	%r762, [%rd7+1492];
	add.s32 	%r763, %r762, %r761;
	ld.global.nc.u32 	%r764, [%rd7+1496];
	add.s32 	%r765, %r764, %r763;
	ld.global.nc.u32 	%r766, [%rd7+1500];
	add.s32 	%r767, %r766, %r765;
	ld.global.nc.u32 	%r768, [%rd7+1504];
	add.s32 	%r769, %r768, %r767;
	ld.global.nc.u32 	%r770, [%rd7+1508];
	add.s32 	%r771, %r770, %r769;
	ld.global.nc.u32 	%r772, [%rd7+1512];
	add.s32 	%r773, %r772, %r771;
	ld.global.nc.u32 	%r774, [%rd7+1516];
	add.s32 	%r775, %r774, %r773;
	ld.global.nc.u32 	%r776, [%rd7+1520];
	add.s32 	%r777, %r776, %r775;
	ld.global.nc.u32 	%r778, [%rd7+1524];
	add.s32 	%r779, %r778, %r777;
	ld.global.nc.u32 	%r780, [%rd7+1528];
	add.s32 	%r781, %r780, %r779;
	ld.global.nc.u32 	%r782, [%rd7+1532];
	add.s32 	%r783, %r782, %r781;
	ld.global.nc.u32 	%r784, [%rd7+1536];
	add.s32 	%r785, %r784, %r783;
	ld.global.nc.u32 	%r786, [%rd7+1540];
	add.s32 	%r787, %r786, %r785;
	ld.global.nc.u32 	%r788, [%rd7+1544];
	add.s32 	%r789, %r788, %r787;
	ld.global.nc.u32 	%r790, [%rd7+1548];
	add.s32 	%r791, %r790, %r789;
	ld.global.nc.u32 	%r792, [%rd7+1552];
	add.s32 	%r793, %r792, %r791;
	ld.global.nc.u32 	%r794, [%rd7+1556];
	add.s32 	%r795, %r794, %r793;
	ld.global.nc.u32 	%r796, [%rd7+1560];
	add.s32 	%r797, %r796, %r795;
	ld.global.nc.u32 	%r798, [%rd7+1564];
	add.s32 	%r799, %r798, %r797;
	ld.global.nc.u32 	%r800, [%rd7+1568];
	add.s32 	%r801, %r800, %r799;
	ld.global.nc.u32 	%r802, [%rd7+1572];
	add.s32 	%r803, %r802, %r801;
	ld.global.nc.u32 	%r804, [%rd7+1576];
	add.s32 	%r805, %r804, %r803;
	ld.global.nc.u32 	%r806, [%rd7+1580];
	add.s32 	%r807, %r806, %r805;
	ld.global.nc.u32 	%r808, [%rd7+1584];
	add.s32 	%r809, %r808, %r807;
	ld.global.nc.u32 	%r810, [%rd7+1588];
	add.s32 	%r811, %r810, %r809;
	ld.global.nc.u32 	%r812, [%rd7+1592];
	add.s32 	%r813, %r812, %r811;
	ld.global.nc.u32 	%r814, [%rd7+1596];
	add.s32 	%r815, %r814, %r813;
	ld.global.nc.u32 	%r816, [%rd7+1600];
	add.s32 	%r817, %r816, %r815;
	ld.global.nc.u32 	%r818, [%rd7+1604];
	add.s32 	%r819, %r818, %r817;
	ld.global.nc.u32 	%r820, [%rd7+1608];
	add.s32 	%r821, %r820, %r819;
	ld.global.nc.u32 	%r822, [%rd7+1612];
	add.s32 	%r823, %r822, %r821;
	ld.global.nc.u32 	%r824, [%rd7+1616];
	add.s32 	%r825, %r824, %r823;
	ld.global.nc.u32 	%r826, [%rd7+1620];
	add.s32 	%r827, %r826, %r825;
	ld.global.nc.u32 	%r828, [%rd7+1624];
	add.s32 	%r829, %r828, %r827;
	ld.global.nc.u32 	%r830, [%rd7+1628];
	add.s32 	%r831, %r830, %r829;
	ld.global.nc.u32 	%r832, [%rd7+1632];
	add.s32 	%r833, %r832, %r831;
	ld.global.nc.u32 	%r834, [%rd7+1636];
	add.s32 	%r835, %r834, %r833;
	ld.global.nc.u32 	%r836, [%rd7+1640];
	add.s32 	%r837, %r836, %r835;
	ld.global.nc.u32 	%r838, [%rd7+1644];
	add.s32 	%r839, %r838, %r837;
	ld.global.nc.u32 	%r840, [%rd7+1648];
	add.s32 	%r841, %r840, %r839;
	ld.global.nc.u32 	%r842, [%rd7+1652];
	add.s32 	%r843, %r842, %r841;
	ld.global.nc.u32 	%r844, [%rd7+1656];
	add.s32 	%r845, %r844, %r843;
	ld.global.nc.u32 	%r846, [%rd7+1660];
	add.s32 	%r847, %r846, %r845;
	ld.global.nc.u32 	%r848, [%rd7+1664];
	add.s32 	%r849, %r848, %r847;
	ld.global.nc.u32 	%r850, [%rd7+1668];
	add.s32 	%r851, %r850, %r849;
	ld.global.nc.u32 	%r852, [%rd7+1672];
	add.s32 	%r853, %r852, %r851;
	ld.global.nc.u32 	%r854, [%rd7+1676];
	add.s32 	%r855, %r854, %r853;
	ld.global.nc.u32 	%r856, [%rd7+1680];
	add.s32 	%r857, %r856, %r855;
	ld.global.nc.u32 	%r858, [%rd7+1684];
	add.s32 	%r859, %r858, %r857;
	ld.global.nc.u32 	%r860, [%rd7+1688];
	add.s32 	%r861, %r860, %r859;
	ld.global.nc.u32 	%r862, [%rd7+1692];
	add.s32 	%r863, %r862, %r861;
	ld.global.nc.u32 	%r864, [%rd7+1696];
	add.s32 	%r865, %r864, %r863;
	ld.global.nc.u32 	%r866, [%rd7+1700];
	add.s32 	%r867, %r866, %r865;
	ld.global.nc.u32 	%r868, [%rd7+1704];
	add.s32 	%r869, %r868, %r867;
	ld.global.nc.u32 	%r870, [%rd7+1708];
	add.s32 	%r871, %r870, %r869;
	ld.global.nc.u32 	%r872, [%rd7+1712];
	add.s32 	%r873, %r872, %r871;
	ld.global.nc.u32 	%r874, [%rd7+1716];
	add.s32 	%r875, %r874, %r873;
	ld.global.nc.u32 	%r876, [%rd7+1720];
	add.s32 	%r877, %r876, %r875;
	ld.global.nc.u32 	%r878, [%rd7+1724];
	add.s32 	%r879, %r878, %r877;
	ld.global.nc.u32 	%r880, [%rd7+1728];
	add.s32 	%r881, %r880, %r879;
	ld.global.nc.u32 	%r882, [%rd7+1732];
	add.s32 	%r883, %r882, %r881;
	ld.global.nc.u32 	%r884, [%rd7+1736];
	add.s32 	%r885, %r884, %r883;
	ld.global.nc.u32 	%r886, [%rd7+1740];
	add.s32 	%r887, %r886, %r885;
	ld.global.nc.u32 	%r888, [%rd7+1744];
	add.s32 	%r889, %r888, %r887;
	ld.global.nc.u32 	%r890, [%rd7+1748];
	add.s32 	%r891, %r890, %r889;
	ld.global.nc.u32 	%r892, [%rd7+1752];
	add.s32 	%r893, %r892, %r891;
	ld.global.nc.u32 	%r894, [%rd7+1756];
	add.s32 	%r895, %r894, %r893;
	ld.global.nc.u32 	%r896, [%rd7+1760];
	add.s32 	%r897, %r896, %r895;
	ld.global.nc.u32 	%r898, [%rd7+1764];
	add.s32 	%r899, %r898, %r897;
	ld.global.nc.u32 	%r900, [%rd7+1768];
	add.s32 	%r901, %r900, %r899;
	ld.global.nc.u32 	%r902, [%rd7+1772];
	add.s32 	%r903, %r902, %r901;
	ld.global.nc.u32 	%r904, [%rd7+1776];
	add.s32 	%r905, %r904, %r903;
	ld.global.nc.u32 	%r906, [%rd7+1780];
	add.s32 	%r907, %r906, %r905;
	ld.global.nc.u32 	%r908, [%rd7+1784];
	add.s32 	%r909, %r908, %r907;
	ld.global.nc.u32 	%r910, [%rd7+1788];
	add.s32 	%r911, %r910, %r909;
	ld.global.nc.u32 	%r912, [%rd7+1792];
	add.s32 	%r913, %r912, %r911;
	ld.global.nc.u32 	%r914, [%rd7+1796];
	add.s32 	%r915, %r914, %r913;
	ld.global.nc.u32 	%r916, [%rd7+1800];
	add.s32 	%r917, %r916, %r915;
	ld.global.nc.u32 	%r918, [%rd7+1804];
	add.s32 	%r919, %r918, %r917;
	ld.global.nc.u32 	%r920, [%rd7+1808];
	add.s32 	%r921, %r920, %r919;
	ld.global.nc.u32 	%r922, [%rd7+1812];
	add.s32 	%r923, %r922, %r921;
	ld.global.nc.u32 	%r924, [%rd7+1816];
	add.s32 	%r925, %r924, %r923;
	ld.global.nc.u32 	%r926, [%rd7+1820];
	add.s32 	%r927, %r926, %r925;
	ld.global.nc.u32 	%r928, [%rd7+1824];
	add.s32 	%r929, %r928, %r927;
	ld.global.nc.u32 	%r930, [%rd7+1828];
	add.s32 	%r931, %r930, %r929;
	ld.global.nc.u32 	%r932, [%rd7+1832];
	add.s32 	%r933, %r932, %r931;
	ld.global.nc.u32 	%r934, [%rd7+1836];
	add.s32 	%r935, %r934, %r933;
	ld.global.nc.u32 	%r936, [%rd7+1840];
	add.s32 	%r937, %r936, %r935;
	ld.global.nc.u32 	%r938, [%rd7+1844];
	add.s32 	%r939, %r938, %r937;
	ld.global.nc.u32 	%r940, [%rd7+1848];
	add.s32 	%r941, %r940, %r939;
	ld.global.nc.u32 	%r942, [%rd7+1852];
	add.s32 	%r943, %r942, %r941;
	ld.global.nc.u32 	%r944, [%rd7+1856];
	add.s32 	%r945, %r944, %r943;
	ld.global.nc.u32 	%r946, [%rd7+1860];
	add.s32 	%r947, %r946, %r945;
	ld.global.nc.u32 	%r948, [%rd7+1864];
	add.s32 	%r949, %r948, %r947;
	ld.global.nc.u32 	%r950, [%rd7+1868];
	add.s32 	%r951, %r950, %r949;
	ld.global.nc.u32 	%r952, [%rd7+1872];
	add.s32 	%r953, %r952, %r951;
	ld.global.nc.u32 	%r954, [%rd7+1876];
	add.s32 	%r955, %r954, %r953;
	ld.global.nc.u32 	%r956, [%rd7+1880];
	add.s32 	%r957, %r956, %r955;
	ld.global.nc.u32 	%r958, [%rd7+1884];
	add.s32 	%r959, %r958, %r957;
	ld.global.nc.u32 	%r960, [%rd7+1888];
	add.s32 	%r961, %r960, %r959;
	ld.global.nc.u32 	%r962, [%rd7+1892];
	add.s32 	%r963, %r962, %r961;
	ld.global.nc.u32 	%r964, [%rd7+1896];
	add.s32 	%r965, %r964, %r963;
	ld.global.nc.u32 	%r966, [%rd7+1900];
	add.s32 	%r967, %r966, %r965;
	ld.global.nc.u32 	%r968, [%rd7+1904];
	add.s32 	%r969, %r968, %r967;
	ld.global.nc.u32 	%r970, [%rd7+1908];
	add.s32 	%r971, %r970, %r969;
	ld.global.nc.u32 	%r972, [%rd7+1912];
	add.s32 	%r973, %r972, %r971;
	ld.global.nc.u32 	%r974, [%rd7+1916];
	add.s32 	%r975, %r974, %r973;
	ld.global.nc.u32 	%r976, [%rd7+1920];
	add.s32 	%r977, %r976, %r975;
	ld.global.nc.u32 	%r978, [%rd7+1924];
	add.s32 	%r979, %r978, %r977;
	ld.global.nc.u32 	%r980, [%rd7+1928];
	add.s32 	%r981, %r980, %r979;
	ld.global.nc.u32 	%r982, [%rd7+1932];
	add.s32 	%r983, %r982, %r981;
	ld.global.nc.u32 	%r984, [%rd7+1936];
	add.s32 	%r985, %r984, %r983;
	ld.global.nc.u32 	%r986, [%rd7+1940];
	add.s32 	%r987, %r986, %r985;
	ld.global.nc.u32 	%r988, [%rd7+1944];
	add.s32 	%r989, %r988, %r987;
	ld.global.nc.u32 	%r990, [%rd7+1948];
	add.s32 	%r991, %r990, %r989;
	ld.global.nc.u32 	%r992, [%rd7+1952];
	add.s32 	%r993, %r992, %r991;
	ld.global.nc.u32 	%r994, [%rd7+1956];
	add.s32 	%r995, %r994, %r993;
	ld.global.nc.u32 	%r996, [%rd7+1960];
	add.s32 	%r997, %r996, %r995;
	ld.global.nc.u32 	%r998, [%rd7+1964];
	add.s32 	%r999, %r998, %r997;
	ld.global.nc.u32 	%r1000, [%rd7+1968];
	add.s32 	%r1001, %r1000, %r999;
	ld.global.nc.u32 	%r1002, [%rd7+1972];
	add.s32 	%r1003, %r1002, %r1001;
	ld.global.nc.u32 	%r1004, [%rd7+1976];
	add.s32 	%r1005, %r1004, %r1003;
	ld.global.nc.u32 	%r1006, [%rd7+1980];
	add.s32 	%r1007, %r1006, %r1005;
	ld.global.nc.u32 	%r1008, [%rd7+1984];
	add.s32 	%r1009, %r1008, %r1007;
	ld.global.nc.u32 	%r1010, [%rd7+1988];
	add.s32 	%r1011, %r1010, %r1009;
	ld.global.nc.u32 	%r1012, [%rd7+1992];
	add.s32 	%r1013, %r1012, %r1011;
	ld.global.nc.u32 	%r1014, [%rd7+1996];
	add.s32 	%r1015, %r1014, %r1013;
	ld.global.nc.u32 	%r1016, [%rd7+2000];
	add.s32 	%r1017, %r1016, %r1015;
	ld.global.nc.u32 	%r1018, [%rd7+2004];
	add.s32 	%r1019, %r1018, %r1017;
	ld.global.nc.u32 	%r1020, [%rd7+2008];
	add.s32 	%r1021, %r1020, %r1019;
	ld.global.nc.u32 	%r1022, [%rd7+2012];
	add.s32 	%r1023, %r1022, %r1021;
	ld.global.nc.u32 	%r1024, [%rd7+2016];
	add.s32 	%r1025, %r1024, %r1023;
	ld.global.nc.u32 	%r1026, [%rd7+2020];
	add.s32 	%r1027, %r1026, %r1025;
	ld.global.nc.u32 	%r1028, [%rd7+2024];
	add.s32 	%r1029, %r1028, %r1027;
	ld.global.nc.u32 	%r1030, [%rd7+2028];
	add.s32 	%r1031, %r1030, %r1029;
	ld.global.nc.u32 	%r1032, [%rd7+2032];
	add.s32 	%r1033, %r1032, %r1031;
	ld.global.nc.u32 	%r1034, [%rd7+2036];
	add.s32 	%r1035, %r1034, %r1033;
	ld.global.nc.u32 	%r1036, [%rd7+2040];
	add.s32 	%r1037, %r1036, %r1035;
	ld.global.nc.u32 	%r1038, [%rd7+2044];
	add.s32 	%r1039, %r1038, %r1037;
	ld.global.nc.u32 	%r1040, [%rd7+2048];
	add.s32 	%r1041, %r1040, %r1039;
	ld.global.nc.u32 	%r1042, [%rd7+2052];
	add.s32 	%r1043, %r1042, %r1041;
	ld.global.nc.u32 	%r1044, [%rd7+2056];
	add.s32 	%r1045, %r1044, %r1043;
	ld.global.nc.u32 	%r1046, [%rd7+2060];
	add.s32 	%r1047, %r1046, %r1045;
	ld.global.nc.u32 	%r1048, [%rd7+2064];
	add.s32 	%r1049, %r1048, %r1047;
	ld.global.nc.u32 	%r1050, [%rd7+2068];
	add.s32 	%r1051, %r1050, %r1049;
	ld.global.nc.u32 	%r1052, [%rd7+2072];
	add.s32 	%r1053, %r1052, %r1051;
	ld.global.nc.u32 	%r1054, [%rd7+2076];
	add.s32 	%r1055, %r1054, %r1053;
	ld.global.nc.u32 	%r1056, [%rd7+2080];
	add.s32 	%r1057, %r1056, %r1055;
	ld.global.nc.u32 	%r1058, [%rd7+2084];
	add.s32 	%r1059, %r1058, %r1057;
	ld.global.nc.u32 	%r1060, [%rd7+2088];
	add.s32 	%r1061, %r1060, %r1059;
	ld.global.nc.u32 	%r1062, [%rd7+2092];
	add.s32 	%r1063, %r1062, %r1061;
	ld.global.nc.u32 	%r1064, [%rd7+2096];
	add.s32 	%r1065, %r1064, %r1063;
	ld.global.nc.u32 	%r1066, [%rd7+2100];
	add.s32 	%r1067, %r1066, %r1065;
	ld.global.nc.u32 	%r1068, [%rd7+2104];
	add.s32 	%r1069, %r1068, %r1067;
	ld.global.nc.u32 	%r1070, [%rd7+2108];
	add.s32 	%r1071, %r1070, %r1069;
	ld.global.nc.u32 	%r1072, [%rd7+2112];
	add.s32 	%r1073, %r1072, %r1071;
	ld.global.nc.u32 	%r1074, [%rd7+2116];
	add.s32 	%r1075, %r1074, %r1073;
	ld.global.nc.u32 	%r1076, [%rd7+2120];
	add.s32 	%r1077, %r1076, %r1075;
	ld.global.nc.u32 	%r1078, [%rd7+2124];
	add.s32 	%r1079, %r1078, %r1077;
	ld.global.nc.u32 	%r1080, [%rd7+2128];
	add.s32 	%r1081, %r1080, %r1079;
	ld.global.nc.u32 	%r1082, [%rd7+2132];
	add.s32 	%r1083, %r1082, %r1081;
	ld.global.nc.u32 	%r1084, [%rd7+2136];
	add.s32 	%r1085, %r1084, %r1083;
	ld.global.nc.u32 	%r1086, [%rd7+2140];
	add.s32 	%r1087, %r1086, %r1085;
	ld.global.nc.u32 	%r1088, [%rd7+2144];
	add.s32 	%r1089, %r1088, %r1087;
	ld.global.nc.u32 	%r1090, [%rd7+2148];
	add.s32 	%r1091, %r1090, %r1089;
	ld.global.nc.u32 	%r1092, [%rd7+2152];
	add.s32 	%r1093, %r1092, %r1091;
	ld.global.nc.u32 	%r1094, [%rd7+2156];
	add.s32 	%r1095, %r1094, %r1093;
	ld.global.nc.u32 	%r1096, [%rd7+2160];
	add.s32 	%r1097, %r1096, %r1095;
	ld.global.nc.u32 	%r1098, [%rd7+2164];
	add.s32 	%r1099, %r1098, %r1097;
	ld.global.nc.u32 	%r1100, [%rd7+2168];
	add.s32 	%r1101, %r1100, %r1099;
	ld.global.nc.u32 	%r1102, [%rd7+2172];
	add.s32 	%r1103, %r1102, %r1101;
	ld.global.nc.u32 	%r1104, [%rd7+2176];
	add.s32 	%r1105, %r1104, %r1103;
	ld.global.nc.u32 	%r1106, [%rd7+2180];
	add.s32 	%r1107, %r1106, %r1105;
	ld.global.nc.u32 	%r1108, [%rd7+2184];
	add.s32 	%r1109, %r1108, %r1107;
	ld.global.nc.u32 	%r1110, [%rd7+2188];
	add.s32 	%r1111, %r1110, %r1109;
	ld.global.nc.u32 	%r1112, [%rd7+2192];
	add.s32 	%r1113, %r1112, %r1111;
	ld.global.nc.u32 	%r1114, [%rd7+2196];
	add.s32 	%r1115, %r1114, %r1113;
	ld.global.nc.u32 	%r1116, [%rd7+2200];
	add.s32 	%r1117, %r1116, %r1115;
	ld.global.nc.u32 	%r1118, [%rd7+2204];
	add.s32 	%r1119, %r1118, %r1117;
	ld.global.nc.u32 	%r1120, [%rd7+2208];
	add.s32 	%r1121, %r1120, %r1119;
	ld.global.nc.u32 	%r1122, [%rd7+2212];
	add.s32 	%r1123, %r1122, %r1121;
	ld.global.nc.u32 	%r1124, [%rd7+2216];
	add.s32 	%r1125, %r1124, %r1123;
	ld.global.nc.u32 	%r1126, [%rd7+2220];
	add.s32 	%r1127, %r1126, %r1125;
	ld.global.nc.u32 	%r1128, [%rd7+2224];
	add.s32 	%r1129, %r1128, %r1127;
	ld.global.nc.u32 	%r1130, [%rd7+2228];
	add.s32 	%r1131, %r1130, %r1129;
	ld.global.nc.u32 	%r1132, [%rd7+2232];
	add.s32 	%r1133, %r1132, %r1131;
	ld.global.nc.u32 	%r1134, [%rd7+2236];
	add.s32 	%r1135, %r1134, %r1133;
	ld.global.nc.u32 	%r1136, [%rd7+2240];
	add.s32 	%r1137, %r1136, %r1135;
	ld.global.nc.u32 	%r1138, [%rd7+2244];
	add.s32 	%r1139, %r1138, %r1137;
	ld.global.nc.u32 	%r1140, [%rd7+2248];
	add.s32 	%r1141, %r1140, %r1139;
	ld.global.nc.u32 	%r1142, [%rd7+2252];
	add.s32 	%r1143, %r1142, %r1141;
	ld.global.nc.u32 	%r1144, [%rd7+2256];
	add.s32 	%r1145, %r1144, %r1143;
	ld.global.nc.u32 	%r1146, [%rd7+2260];
	add.s32 	%r1147, %r1146, %r1145;
	ld.global.nc.u32 	%r1148, [%rd7+2264];
	add.s32 	%r1149, %r1148, %r1147;
	ld.global.nc.u32 	%r1150, [%rd7+2268];
	add.s32 	%r1151, %r1150, %r1149;
	ld.global.nc.u32 	%r1152, [%rd7+2272];
	add.s32 	%r1153, %r1152, %r1151;
	ld.global.nc.u32 	%r1154, [%rd7+2276];
	add.s32 	%r1155, %r1154, %r1153;
	ld.global.nc.u32 	%r1156, [%rd7+2280];
	add.s32 	%r1157, %r1156, %r1155;
	ld.global.nc.u32 	%r1158, [%rd7+2284];
	add.s32 	%r1159, %r1158, %r1157;
	ld.global.nc.u32 	%r1160, [%rd7+2288];
	add.s32 	%r1161, %r1160, %r1159;
	ld.global.nc.u32 	%r1162, [%rd7+2292];
	add.s32 	%r1163, %r1162, %r1161;
	ld.global.nc.u32 	%r1164, [%rd7+2296];
	add.s32 	%r1165, %r1164, %r1163;
	ld.global.nc.u32 	%r1166, [%rd7+2300];
	add.s32 	%r1167, %r1166, %r1165;
	ld.global.nc.u32 	%r1168, [%rd7+2304];
	add.s32 	%r1169, %r1168, %r1167;
	ld.global.nc.u32 	%r1170, [%rd7+2308];
	add.s32 	%r1171, %r1170, %r1169;
	ld.global.nc.u32 	%r1172, [%rd7+2312];
	add.s32 	%r1173, %r1172, %r1171;
	ld.global.nc.u32 	%r1174, [%rd7+2316];
	add.s32 	%r1175, %r1174, %r1173;
	ld.global.nc.u32 	%r1176, [%rd7+2320];
	add.s32 	%r1177, %r1176, %r1175;
	ld.global.nc.u32 	%r1178, [%rd7+2324];
	add.s32 	%r1179, %r1178, %r1177;
	ld.global.nc.u32 	%r1180, [%rd7+2328];
	add.s32 	%r1181, %r1180, %r1179;
	ld.global.nc.u32 	%r1182, [%rd7+2332];
	add.s32 	%r1183, %r1182, %r1181;
	ld.global.nc.u32 	%r1184, [%rd7+2336];
	add.s32 	%r1185, %r1184, %r1183;
	ld.global.nc.u32 	%r1186, [%rd7+2340];
	add.s32 	%r1187, %r1186, %r1185;
	ld.global.nc.u32 	%r1188, [%rd7+2344];
	add.s32 	%r1189, %r1188, %r1187;
	ld.global.nc.u32 	%r1190, [%rd7+2348];
	add.s32 	%r1191, %r1190, %r1189;
	ld.global.nc.u32 	%r1192, [%rd7+2352];
	add.s32 	%r1193, %r1192, %r1191;
	ld.global.nc.u32 	%r1194, [%rd7+2356];
	add.s32 	%r1195, %r1194, %r1193;
	ld.global.nc.u32 	%r1196, [%rd7+2360];
	add.s32 	%r1197, %r1196, %r1195;
	ld.global.nc.u32 	%r1198, [%rd7+2364];
	add.s32 	%r1199, %r1198, %r1197;
	ld.global.nc.u32 	%r1200, [%rd7+2368];
	add.s32 	%r1201, %r1200, %r1199;
	ld.global.nc.u32 	%r1202, [%rd7+2372];
	add.s32 	%r1203, %r1202, %r1201;
	ld.global.nc.u32 	%r1204, [%rd7+2376];
	add.s32 	%r1205, %r1204, %r1203;
	ld.global.nc.u32 	%r1206, [%rd7+2380];
	add.s32 	%r1207, %r1206, %r1205;
	ld.global.nc.u32 	%r1208, [%rd7+2384];
	add.s32 	%r1209, %r1208, %r1207;
	ld.global.nc.u32 	%r1210, [%rd7+2388];
	add.s32 	%r1211, %r1210, %r1209;
	ld.global.nc.u32 	%r1212, [%rd7+2392];
	add.s32 	%r1213, %r1212, %r1211;
	ld.global.nc.u32 	%r1214, [%rd7+2396];
	add.s32 	%r1215, %r1214, %r1213;
	ld.global.nc.u32 	%r1216, [%rd7+2400];
	add.s32 	%r1217, %r1216, %r1215;
	ld.global.nc.u32 	%r1218, [%rd7+2404];
	add.s32 	%r1219, %r1218, %r1217;
	ld.global.nc.u32 	%r1220, [%rd7+2408];
	add.s32 	%r1221, %r1220, %r1219;
	ld.global.nc.u32 	%r1222, [%rd7+2412];
	add.s32 	%r1223, %r1222, %r1221;
	ld.global.nc.u32 	%r1224, [%rd7+2416];
	add.s32 	%r1225, %r1224, %r1223;
	ld.global.nc.u32 	%r1226, [%rd7+2420];
	add.s32 	%r1227, %r1226, %r1225;
	ld.global.nc.u32 	%r1228, [%rd7+2424];
	add.s32 	%r1229, %r1228, %r1227;
	ld.global.nc.u32 	%r1230, [%rd7+2428];
	add.s32 	%r1231, %r1230, %r1229;
	ld.global.nc.u32 	%r1232, [%rd7+2432];
	add.s32 	%r1233, %r1232, %r1231;
	ld.global.nc.u32 	%r1234, [%rd7+2436];
	add.s32 	%r1235, %r1234, %r1233;
	ld.global.nc.u32 	%r1236, [%rd7+2440];
	add.s32 	%r1237, %r1236, %r1235;
	ld.global.nc.u32 	%r1238, [%rd7+2444];
	add.s32 	%r1239, %r1238, %r1237;
	ld.global.nc.u32 	%r1240, [%rd7+2448];
	add.s32 	%r1241, %r1240, %r1239;
	ld.global.nc.u32 	%r1242, [%rd7+2452];
	add.s32 	%r1243, %r1242, %r1241;
	ld.global.nc.u32 	%r1244, [%rd7+2456];
	add.s32 	%r1245, %r1244, %r1243;
	ld.global.nc.u32 	%r1246, [%rd7+2460];
	add.s32 	%r1247, %r1246, %r1245;
	ld.global.nc.u32 	%r1248, [%rd7+2464];
	add.s32 	%r1249, %r1248, %r1247;
	ld.global.nc.u32 	%r1250, [%rd7+2468];
	add.s32 	%r1251, %r1250, %r1249;
	ld.global.nc.u32 	%r1252, [%rd7+2472];
	add.s32 	%r1253, %r1252, %r1251;
	ld.global.nc.u32 	%r1254, [%rd7+2476];
	add.s32 	%r1255, %r1254, %r1253;
	ld.global.nc.u32 	%r1256, [%rd7+2480];
	add.s32 	%r1257, %r1256, %r1255;
	ld.global.nc.u32 	%r1258, [%rd7+2484];
	add.s32 	%r1259, %r1258, %r1257;
	ld.global.nc.u32 	%r1260, [%rd7+2488];
	add.s32 	%r1261, %r1260, %r1259;
	ld.global.nc.u32 	%r1262, [%rd7+2492];
	add.s32 	%r1263, %r1262, %r1261;
	ld.global.nc.u32 	%r1264, [%rd7+2496];
	add.s32 	%r1265, %r1264, %r1263;
	ld.global.nc.u32 	%r1266, [%rd7+2500];
	add.s32 	%r1267, %r1266, %r1265;
	ld.global.nc.u32 	%r1268, [%rd7+2504];
	add.s32 	%r1269, %r1268, %r1267;
	ld.global.nc.u32 	%r1270, [%rd7+2508];
	add.s32 	%r1271, %r1270, %r1269;
	ld.global.nc.u32 	%r1272, [%rd7+2512];
	add.s32 	%r1273, %r1272, %r1271;
	ld.global.nc.u32 	%r1274, [%rd7+2516];
	add.s32 	%r1275, %r1274, %r1273;
	ld.global.nc.u32 	%r1276, [%rd7+2520];
	add.s32 	%r1277, %r1276, %r1275;
	ld.global.nc.u32 	%r1278, [%rd7+2524];
	add.s32 	%r1279, %r1278, %r1277;
	ld.global.nc.u32 	%r1280, [%rd7+2528];
	add.s32 	%r1281, %r1280, %r1279;
	ld.global.nc.u32 	%r1282, [%rd7+2532];
	add.s32 	%r1283, %r1282, %r1281;
	ld.global.nc.u32 	%r1284, [%rd7+2536];
	add.s32 	%r1285, %r1284, %r1283;
	ld.global.nc.u32 	%r1286, [%rd7+2540];
	add.s32 	%r1287, %r1286, %r1285;
	ld.global.nc.u32 	%r1288, [%rd7+2544];
	add.s32 	%r1289, %r1288, %r1287;
	ld.global.nc.u32 	%r1290, [%rd7+2548];
	add.s32 	%r1291, %r1290, %r1289;
	ld.global.nc.u32 	%r1292, [%rd7+2552];
	add.s32 	%r1293, %r1292, %r1291;
	ld.global.nc.u32 	%r1294, [%rd7+2556];
	add.s32 	%r1295, %r1294, %r1293;
	ld.global.nc.u32 	%r1296, [%rd7+2560];
	add.s32 	%r1297, %r1296, %r1295;
	ld.global.nc.u32 	%r1298, [%rd7+2564];
	add.s32 	%r1299, %r1298, %r1297;
	ld.global.nc.u32 	%r1300, [%rd7+2568];
	add.s32 	%r1301, %r1300, %r1299;
	ld.global.nc.u32 	%r1302, [%rd7+2572];
	add.s32 	%r1303, %r1302, %r1301;
	ld.global.nc.u32 	%r1304, [%rd7+2576];
	add.s32 	%r1305, %r1304, %r1303;
	ld.global.nc.u32 	%r1306, [%rd7+2580];
	add.s32 	%r1307, %r1306, %r1305;
	ld.global.nc.u32 	%r1308, [%rd7+2584];
	add.s32 	%r1309, %r1308, %r1307;
	ld.global.nc.u32 	%r1310, [%rd7+2588];
	add.s32 	%r1311, %r1310, %r1309;
	ld.global.nc.u32 	%r1312, [%rd7+2592];
	add.s32 	%r1313, %r1312, %r1311;
	ld.global.nc.u32 	%r1314, [%rd7+2596];
	add.s32 	%r1315, %r1314, %r1313;
	ld.global.nc.u32 	%r1316, [%rd7+2600];
	add.s32 	%r1317, %r1316, %r1315;
	ld.global.nc.u32 	%r1318, [%rd7+2604];
	add.s32 	%r1319, %r1318, %r1317;
	ld.global.nc.u32 	%r1320, [%rd7+2608];
	add.s32 	%r1321, %r1320, %r1319;
	ld.global.nc.u32 	%r1322, [%rd7+2612];
	add.s32 	%r1323, %r1322, %r1321;
	ld.global.nc.u32 	%r1324, [%rd7+2616];
	add.s32 	%r1325, %r1324, %r1323;
	ld.global.nc.u32 	%r1326, [%rd7+2620];
	add.s32 	%r1327, %r1326, %r1325;
	ld.global.nc.u32 	%r1328, [%rd7+2624];
	add.s32 	%r1329, %r1328, %r1327;
	ld.global.nc.u32 	%r1330, [%rd7+2628];
	add.s32 	%r1331, %r1330, %r1329;
	ld.global.nc.u32 	%r1332, [%rd7+2632];
	add.s32 	%r1333, %r1332, %r1331;
	ld.global.nc.u32 	%r1334, [%rd7+2636];
	add.s32 	%r1335, %r1334, %r1333;
	ld.global.nc.u32 	%r1336, [%rd7+2640];
	add.s32 	%r1337, %r1336, %r1335;
	ld.global.nc.u32 	%r1338, [%rd7+2644];
	add.s32 	%r1339, %r1338, %r1337;
	ld.global.nc.u32 	%r1340, [%rd7+2648];
	add.s32 	%r1341, %r1340, %r1339;
	ld.global.nc.u32 	%r1342, [%rd7+2652];
	add.s32 	%r1343, %r1342, %r1341;
	ld.global.nc.u32 	%r1344, [%rd7+2656];
	add.s32 	%r1345, %r1344, %r1343;
	ld.global.nc.u32 	%r1346, [%rd7+2660];
	add.s32 	%r1347, %r1346, %r1345;
	ld.global.nc.u32 	%r1348, [%rd7+2664];
	add.s32 	%r1349, %r1348, %r1347;
	ld.global.nc.u32 	%r1350, [%rd7+2668];
	add.s32 	%r1351, %r1350, %r1349;
	ld.global.nc.u32 	%r1352, [%rd7+2672];
	add.s32 	%r1353, %r1352, %r1351;
	ld.global.nc.u32 	%r1354, [%rd7+2676];
	add.s32 	%r1355, %r1354, %r1353;
	ld.global.nc.u32 	%r1356, [%rd7+2680];
	add.s32 	%r1357, %r1356, %r1355;
	ld.global.nc.u32 	%r1358, [%rd7+2684];
	add.s32 	%r1359, %r1358, %r1357;
	ld.global.nc.u32 	%r1360, [%rd7+2688];
	add.s32 	%r1361, %r1360, %r1359;
	ld.global.nc.u32 	%r1362, [%rd7+2692];
	add.s32 	%r1363, %r1362, %r1361;
	ld.global.nc.u32 	%r1364, [%rd7+2696];
	add.s32 	%r1365, %r1364, %r1363;
	ld.global.nc.u32 	%r1366, [%rd7+2700];
	add.s32 	%r1367, %r1366, %r1365;
	ld.global.nc.u32 	%r1368, [%rd7+2704];
	add.s32 	%r1369, %r1368, %r1367;
	ld.global.nc.u32 	%r1370, [%rd7+2708];
	add.s32 	%r1371, %r1370, %r1369;
	ld.global.nc.u32 	%r1372, [%rd7+2712];
	add.s32 	%r1373, %r1372, %r1371;
	ld.global.nc.u32 	%r1374, [%rd7+2716];
	add.s32 	%r1375, %r1374, %r1373;
	ld.global.nc.u32 	%r1376, [%rd7+2720];
	add.s32 	%r1377, %r1376, %r1375;
	ld.global.nc.u32 	%r1378, [%rd7+2724];
	add.s32 	%r1379, %r1378, %r1377;
	ld.global.nc.u32 	%r1380, [%rd7+2728];
	add.s32 	%r1381, %r1380, %r1379;
	ld.global.nc.u32 	%r1382, [%rd7+2732];
	add.s32 	%r1383, %r1382, %r1381;
	ld.global.nc.u32 	%r1384, [%rd7+2736];
	add.s32 	%r1385, %r1384, %r1383;
	ld.global.nc.u32 	%r1386, [%rd7+2740];
	add.s32 	%r1387, %r1386, %r1385;
	ld.global.nc.u32 	%r1388, [%rd7+2744];
	add.s32 	%r1389, %r1388, %r1387;
	ld.global.nc.u32 	%r1390, [%rd7+2748];
	add.s32 	%r1391, %r1390, %r1389;
	ld.global.nc.u32 	%r1392, [%rd7+2752];
	add.s32 	%r1393, %r1392, %r1391;
	ld.global.nc.u32 	%r1394, [%rd7+2756];
	add.s32 	%r1395, %r1394, %r1393;
	ld.global.nc.u32 	%r1396, [%rd7+2760];
	add.s32 	%r1397, %r1396, %r1395;
	ld.global.nc.u32 	%r1398, [%rd7+2764];
	add.s32 	%r1399, %r1398, %r1397;
	ld.global.nc.u32 	%r1400, [%rd7+2768];
	add.s32 	%r1401, %r1400, %r1399;
	ld.global.nc.u32 	%r1402, [%rd7+2772];
	add.s32 	%r1403, %r1402, %r1401;
	ld.global.nc.u32 	%r1404, [%rd7+2776];
	add.s32 	%r1405, %r1404, %r1403;
	ld.global.nc.u32 	%r1406, [%rd7+2780];
	add.s32 	%r1407, %r1406, %r1405;
	ld.global.nc.u32 	%r1408, [%rd7+2784];
	add.s32 	%r1409, %r1408, %r1407;
	ld.global.nc.u32 	%r1410, [%rd7+2788];
	add.s32 	%r1411, %r1410, %r1409;
	ld.global.nc.u32 	%r1412, [%rd7+2792];
	add.s32 	%r1413, %r1412, %r1411;
	ld.global.nc.u32 	%r1414, [%rd7+2796];
	add.s32 	%r1415, %r1414, %r1413;
	ld.global.nc.u32 	%r1416, [%rd7+2800];
	add.s32 	%r1417, %r1416, %r1415;
	ld.global.nc.u32 	%r1418, [%rd7+2804];
	add.s32 	%r1419, %r1418, %r1417;
	ld.global.nc.u32 	%r1420, [%rd7+2808];
	add.s32 	%r1421, %r1420, %r1419;
	ld.global.nc.u32 	%r1422, [%rd7+2812];
	add.s32 	%r1423, %r1422, %r1421;
	ld.global.nc.u32 	%r1424, [%rd7+2816];
	add.s32 	%r1425, %r1424, %r1423;
	ld.global.nc.u32 	%r1426, [%rd7+2820];
	add.s32 	%r1427, %r1426, %r1425;
	ld.global.nc.u32 	%r1428, [%rd7+2824];
	add.s32 	%r1429, %r1428, %r1427;
	ld.global.nc.u32 	%r1430, [%rd7+2828];
	add.s32 	%r1431, %r1430, %r1429;
	ld.global.nc.u32 	%r1432, [%rd7+2832];
	add.s32 	%r1433, %r1432, %r1431;
	ld.global.nc.u32 	%r1434, [%rd7+2836];
	add.s32 	%r1435, %r1434, %r1433;
	ld.global.nc.u32 	%r1436, [%rd7+2840];
	add.s32 	%r1437, %r1436, %r1435;
	ld.global.nc.u32 	%r1438, [%rd7+2844];
	add.s32 	%r1439, %r1438, %r1437;
	ld.global.nc.u32 	%r1440, [%rd7+2848];
	add.s32 	%r1441, %r1440, %r1439;
	ld.global.nc.u32 	%r1442, [%rd7+2852];
	add.s32 	%r1443, %r1442, %r1441;
	ld.global.nc.u32 	%r1444, [%rd7+2856];
	add.s32 	%r1445, %r1444, %r1443;
	ld.global.nc.u32 	%r1446, [%rd7+2860];
	add.s32 	%r1447, %r1446, %r1445;
	ld.global.nc.u32 	%r1448, [%rd7+2864];
	add.s32 	%r1449, %r1448, %r1447;
	ld.global.nc.u32 	%r1450, [%rd7+2868];
	add.s32 	%r1451, %r1450, %r1449;
	ld.global.nc.u32 	%r1452, [%rd7+2872];
	add.s32 	%r1453, %r1452, %r1451;
	ld.global.nc.u32 	%r1454, [%rd7+2876];
	add.s32 	%r1455, %r1454, %r1453;
	ld.global.nc.u32 	%r1456, [%rd7+2880];
	add.s32 	%r1457, %r1456, %r1455;
	ld.global.nc.u32 	%r1458, [%rd7+2884];
	add.s32 	%r1459, %r1458, %r1457;
	ld.global.nc.u32 	%r1460, [%rd7+2888];
	add.s32 	%r1461, %r1460, %r1459;
	ld.global.nc.u32 	%r1462, [%rd7+2892];
	add.s32 	%r1463, %r1462, %r1461;
	ld.global.nc.u32 	%r1464, [%rd7+2896];
	add.s32 	%r1465, %r1464, %r1463;
	ld.global.nc.u32 	%r1466, [%rd7+2900];
	add.s32 	%r1467, %r1466, %r1465;
	ld.global.nc.u32 	%r1468, [%rd7+2904];
	add.s32 	%r1469, %r1468, %r1467;
	ld.global.nc.u32 	%r1470, [%rd7+2908];
	add.s32 	%r1471, %r1470, %r1469;
	ld.global.nc.u32 	%r1472, [%rd7+2912];
	add.s32 	%r1473, %r1472, %r1471;
	ld.global.nc.u32 	%r1474, [%rd7+2916];
	add.s32 	%r1475, %r1474, %r1473;
	ld.global.nc.u32 	%r1476, [%rd7+2920];
	add.s32 	%r1477, %r1476, %r1475;
	ld.global.nc.u32 	%r1478, [%rd7+2924];
	add.s32 	%r1479, %r1478, %r1477;
	ld.global.nc.u32 	%r1480, [%rd7+2928];
	add.s32 	%r1481, %r1480, %r1479;
	ld.global.nc.u32 	%r1482, [%rd7+2932];
	add.s32 	%r1483, %r1482, %r1481;
	ld.global.nc.u32 	%r1484, [%rd7+2936];
	add.s32 	%r1485, %r1484, %r1483;
	ld.global.nc.u32 	%r1486, [%rd7+2940];
	add.s32 	%r1487, %r1486, %r1485;
	ld.global.nc.u32 	%r1488, [%rd7+2944];
	add.s32 	%r1489, %r1488, %r1487;
	ld.global.nc.u32 	%r1490, [%rd7+2948];
	add.s32 	%r1491, %r1490, %r1489;
	ld.global.nc.u32 	%r1492, [%rd7+2952];
	add.s32 	%r1493, %r1492, %r1491;
	ld.global.nc.u32 	%r1494, [%rd7+2956];
	add.s32 	%r1495, %r1494, %r1493;
	ld.global.nc.u32 	%r1496, [%rd7+2960];
	add.s32 	%r1497, %r1496, %r1495;
	ld.global.nc.u32 	%r1498, [%rd7+2964];
	add.s32 	%r1499, %r1498, %r1497;
	ld.global.nc.u32 	%r1500, [%rd7+2968];
	add.s32 	%r1501, %r1500, %r1499;
	ld.global.nc.u32 	%r1502, [%rd7+2972];
	add.s32 	%r1503, %r1502, %r1501;
	ld.global.nc.u32 	%r1504, [%rd7+2976];
	add.s32 	%r1505, %r1504, %r1503;
	ld.global.nc.u32 	%r1506, [%rd7+2980];
	add.s32 	%r1507, %r1506, %r1505;
	ld.global.nc.u32 	%r1508, [%rd7+2984];
	add.s32 	%r1509, %r1508, %r1507;
	ld.global.nc.u32 	%r1510, [%rd7+2988];
	add.s32 	%r1511, %r1510, %r1509;
	ld.global.nc.u32 	%r1512, [%rd7+2992];
	add.s32 	%r1513, %r1512, %r1511;
	ld.global.nc.u32 	%r1514, [%rd7+2996];
	add.s32 	%r1515, %r1514, %r1513;
	ld.global.nc.u32 	%r1516, [%rd7+3000];
	add.s32 	%r1517, %r1516, %r1515;
	ld.global.nc.u32 	%r1518, [%rd7+3004];
	add.s32 	%r1519, %r1518, %r1517;
	ld.global.nc.u32 	%r1520, [%rd7+3008];
	add.s32 	%r1521, %r1520, %r1519;
	ld.global.nc.u32 	%r1522, [%rd7+3012];
	add.s32 	%r1523, %r1522, %r1521;
	ld.global.nc.u32 	%r1524, [%rd7+3016];
	add.s32 	%r1525, %r1524, %r1523;
	ld.global.nc.u32 	%r1526, [%rd7+3020];
	add.s32 	%r1527, %r1526, %r1525;
	ld.global.nc.u32 	%r1528, [%rd7+3024];
	add.s32 	%r1529, %r1528, %r1527;
	ld.global.nc.u32 	%r1530, [%rd7+3028];
	add.s32 	%r1531, %r1530, %r1529;
	ld.global.nc.u32 	%r1532, [%rd7+3032];
	add.s32 	%r1533, %r1532, %r1531;
	ld.global.nc.u32 	%r1534, [%rd7+3036];
	add.s32 	%r1535, %r1534, %r1533;
	ld.global.nc.u32 	%r1536, [%rd7+3040];
	add.s32 	%r1537, %r1536, %r1535;
	ld.global.nc.u32 	%r1538, [%rd7+3044];
	add.s32 	%r1539, %r1538, %r1537;
	ld.global.nc.u32 	%r1540, [%rd7+3048];
	add.s32 	%r1541, %r1540, %r1539;
	ld.global.nc.u32 	%r1542, [%rd7+3052];
	add.s32 	%r1543, %r1542, %r1541;
	ld.global.nc.u32 	%r1544, [%rd7+3056];
	add.s32 	%r1545, %r1544, %r1543;
	ld.global.nc.u32 	%r1546, [%rd7+3060];
	add.s32 	%r1547, %r1546, %r1545;
	ld.global.nc.u32 	%r1548, [%rd7+3064];
	add.s32 	%r1549, %r1548, %r1547;
	ld.global.nc.u32 	%r1550, [%rd7+3068];
	add.s32 	%r1551, %r1550, %r1549;
	ld.global.nc.u32 	%r1552, [%rd7+3072];
	add.s32 	%r1553, %r1552, %r1551;
	ld.global.nc.u32 	%r1554, [%rd7+3076];
	add.s32 	%r1555, %r1554, %r1553;
	ld.global.nc.u32 	%r1556, [%rd7+3080];
	add.s32 	%r1557, %r1556, %r1555;
	ld.global.nc.u32 	%r1558, [%rd7+3084];
	add.s32 	%r1559, %r1558, %r1557;
	ld.global.nc.u32 	%r1560, [%rd7+3088];
	add.s32 	%r1561, %r1560, %r1559;
	ld.global.nc.u32 	%r1562, [%rd7+3092];
	add.s32 	%r1563, %r1562, %r1561;
	ld.global.nc.u32 	%r1564, [%rd7+3096];
	add.s32 	%r1565, %r1564, %r1563;
	ld.global.nc.u32 	%r1566, [%rd7+3100];
	add.s32 	%r1567, %r1566, %r1565;
	ld.global.nc.u32 	%r1568, [%rd7+3104];
	add.s32 	%r1569, %r1568, %r1567;
	ld.global.nc.u32 	%r1570, [%rd7+3108];
	add.s32 	%r1571, %r1570, %r1569;
	ld.global.nc.u32 	%r1572, [%rd7+3112];
	add.s32 	%r1573, %r1572, %r1571;
	ld.global.nc.u32 	%r1574, [%rd7+3116];
	add.s32 	%r1575, %r1574, %r1573;
	ld.global.nc.u32 	%r1576, [%rd7+3120];
	add.s32 	%r1577, %r1576, %r1575;
	ld.global.nc.u32 	%r1578, [%rd7+3124];
	add.s32 	%r1579, %r1578, %r1577;
	ld.global.nc.u32 	%r1580, [%rd7+3128];
	add.s32 	%r1581, %r1580, %r1579;
	ld.global.nc.u32 	%r1582, [%rd7+3132];
	add.s32 	%r1583, %r1582, %r1581;
	ld.global.nc.u32 	%r1584, [%rd7+3136];
	add.s32 	%r1585, %r1584, %r1583;
	ld.global.nc.u32 	%r1586, [%rd7+3140];
	add.s32 	%r1587, %r1586, %r1585;
	ld.global.nc.u32 	%r1588, [%rd7+3144];
	add.s32 	%r1589, %r1588, %r1587;
	ld.global.nc.u32 	%r1590, [%rd7+3148];
	add.s32 	%r1591, %r1590, %r1589;
	ld.global.nc.u32 	%r1592, [%rd7+3152];
	add.s32 	%r1593, %r1592, %r1591;
	ld.global.nc.u32 	%r1594, [%rd7+3156];
	add.s32 	%r1595, %r1594, %r1593;
	ld.global.nc.u32 	%r1596, [%rd7+3160];
	add.s32 	%r1597, %r1596, %r1595;
	ld.global.nc.u32 	%r1598, [%rd7+3164];
	add.s32 	%r1599, %r1598, %r1597;
	ld.global.nc.u32 	%r1600, [%rd7+3168];
	add.s32 	%r1601, %r1600, %r1599;
	ld.global.nc.u32 	%r1602, [%rd7+3172];
	add.s32 	%r1603, %r1602, %r1601;
	ld.global.nc.u32 	%r1604, [%rd7+3176];
	add.s32 	%r1605, %r1604, %r1603;
	ld.global.nc.u32 	%r1606, [%rd7+3180];
	add.s32 	%r1607, %r1606, %r1605;
	ld.global.nc.u32 	%r1608, [%rd7+3184];
	add.s32 	%r1609, %r1608, %r1607;
	ld.global.nc.u32 	%r1610, [%rd7+3188];
	add.s32 	%r1611, %r1610, %r1609;
	ld.global.nc.u32 	%r1612, [%rd7+3192];
	add.s32 	%r1613, %r1612, %r1611;
	ld.global.nc.u32 	%r1614, [%rd7+3196];
	add.s32 	%r1615, %r1614, %r1613;
	ld.global.nc.u32 	%r1616, [%rd7+3200];
	add.s32 	%r1617, %r1616, %r1615;
	ld.global.nc.u32 	%r1618, [%rd7+3204];
	add.s32 	%r1619, %r1618, %r1617;
	ld.global.nc.u32 	%r1620, [%rd7+3208];
	add.s32 	%r1621, %r1620, %r1619;
	ld.global.nc.u32 	%r1622, [%rd7+3212];
	add.s32 	%r1623, %r1622, %r1621;
	ld.global.nc.u32 	%r1624, [%rd7+3216];
	add.s32 	%r1625, %r1624, %r1623;
	ld.global.nc.u32 	%r1626, [%rd7+3220];
	add.s32 	%r1627, %r1626, %r1625;
	ld.global.nc.u32 	%r1628, [%rd7+3224];
	add.s32 	%r1629, %r1628, %r1627;
	ld.global.nc.u32 	%r1630, [%rd7+3228];
	add.s32 	%r1631, %r1630, %r1629;
	ld.global.nc.u32 	%r1632, [%rd7+3232];
	add.s32 	%r1633, %r1632, %r1631;
	ld.global.nc.u32 	%r1634, [%rd7+3236];
	add.s32 	%r1635, %r1634, %r1633;
	ld.global.nc.u32 	%r1636, [%rd7+3240];
	add.s32 	%r1637, %r1636, %r1635;
	ld.global.nc.u32 	%r1638, [%rd7+3244];
	add.s32 	%r1639, %r1638, %r1637;
	ld.global.nc.u32 	%r1640, [%rd7+3248];
	add.s32 	%r1641, %r1640, %r1639;
	ld.global.nc.u32 	%r1642, [%rd7+3252];
	add.s32 	%r1643, %r1642, %r1641;
	ld.global.nc.u32 	%r1644, [%rd7+3256];
	add.s32 	%r1645, %r1644, %r1643;
	ld.global.nc.u32 	%r1646, [%rd7+3260];
	add.s32 	%r1647, %r1646, %r1645;
	ld.global.nc.u32 	%r1648, [%rd7+3264];
	add.s32 	%r1649, %r1648, %r1647;
	ld.global.nc.u32 	%r1650, [%rd7+3268];
	add.s32 	%r1651, %r1650, %r1649;
	ld.global.nc.u32 	%r1652, [%rd7+3272];
	add.s32 	%r1653, %r1652, %r1651;
	ld.global.nc.u32 	%r1654, [%rd7+3276];
	add.s32 	%r1655, %r1654, %r1653;
	ld.global.nc.u32 	%r1656, [%rd7+3280];
	add.s32 	%r1657, %r1656, %r1655;
	ld.global.nc.u32 	%r1658, [%rd7+3284];
	add.s32 	%r1659, %r1658, %r1657;
	ld.global.nc.u32 	%r1660, [%rd7+3288];
	add.s32 	%r1661, %r1660, %r1659;
	ld.global.nc.u32 	%r1662, [%rd7+3292];
	add.s32 	%r1663, %r1662, %r1661;
	ld.global.nc.u32 	%r1664, [%rd7+3296];
	add.s32 	%r1665, %r1664, %r1663;
	ld.global.nc.u32 	%r1666, [%rd7+3300];
	add.s32 	%r1667, %r1666, %r1665;
	ld.global.nc.u32 	%r1668, [%rd7+3304];
	add.s32 	%r1669, %r1668, %r1667;
	ld.global.nc.u32 	%r1670, [%rd7+3308];
	add.s32 	%r1671, %r1670, %r1669;
	ld.global.nc.u32 	%r1672, [%rd7+3312];
	add.s32 	%r1673, %r1672, %r1671;
	ld.global.nc.u32 	%r1674, [%rd7+3316];
	add.s32 	%r1675, %r1674, %r1673;
	ld.global.nc.u32 	%r1676, [%rd7+3320];
	add.s32 	%r1677, %r1676, %r1675;
	ld.global.nc.u32 	%r1678, [%rd7+3324];
	add.s32 	%r1679, %r1678, %r1677;
	ld.global.nc.u32 	%r1680, [%rd7+3328];
	add.s32 	%r1681, %r1680, %r1679;
	ld.global.nc.u32 	%r1682, [%rd7+3332];
	add.s32 	%r1683, %r1682, %r1681;
	ld.global.nc.u32 	%r1684, [%rd7+3336];
	add.s32 	%r1685, %r1684, %r1683;
	ld.global.nc.u32 	%r1686, [%rd7+3340];
	add.s32 	%r1687, %r1686, %r1685;
	ld.global.nc.u32 	%r1688, [%rd7+3344];
	add.s32 	%r1689, %r1688, %r1687;
	ld.global.nc.u32 	%r1690, [%rd7+3348];
	add.s32 	%r1691, %r1690, %r1689;
	ld.global.nc.u32 	%r1692, [%rd7+3352];
	add.s32 	%r1693, %r1692, %r1691;
	ld.global.nc.u32 	%r1694, [%rd7+3356];
	add.s32 	%r1695, %r1694, %r1693;
	ld.global.nc.u32 	%r1696, [%rd7+3360];
	add.s32 	%r1697, %r1696, %r1695;
	ld.global.nc.u32 	%r1698, [%rd7+3364];
	add.s32 	%r1699, %r1698, %r1697;
	ld.global.nc.u32 	%r1700, [%rd7+3368];
	add.s32 	%r1701, %r1700, %r1699;
	ld.global.nc.u32 	%r1702, [%rd7+3372];
	add.s32 	%r1703, %r1702, %r1701;
	ld.global.nc.u32 	%r1704, [%rd7+3376];
	add.s32 	%r1705, %r1704, %r1703;
	ld.global.nc.u32 	%r1706, [%rd7+3380];
	add.s32 	%r1707, %r1706, %r1705;
	ld.global.nc.u32 	%r1708, [%rd7+3384];
	add.s32 	%r1709, %r1708, %r1707;
	ld.global.nc.u32 	%r1710, [%rd7+3388];
	add.s32 	%r1711, %r1710, %r1709;
	ld.global.nc.u32 	%r1712, [%rd7+3392];
	add.s32 	%r1713, %r1712, %r1711;
	ld.global.nc.u32 	%r1714, [%rd7+3396];
	add.s32 	%r1715, %r1714, %r1713;
	ld.global.nc.u32 	%r1716, [%rd7+3400];
	add.s32 	%r1717, %r1716, %r1715;
	ld.global.nc.u32 	%r1718, [%rd7+3404];
	add.s32 	%r1719, %r1718, %r1717;
	ld.global.nc.u32 	%r1720, [%rd7+3408];
	add.s32 	%r1721, %r1720, %r1719;
	ld.global.nc.u32 	%r1722, [%rd7+3412];
	add.s32 	%r1723, %r1722, %r1721;
	ld.global.nc.u32 	%r1724, [%rd7+3416];
	add.s32 	%r1725, %r1724, %r1723;
	ld.global.nc.u32 	%r1726, [%rd7+3420];
	add.s32 	%r1727, %r1726, %r1725;
	ld.global.nc.u32 	%r1728, [%rd7+3424];
	add.s32 	%r1729, %r1728, %r1727;
	ld.global.nc.u32 	%r1730, [%rd7+3428];
	add.s32 	%r1731, %r1730, %r1729;
	ld.global.nc.u32 	%r1732, [%rd7+3432];
	add.s32 	%r1733, %r1732, %r1731;
	ld.global.nc.u32 	%r1734, [%rd7+3436];
	add.s32 	%r1735, %r1734, %r1733;
	ld.global.nc.u32 	%r1736, [%rd7+3440];
	add.s32 	%r1737, %r1736, %r1735;
	ld.global.nc.u32 	%r1738, [%rd7+3444];
	add.s32 	%r1739, %r1738, %r1737;
	ld.global.nc.u32 	%r1740, [%rd7+3448];
	add.s32 	%r1741, %r1740, %r1739;
	ld.global.nc.u32 	%r1742, [%rd7+3452];
	add.s32 	%r1743, %r1742, %r1741;
	ld.global.nc.u32 	%r1744, [%rd7+3456];
	add.s32 	%r1745, %r1744, %r1743;
	ld.global.nc.u32 	%r1746, [%rd7+3460];
	add.s32 	%r1747, %r1746, %r1745;
	ld.global.nc.u32 	%r1748, [%rd7+3464];
	add.s32 	%r1749, %r1748, %r1747;
	ld.global.nc.u32 	%r1750, [%rd7+3468];
	add.s32 	%r1751, %r1750, %r1749;
	ld.global.nc.u32 	%r1752, [%rd7+3472];
	add.s32 	%r1753, %r1752, %r1751;
	ld.global.nc.u32 	%r1754, [%rd7+3476];
	add.s32 	%r1755, %r1754, %r1753;
	ld.global.nc.u32 	%r1756, [%rd7+3480];
	add.s32 	%r1757, %r1756, %r1755;
	ld.global.nc.u32 	%r1758, [%rd7+3484];
	add.s32 	%r1759, %r1758, %r1757;
	ld.global.nc.u32 	%r1760, [%rd7+3488];
	add.s32 	%r1761, %r1760, %r1759;
	ld.global.nc.u32 	%r1762, [%rd7+3492];
	add.s32 	%r1763, %r1762, %r1761;
	ld.global.nc.u32 	%r1764, [%rd7+3496];
	add.s32 	%r1765, %r1764, %r1763;
	ld.global.nc.u32 	%r1766, [%rd7+3500];
	add.s32 	%r1767, %r1766, %r1765;
	ld.global.nc.u32 	%r1768, [%rd7+3504];
	add.s32 	%r1769, %r1768, %r1767;
	ld.global.nc.u32 	%r1770, [%rd7+3508];
	add.s32 	%r1771, %r1770, %r1769;
	ld.global.nc.u32 	%r1772, [%rd7+3512];
	add.s32 	%r1773, %r1772, %r1771;
	ld.global.nc.u32 	%r1774, [%rd7+3516];
	add.s32 	%r1775, %r1774, %r1773;
	ld.global.nc.u32 	%r1776, [%rd7+3520];
	add.s32 	%r1777, %r1776, %r1775;
	ld.global.nc.u32 	%r1778, [%rd7+3524];
	add.s32 	%r1779, %r1778, %r1777;
	ld.global.nc.u32 	%r1780, [%rd7+3528];
	add.s32 	%r1781, %r1780, %r1779;
	ld.global.nc.u32 	%r1782, [%rd7+3532];
	add.s32 	%r1783, %r1782, %r1781;
	ld.global.nc.u32 	%r1784, [%rd7+3536];
	add.s32 	%r1785, %r1784, %r1783;
	ld.global.nc.u32 	%r1786, [%rd7+3540];
	add.s32 	%r1787, %r1786, %r1785;
	ld.global.nc.u32 	%r1788, [%rd7+3544];
	add.s32 	%r1789, %r1788, %r1787;
	ld.global.nc.u32 	%r1790, [%rd7+3548];
	add.s32 	%r1791, %r1790, %r1789;
	ld.global.nc.u32 	%r1792, [%rd7+3552];
	add.s32 	%r1793, %r1792, %r1791;
	ld.global.nc.u32 	%r1794, [%rd7+3556];
	add.s32 	%r1795, %r1794, %r1793;
	ld.global.nc.u32 	%r1796, [%rd7+3560];
	add.s32 	%r1797, %r1796, %r1795;
	ld.global.nc.u32 	%r1798, [%rd7+3564];
	add.s32 	%r1799, %r1798, %r1797;
	ld.global.nc.u32 	%r1800, [%rd7+3568];
	add.s32 	%r1801, %r1800, %r1799;
	ld.global.nc.u32 	%r1802, [%rd7+3572];
	add.s32 	%r1803, %r1802, %r1801;
	ld.global.nc.u32 	%r1804, [%rd7+3576];
	add.s32 	%r1805, %r1804, %r1803;
	ld.global.nc.u32 	%r1806, [%rd7+3580];
	add.s32 	%r1807, %r1806, %r1805;
	ld.global.nc.u32 	%r1808, [%rd7+3584];
	add.s32 	%r1809, %r1808, %r1807;
	ld.global.nc.u32 	%r1810, [%rd7+3588];
	add.s32 	%r1811, %r1810, %r1809;
	ld.global.nc.u32 	%r1812, [%rd7+3592];
	add.s32 	%r1813, %r1812, %r1811;
	ld.global.nc.u32 	%r1814, [%rd7+3596];
	add.s32 	%r1815, %r1814, %r1813;
	ld.global.nc.u32 	%r1816, [%rd7+3600];
	add.s32 	%r1817, %r1816, %r1815;
	ld.global.nc.u32 	%r1818, [%rd7+3604];
	add.s32 	%r1819, %r1818, %r1817;
	ld.global.nc.u32 	%r1820, [%rd7+3608];
	add.s32 	%r1821, %r1820, %r1819;
	ld.global.nc.u32 	%r1822, [%rd7+3612];
	add.s32 	%r1823, %r1822, %r1821;
	ld.global.nc.u32 	%r1824, [%rd7+3616];
	add.s32 	%r1825, %r1824, %r1823;
	ld.global.nc.u32 	%r1826, [%rd7+3620];
	add.s32 	%r1827, %r1826, %r1825;
	ld.global.nc.u32 	%r1828, [%rd7+3624];
	add.s32 	%r1829, %r1828, %r1827;
	ld.global.nc.u32 	%r1830, [%rd7+3628];
	add.s32 	%r1831, %r1830, %r1829;
	ld.global.nc.u32 	%r1832, [%rd7+3632];
	add.s32 	%r1833, %r1832, %r1831;
	ld.global.nc.u32 	%r1834, [%rd7+3636];
	add.s32 	%r1835, %r1834, %r1833;
	ld.global.nc.u32 	%r1836, [%rd7+3640];
	add.s32 	%r1837, %r1836, %r1835;
	ld.global.nc.u32 	%r1838, [%rd7+3644];
	add.s32 	%r1839, %r1838, %r1837;
	ld.global.nc.u32 	%r1840, [%rd7+3648];
	add.s32 	%r1841, %r1840, %r1839;
	ld.global.nc.u32 	%r1842, [%rd7+3652];
	add.s32 	%r1843, %r1842, %r1841;
	ld.global.nc.u32 	%r1844, [%rd7+3656];
	add.s32 	%r1845, %r1844, %r1843;
	ld.global.nc.u32 	%r1846, [%rd7+3660];
	add.s32 	%r1847, %r1846, %r1845;
	ld.global.nc.u32 	%r1848, [%rd7+3664];
	add.s32 	%r1849, %r1848, %r1847;
	ld.global.nc.u32 	%r1850, [%rd7+3668];
	add.s32 	%r1851, %r1850, %r1849;
	ld.global.nc.u32 	%r1852, [%rd7+3672];
	add.s32 	%r1853, %r1852, %r1851;
	ld.global.nc.u32 	%r1854, [%rd7+3676];
	add.s32 	%r1855, %r1854, %r1853;
	ld.global.nc.u32 	%r1856, [%rd7+3680];
	add.s32 	%r1857, %r1856, %r1855;
	ld.global.nc.u32 	%r1858, [%rd7+3684];
	add.s32 	%r1859, %r1858, %r1857;
	ld.global.nc.u32 	%r1860, [%rd7+3688];
	add.s32 	%r1861, %r1860, %r1859;
	ld.global.nc.u32 	%r1862, [%rd7+3692];
	add.s32 	%r1863, %r1862, %r1861;
	ld.global.nc.u32 	%r1864, [%rd7+3696];
	add.s32 	%r1865, %r1864, %r1863;
	ld.global.nc.u32 	%r1866, [%rd7+3700];
	add.s32 	%r1867, %r1866, %r1865;
	ld.global.nc.u32 	%r1868, [%rd7+3704];
	add.s32 	%r1869, %r1868, %r1867;
	ld.global.nc.u32 	%r1870, [%rd7+3708];
	add.s32 	%r1871, %r1870, %r1869;
	ld.global.nc.u32 	%r1872, [%rd7+3712];
	add.s32 	%r1873, %r1872, %r1871;
	ld.global.nc.u32 	%r1874, [%rd7+3716];
	add.s32 	%r1875, %r1874, %r1873;
	ld.global.nc.u32 	%r1876, [%rd7+3720];
	add.s32 	%r1877, %r1876, %r1875;
	ld.global.nc.u32 	%r1878, [%rd7+3724];
	add.s32 	%r1879, %r1878, %r1877;
	ld.global.nc.u32 	%r1880, [%rd7+3728];
	add.s32 	%r1881, %r1880, %r1879;
	ld.global.nc.u32 	%r1882, [%rd7+3732];
	add.s32 	%r1883, %r1882, %r1881;
	ld.global.nc.u32 	%r1884, [%rd7+3736];
	add.s32 	%r1885, %r1884, %r1883;
	ld.global.nc.u32 	%r1886, [%rd7+3740];
	add.s32 	%r1887, %r1886, %r1885;
	ld.global.nc.u32 	%r1888, [%rd7+3744];
	add.s32 	%r1889, %r1888, %r1887;
	ld.global.nc.u32 	%r1890, [%rd7+3748];
	add.s32 	%r1891, %r1890, %r1889;
	ld.global.nc.u32 	%r1892, [%rd7+3752];
	add.s32 	%r1893, %r1892, %r1891;
	ld.global.nc.u32 	%r1894, [%rd7+3756];
	add.s32 	%r1895, %r1894, %r1893;
	ld.global.nc.u32 	%r1896, [%rd7+3760];
	add.s32 	%r1897, %r1896, %r1895;
	ld.global.nc.u32 	%r1898, [%rd7+3764];
	add.s32 	%r1899, %r1898, %r1897;
	ld.global.nc.u32 	%r1900, [%rd7+3768];
	add.s32 	%r1901, %r1900, %r1899;
	ld.global.nc.u32 	%r1902, [%rd7+3772];
	add.s32 	%r1903, %r1902, %r1901;
	ld.global.nc.u32 	%r1904, [%rd7+3776];
	add.s32 	%r1905, %r1904, %r1903;
	ld.global.nc.u32 	%r1906, [%rd7+3780];
	add.s32 	%r1907, %r1906, %r1905;
	ld.global.nc.u32 	%r1908, [%rd7+3784];
	add.s32 	%r1909, %r1908, %r1907;
	ld.global.nc.u32 	%r1910, [%rd7+3788];
	add.s32 	%r1911, %r1910, %r1909;
	ld.global.nc.u32 	%r1912, [%rd7+3792];
	add.s32 	%r1913, %r1912, %r1911;
	ld.global.nc.u32 	%r1914, [%rd7+3796];
	add.s32 	%r1915, %r1914, %r1913;
	ld.global.nc.u32 	%r1916, [%rd7+3800];
	add.s32 	%r1917, %r1916, %r1915;
	ld.global.nc.u32 	%r1918, [%rd7+3804];
	add.s32 	%r1919, %r1918, %r1917;
	ld.global.nc.u32 	%r1920, [%rd7+3808];
	add.s32 	%r1921, %r1920, %r1919;
	ld.global.nc.u32 	%r1922, [%rd7+3812];
	add.s32 	%r1923, %r1922, %r1921;
	ld.global.nc.u32 	%r1924, [%rd7+3816];
	add.s32 	%r1925, %r1924, %r1923;
	ld.global.nc.u32 	%r1926, [%rd7+3820];
	add.s32 	%r1927, %r1926, %r1925;
	ld.global.nc.u32 	%r1928, [%rd7+3824];
	add.s32 	%r1929, %r1928, %r1927;
	ld.global.nc.u32 	%r1930, [%rd7+3828];
	add.s32 	%r1931, %r1930, %r1929;
	ld.global.nc.u32 	%r1932, [%rd7+3832];
	add.s32 	%r1933, %r1932, %r1931;
	ld.global.nc.u32 	%r1934, [%rd7+3836];
	add.s32 	%r1935, %r1934, %r1933;
	ld.global.nc.u32 	%r1936, [%rd7+3840];
	add.s32 	%r1937, %r1936, %r1935;
	ld.global.nc.u32 	%r1938, [%rd7+3844];
	add.s32 	%r1939, %r1938, %r1937;
	ld.global.nc.u32 	%r1940, [%rd7+3848];
	add.s32 	%r1941, %r1940, %r1939;
	ld.global.nc.u32 	%r1942, [%rd7+3852];
	add.s32 	%r1943, %r1942, %r1941;
	ld.global.nc.u32 	%r1944, [%rd7+3856];
	add.s32 	%r1945, %r1944, %r1943;
	ld.global.nc.u32 	%r1946, [%rd7+3860];
	add.s32 	%r1947, %r1946, %r1945;
	ld.global.nc.u32 	%r1948, [%rd7+3864];
	add.s32 	%r1949, %r1948, %r1947;
	ld.global.nc.u32 	%r1950, [%rd7+3868];
	add.s32 	%r1951, %r1950, %r1949;
	ld.global.nc.u32 	%r1952, [%rd7+3872];
	add.s32 	%r1953, %r1952, %r1951;
	ld.global.nc.u32 	%r1954, [%rd7+3876];
	add.s32 	%r1955, %r1954, %r1953;
	ld.global.nc.u32 	%r1956, [%rd7+3880];
	add.s32 	%r1957, %r1956, %r1955;
	ld.global.nc.u32 	%r1958, [%rd7+3884];
	add.s32 	%r1959, %r1958, %r1957;
	ld.global.nc.u32 	%r1960, [%rd7+3888];
	add.s32 	%r1961, %r1960, %r1959;
	ld.global.nc.u32 	%r1962, [%rd7+3892];
	add.s32 	%r1963, %r1962, %r1961;
	ld.global.nc.u32 	%r1964, [%rd7+3896];
	add.s32 	%r1965, %r1964, %r1963;
	ld.global.nc.u32 	%r1966, [%rd7+3900];
	add.s32 	%r1967, %r1966, %r1965;
	ld.global.nc.u32 	%r1968, [%rd7+3904];
	add.s32 	%r1969, %r1968, %r1967;
	ld.global.nc.u32 	%r1970, [%rd7+3908];
	add.s32 	%r1971, %r1970, %r1969;
	ld.global.nc.u32 	%r1972, [%rd7+3912];
	add.s32 	%r1973, %r1972, %r1971;
	ld.global.nc.u32 	%r1974, [%rd7+3916];
	add.s32 	%r1975, %r1974, %r1973;
	ld.global.nc.u32 	%r1976, [%rd7+3920];
	add.s32 	%r1977, %r1976, %r1975;
	ld.global.nc.u32 	%r1978, [%rd7+3924];
	add.s32 	%r1979, %r1978, %r1977;
	ld.global.nc.u32 	%r1980, [%rd7+3928];
	add.s32 	%r1981, %r1980, %r1979;
	ld.global.nc.u32 	%r1982, [%rd7+3932];
	add.s32 	%r1983, %r1982, %r1981;
	ld.global.nc.u32 	%r1984, [%rd7+3936];
	add.s32 	%r1985, %r1984, %r1983;
	ld.global.nc.u32 	%r1986, [%rd7+3940];
	add.s32 	%r1987, %r1986, %r1985;
	ld.global.nc.u32 	%r1988, [%rd7+3944];
	add.s32 	%r1989, %r1988, %r1987;
	ld.global.nc.u32 	%r1990, [%rd7+3948];
	add.s32 	%r1991, %r1990, %r1989;
	ld.global.nc.u32 	%r1992, [%rd7+3952];
	add.s32 	%r1993, %r1992, %r1991;
	ld.global.nc.u32 	%r1994, [%rd7+3956];
	add.s32 	%r1995, %r1994, %r1993;
	ld.global.nc.u32 	%r1996, [%rd7+3960];
	add.s32 	%r1997, %r1996, %r1995;
	ld.global.nc.u32 	%r1998, [%rd7+3964];
	add.s32 	%r1999, %r1998, %r1997;
	ld.global.nc.u32 	%r2000, [%rd7+3968];
	add.s32 	%r2001, %r2000, %r1999;
	ld.global.nc.u32 	%r2002, [%rd7+3972];
	add.s32 	%r2003, %r2002, %r2001;
	ld.global.nc.u32 	%r2004, [%rd7+3976];
	add.s32 	%r2005, %r2004, %r2003;
	ld.global.nc.u32 	%r2006, [%rd7+3980];
	add.s32 	%r2007, %r2006, %r2005;
	ld.global.nc.u32 	%r2008, [%rd7+3984];
	add.s32 	%r2009, %r2008, %r2007;
	ld.global.nc.u32 	%r2010, [%rd7+3988];
	add.s32 	%r2011, %r2010, %r2009;
	ld.global.nc.u32 	%r2012, [%rd7+3992];
	add.s32 	%r2013, %r2012, %r2011;
	ld.global.nc.u32 	%r2014, [%rd7+3996];
	add.s32 	%r2015, %r2014, %r2013;
	ld.global.nc.u32 	%r2016, [%rd7+4000];
	add.s32 	%r2017, %r2016, %r2015;
	ld.global.nc.u32 	%r2018, [%rd7+4004];
	add.s32 	%r2019, %r2018, %r2017;
	ld.global.nc.u32 	%r2020, [%rd7+4008];
	add.s32 	%r2021, %r2020, %r2019;
	ld.global.nc.u32 	%r2022, [%rd7+4012];
	add.s32 	%r2023, %r2022, %r2021;
	ld.global.nc.u32 	%r2024, [%rd7+4016];
	add.s32 	%r2025, %r2024, %r2023;
	ld.global.nc.u32 	%r2026, [%rd7+4020];
	add.s32 	%r2027, %r2026, %r2025;
	ld.global.nc.u32 	%r2028, [%rd7+4024];
	add.s32 	%r2029, %r2028, %r2027;
	ld.global.nc.u32 	%r2030, [%rd7+4028];
	add.s32 	%r2031, %r2030, %r2029;
	ld.global.nc.u32 	%r2032, [%rd7+4032];
	add.s32 	%r2033, %r2032, %r2031;
	ld.global.nc.u32 	%r2034, [%rd7+4036];
	add.s32 	%r2035, %r2034, %r2033;
	ld.global.nc.u32 	%r2036, [%rd7+4040];
	add.s32 	%r2037, %r2036, %r2035;
	ld.global.nc.u32 	%r2038, [%rd7+4044];
	add.s32 	%r2039, %r2038, %r2037;
	ld.global.nc.u32 	%r2040, [%rd7+4048];
	add.s32 	%r2041, %r2040, %r2039;
	ld.global.nc.u32 	%r2042, [%rd7+4052];
	add.s32 	%r2043, %r2042, %r2041;
	ld.global.nc.u32 	%r2044, [%rd7+4056];
	add.s32 	%r2045, %r2044, %r2043;
	ld.global.nc.u32 	%r2046, [%rd7+4060];
	add.s32 	%r2047, %r2046, %r2045;
	ld.global.nc.u32 	%r2048, [%rd7+4064];
	add.s32 	%r2049, %r2048, %r2047;
	ld.global.nc.u32 	%r2050, [%rd7+4068];
	add.s32 	%r2051, %r2050, %r2049;
	ld.global.nc.u32 	%r2052, [%rd7+4072];
	add.s32 	%r2053, %r2052, %r2051;
	ld.global.nc.u32 	%r2054, [%rd7+4076];
	add.s32 	%r2055, %r2054, %r2053;
	ld.global.nc.u32 	%r2056, [%rd7+4080];
	add.s32 	%r2057, %r2056, %r2055;
	ld.global.nc.u32 	%r2058, [%rd7+4084];
	add.s32 	%r2059, %r2058, %r2057;
	ld.global.nc.u32 	%r2060, [%rd7+4088];
	add.s32 	%r2061, %r2060, %r2059;
	ld.global.nc.u32 	%r2062, [%rd7+4092];
	add.s32 	%r2063, %r2062, %r2061;
	ld.global.nc.u32 	%r2064, [%rd7+4096];
	add.s32 	%r2065, %r2064, %r2063;
	ld.global.nc.u32 	%r2066, [%rd7+4100];
	add.s32 	%r2067, %r2066, %r2065;
	ld.global.nc.u32 	%r2068, [%rd7+4104];
	add.s32 	%r2069, %r2068, %r2067;
	ld.global.nc.u32 	%r2070, [%rd7+4108];
	add.s32 	%r2071, %r2070, %r2069;
	ld.global.nc.u32 	%r2072, [%rd7+4112];
	add.s32 	%r2073, %r2072, %r2071;
	ld.global.nc.u32 	%r2074, [%rd7+4116];
	add.s32 	%r2075, %r2074, %r2073;
	ld.global.nc.u32 	%r2076, [%rd7+4120];
	add.s32 	%r2077, %r2076, %r2075;
	ld.global.nc.u32 	%r2078, [%rd7+4124];
	add.s32 	%r2079, %r2078, %r2077;
	ld.global.nc.u32 	%r2080, [%rd7+4128];
	add.s32 	%r2081, %r2080, %r2079;
	ld.global.nc.u32 	%r2082, [%rd7+4132];
	add.s32 	%r2083, %r2082, %r2081;
	ld.global.nc.u32 	%r2084, [%rd7+4136];
	add.s32 	%r2085, %r2084, %r2083;
	ld.global.nc.u32 	%r2086, [%rd7+4140];
	add.s32 	%r2087, %r2086, %r2085;
	ld.global.nc.u32 	%r2088, [%rd7+4144];
	add.s32 	%r2089, %r2088, %r2087;
	ld.global.nc.u32 	%r2090, [%rd7+4148];
	add.s32 	%r2091, %r2090, %r2089;
	ld.global.nc.u32 	%r2092, [%rd7+4152];
	add.s32 	%r2093, %r2092, %r2091;
	ld.global.nc.u32 	%r2094, [%rd7+4156];
	add.s32 	%r2095, %r2094, %r2093;
	ld.global.nc.u32 	%r2096, [%rd7+4160];
	add.s32 	%r2097, %r2096, %r2095;
	ld.global.nc.u32 	%r2098, [%rd7+4164];
	add.s32 	%r2099, %r2098, %r2097;
	ld.global.nc.u32 	%r2100, [%rd7+4168];
	add.s32 	%r2101, %r2100, %r2099;
	ld.global.nc.u32 	%r2102, [%rd7+4172];
	add.s32 	%r2103, %r2102, %r2101;
	ld.global.nc.u32 	%r2104, [%rd7+4176];
	add.s32 	%r2105, %r2104, %r2103;
	ld.global.nc.u32 	%r2106, [%rd7+4180];
	add.s32 	%r2107, %r2106, %r2105;
	ld.global.nc.u32 	%r2108, [%rd7+4184];
	add.s32 	%r2109, %r2108, %r2107;
	ld.global.nc.u32 	%r2110, [%rd7+4188];
	add.s32 	%r2111, %r2110, %r2109;
	ld.global.nc.u32 	%r2112, [%rd7+4192];
	add.s32 	%r2113, %r2112, %r2111;
	ld.global.nc.u32 	%r2114, [%rd7+4196];
	add.s32 	%r2115, %r2114, %r2113;
	ld.global.nc.u32 	%r2116, [%rd7+4200];
	add.s32 	%r2117, %r2116, %r2115;
	ld.global.nc.u32 	%r2118, [%rd7+4204];
	add.s32 	%r2119, %r2118, %r2117;
	ld.global.nc.u32 	%r2120, [%rd7+4208];
	add.s32 	%r2121, %r2120, %r2119;
	ld.global.nc.u32 	%r2122, [%rd7+4212];
	add.s32 	%r2123, %r2122, %r2121;
	ld.global.nc.u32 	%r2124, [%rd7+4216];
	add.s32 	%r2125, %r2124, %r2123;
	ld.global.nc.u32 	%r2126, [%rd7+4220];
	add.s32 	%r2127, %r2126, %r2125;
	ld.global.nc.u32 	%r2128, [%rd7+4224];
	add.s32 	%r2129, %r2128, %r2127;
	ld.global.nc.u32 	%r2130, [%rd7+4228];
	add.s32 	%r2131, %r2130, %r2129;
	ld.global.nc.u32 	%r2132, [%rd7+4232];
	add.s32 	%r2133, %r2132, %r2131;
	ld.global.nc.u32 	%r2134, [%rd7+4236];
	add.s32 	%r2135, %r2134, %r2133;
	ld.global.nc.u32 	%r2136, [%rd7+4240];
	add.s32 	%r2137, %r2136, %r2135;
	ld.global.nc.u32 	%r2138, [%rd7+4244];
	add.s32 	%r2139, %r2138, %r2137;
	ld.global.nc.u32 	%r2140, [%rd7+4248];
	add.s32 	%r2141, %r2140, %r2139;
	ld.global.nc.u32 	%r2142, [%rd7+4252];
	add.s32 	%r2143, %r2142, %r2141;
	ld.global.nc.u32 	%r2144, [%rd7+4256];
	add.s32 	%r2145, %r2144, %r2143;
	ld.global.nc.u32 	%r2146, [%rd7+4260];
	add.s32 	%r2147, %r2146, %r2145;
	ld.global.nc.u32 	%r2148, [%rd7+4264];
	add.s32 	%r2149, %r2148, %r2147;
	ld.global.nc.u32 	%r2150, [%rd7+4268];
	add.s32 	%r2151, %r2150, %r2149;
	ld.global.nc.u32 	%r2152, [%rd7+4272];
	add.s32 	%r2153, %r2152, %r2151;
	ld.global.nc.u32 	%r2154, [%rd7+4276];
	add.s32 	%r2155, %r2154, %r2153;
	ld.global.nc.u32 	%r2156, [%rd7+4280];
	add.s32 	%r2157, %r2156, %r2155;
	ld.global.nc.u32 	%r2158, [%rd7+4284];
	add.s32 	%r2159, %r2158, %r2157;
	ld.global.nc.u32 	%r2160, [%rd7+4288];
	add.s32 	%r2161, %r2160, %r2159;
	ld.global.nc.u32 	%r2162, [%rd7+4292];
	add.s32 	%r2163, %r2162, %r2161;
	ld.global.nc.u32 	%r2164, [%rd7+4296];
	add.s32 	%r2165, %r2164, %r2163;
	ld.global.nc.u32 	%r2166, [%rd7+4300];
	add.s32 	%r2167, %r2166, %r2165;
	ld.global.nc.u32 	%r2168, [%rd7+4304];
	add.s32 	%r2169, %r2168, %r2167;
	ld.global.nc.u32 	%r2170, [%rd7+4308];
	add.s32 	%r2171, %r2170, %r2169;
	ld.global.nc.u32 	%r2172, [%rd7+4312];
	add.s32 	%r2173, %r2172, %r2171;
	ld.global.nc.u32 	%r2174, [%rd7+4316];
	add.s32 	%r2175, %r2174, %r2173;
	ld.global.nc.u32 	%r2176, [%rd7+4320];
	add.s32 	%r2177, %r2176, %r2175;
	ld.global.nc.u32 	%r2178, [%rd7+4324];
	add.s32 	%r2179, %r2178, %r2177;
	ld.global.nc.u32 	%r2180, [%rd7+4328];
	add.s32 	%r2181, %r2180, %r2179;
	ld.global.nc.u32 	%r2182, [%rd7+4332];
	add.s32 	%r2183, %r2182, %r2181;
	ld.global.nc.u32 	%r2184, [%rd7+4336];
	add.s32 	%r2185, %r2184, %r2183;
	ld.global.nc.u32 	%r2186, [%rd7+4340];
	add.s32 	%r2187, %r2186, %r2185;
	ld.global.nc.u32 	%r2188, [%rd7+4344];
	add.s32 	%r2189, %r2188, %r2187;
	ld.global.nc.u32 	%r2190, [%rd7+4348];
	add.s32 	%r2191, %r2190, %r2189;
	ld.global.nc.u32 	%r2192, [%rd7+4352];
	add.s32 	%r2193, %r2192, %r2191;
	ld.global.nc.u32 	%r2194, [%rd7+4356];
	add.s32 	%r2195, %r2194, %r2193;
	ld.global.nc.u32 	%r2196, [%rd7+4360];
	add.s32 	%r2197, %r2196, %r2195;
	ld.global.nc.u32 	%r2198, [%rd7+4364];
	add.s32 	%r2199, %r2198, %r2197;
	ld.global.nc.u32 	%r2200, [%rd7+4368];
	add.s32 	%r2201, %r2200, %r2199;
	ld.global.nc.u32 	%r2202, [%rd7+4372];
	add.s32 	%r2203, %r2202, %r2201;
	ld.global.nc.u32 	%r2204, [%rd7+4376];
	add.s32 	%r2205, %r2204, %r2203;
	ld.global.nc.u32 	%r2206, [%rd7+4380];
	add.s32 	%r2207, %r2206, %r2205;
	ld.global.nc.u32 	%r2208, [%rd7+4384];
	add.s32 	%r2209, %r2208, %r2207;
	ld.global.nc.u32 	%r2210, [%rd7+4388];
	add.s32 	%r2211, %r2210, %r2209;
	ld.global.nc.u32 	%r2212, [%rd7+4392];
	add.s32 	%r2213, %r2212, %r2211;
	ld.global.nc.u32 	%r2214, [%rd7+4396];
	add.s32 	%r2215, %r2214, %r2213;
	ld.global.nc.u32 	%r2216, [%rd7+4400];
	add.s32 	%r2217, %r2216, %r2215;
	ld.global.nc.u32 	%r2218, [%rd7+4404];
	add.s32 	%r2219, %r2218, %r2217;
	ld.global.nc.u32 	%r2220, [%rd7+4408];
	add.s32 	%r2221, %r2220, %r2219;
	ld.global.nc.u32 	%r2222, [%rd7+4412];
	add.s32 	%r2223, %r2222, %r2221;
	ld.global.nc.u32 	%r2224, [%rd7+4416];
	add.s32 	%r2225, %r2224, %r2223;
	ld.global.nc.u32 	%r2226, [%rd7+4420];
	add.s32 	%r2227, %r2226, %r2225;
	ld.global.nc.u32 	%r2228, [%rd7+4424];
	add.s32 	%r2229, %r2228, %r2227;
	ld.global.nc.u32 	%r2230, [%rd7+4428];
	add.s32 	%r2231, %r2230, %r2229;
	ld.global.nc.u32 	%r2232, [%rd7+4432];
	add.s32 	%r2233, %r2232, %r2231;
	ld.global.nc.u32 	%r2234, [%rd7+4436];
	add.s32 	%r2235, %r2234, %r2233;
	ld.global.nc.u32 	%r2236, [%rd7+4440];
	add.s32 	%r2237, %r2236, %r2235;
	ld.global.nc.u32 	%r2238, [%rd7+4444];
	add.s32 	%r2239, %r2238, %r2237;
	ld.global.nc.u32 	%r2240, [%rd7+4448];
	add.s32 	%r2241, %r2240, %r2239;
	ld.global.nc.u32 	%r2242, [%rd7+4452];
	add.s32 	%r2243, %r2242, %r2241;
	ld.global.nc.u32 	%r2244, [%rd7+4456];
	add.s32 	%r2245, %r2244, %r2243;
	ld.global.nc.u32 	%r2246, [%rd7+4460];
	add.s32 	%r2247, %r2246, %r2245;
	ld.global.nc.u32 	%r2248, [%rd7+4464];
	add.s32 	%r2249, %r2248, %r2247;
	ld.global.nc.u32 	%r2250, [%rd7+4468];
	add.s32 	%r2251, %r2250, %r2249;
	ld.global.nc.u32 	%r2252, [%rd7+4472];
	add.s32 	%r2253, %r2252, %r2251;
	ld.global.nc.u32 	%r2254, [%rd7+4476];
	add.s32 	%r2255, %r2254, %r2253;
	ld.global.nc.u32 	%r2256, [%rd7+4480];
	add.s32 	%r2257, %r2256, %r2255;
	ld.global.nc.u32 	%r2258, [%rd7+4484];
	add.s32 	%r2259, %r2258, %r2257;
	ld.global.nc.u32 	%r2260, [%rd7+4488];
	add.s32 	%r2261, %r2260, %r2259;
	ld.global.nc.u32 	%r2262, [%rd7+4492];
	add.s32 	%r2263, %r2262, %r2261;
	ld.global.nc.u32 	%r2264, [%rd7+4496];
	add.s32 	%r2265, %r2264, %r2263;
	ld.global.nc.u32 	%r2266, [%rd7+4500];
	add.s32 	%r2267, %r2266, %r2265;
	ld.global.nc.u32 	%r2268, [%rd7+4504];
	add.s32 	%r2269, %r2268, %r2267;
	ld.global.nc.u32 	%r2270, [%rd7+4508];
	add.s32 	%r2271, %r2270, %r2269;
	ld.global.nc.u32 	%r2272, [%rd7+4512];
	add.s32 	%r2273, %r2272, %r2271;
	ld.global.nc.u32 	%r2274, [%rd7+4516];
	add.s32 	%r2275, %r2274, %r2273;
	ld.global.nc.u32 	%r2276, [%rd7+4520];
	add.s32 	%r2277, %r2276, %r2275;
	ld.global.nc.u32 	%r2278, [%rd7+4524];
	add.s32 	%r2279, %r2278, %r2277;
	ld.global.nc.u32 	%r2280, [%rd7+4528];
	add.s32 	%r2281, %r2280, %r2279;
	ld.global.nc.u32 	%r2282, [%rd7+4532];
	add.s32 	%r2283, %r2282, %r2281;
	ld.global.nc.u32 	%r2284, [%rd7+4536];
	add.s32 	%r2285, %r2284, %r2283;
	ld.global.nc.u32 	%r2286, [%rd7+4540];
	add.s32 	%r2287, %r2286, %r2285;
	ld.global.nc.u32 	%r2288, [%rd7+4544];
	add.s32 	%r2289, %r2288, %r2287;
	ld.global.nc.u32 	%r2290, [%rd7+4548];
	add.s32 	%r2291, %r2290, %r2289;
	ld.global.nc.u32 	%r2292, [%rd7+4552];
	add.s32 	%r2293, %r2292, %r2291;
	ld.global.nc.u32 	%r2294, [%rd7+4556];
	add.s32 	%r2295, %r2294, %r2293;
	ld.global.nc.u32 	%r2296, [%rd7+4560];
	add.s32 	%r2297, %r2296, %r2295;
	ld.global.nc.u32 	%r2298, [%rd7+4564];
	add.s32 	%r2299, %r2298, %r2297;
	ld.global.nc.u32 	%r2300, [%rd7+4568];
	add.s32 	%r2301, %r2300, %r2299;
	ld.global.nc.u32 	%r2302, [%rd7+4572];
	add.s32 	%r2303, %r2302, %r2301;
	ld.global.nc.u32 	%r2304, [%rd7+4576];
	add.s32 	%r2305, %r2304, %r2303;
	ld.global.nc.u32 	%r2306, [%rd7+4580];
	add.s32 	%r2307, %r2306, %r2305;
	ld.global.nc.u32 	%r2308, [%rd7+4584];
	add.s32 	%r2309, %r2308, %r2307;
	ld.global.nc.u32 	%r2310, [%rd7+4588];
	add.s32 	%r2311, %r2310, %r2309;
	ld.global.nc.u32 	%r2312, [%rd7+4592];
	add.s32 	%r2313, %r2312, %r2311;
	ld.global.nc.u32 	%r2314, [%rd7+4596];
	add.s32 	%r2315, %r2314, %r2313;
	ld.global.nc.u32 	%r2316, [%rd7+4600];
	add.s32 	%r2317, %r2316, %r2315;
	ld.global.nc.u32 	%r2318, [%rd7+4604];
	add.s32 	%r2319, %r2318, %r2317;
	ld.global.nc.u32 	%r2320, [%rd7+4608];
	add.s32 	%r2321, %r2320, %r2319;
	ld.global.nc.u32 	%r2322, [%rd7+4612];
	add.s32 	%r2323, %r2322, %r2321;
	ld.global.nc.u32 	%r2324, [%rd7+4616];
	add.s32 	%r2325, %r2324, %r2323;
	ld.global.nc.u32 	%r2326, [%rd7+4620];
	add.s32 	%r2327, %r2326, %r2325;
	ld.global.nc.u32 	%r2328, [%rd7+4624];
	add.s32 	%r2329, %r2328, %r2327;
	ld.global.nc.u32 	%r2330, [%rd7+4628];
	add.s32 	%r2331, %r2330, %r2329;
	ld.global.nc.u32 	%r2332, [%rd7+4632];
	add.s32 	%r2333, %r2332, %r2331;
	ld.global.nc.u32 	%r2334, [%rd7+4636];
	add.s32 	%r2335, %r2334, %r2333;
	ld.global.nc.u32 	%r2336, [%rd7+4640];
	add.s32 	%r2337, %r2336, %r2335;
	ld.global.nc.u32 	%r2338, [%rd7+4644];
	add.s32 	%r2339, %r2338, %r2337;
	ld.global.nc.u32 	%r2340, [%rd7+4648];
	add.s32 	%r2341, %r2340, %r2339;
	ld.global.nc.u32 	%r2342, [%rd7+4652];
	add.s32 	%r2343, %r2342, %r2341;
	ld.global.nc.u32 	%r2344, [%rd7+4656];
	add.s32 	%r2345, %r2344, %r2343;
	ld.global.nc.u32 	%r2346, [%rd7+4660];
	add.s32 	%r2347, %r2346, %r2345;
	ld.global.nc.u32 	%r2348, [%rd7+4664];
	add.s32 	%r2349, %r2348, %r2347;
	ld.global.nc.u32 	%r2350, [%rd7+4668];
	add.s32 	%r2351, %r2350, %r2349;
	ld.global.nc.u32 	%r2352, [%rd7+4672];
	add.s32 	%r2353, %r2352, %r2351;
	ld.global.nc.u32 	%r2354, [%rd7+4676];
	add.s32 	%r2355, %r2354, %r2353;
	ld.global.nc.u32 	%r2356, [%rd7+4680];
	add.s32 	%r2357, %r2356, %r2355;
	ld.global.nc.u32 	%r2358, [%rd7+4684];
	add.s32 	%r2359, %r2358, %r2357;
	ld.global.nc.u32 	%r2360, [%rd7+4688];
	add.s32 	%r2361, %r2360, %r2359;
	ld.global.nc.u32 	%r2362, [%rd7+4692];
	add.s32 	%r2363, %r2362, %r2361;
	ld.global.nc.u32 	%r2364, [%rd7+4696];
	add.s32 	%r2365, %r2364, %r2363;
	ld.global.nc.u32 	%r2366, [%rd7+4700];
	add.s32 	%r2367, %r2366, %r2365;
	ld.global.nc.u32 	%r2368, [%rd7+4704];
	add.s32 	%r2369, %r2368, %r2367;
	ld.global.nc.u32 	%r2370, [%rd7+4708];
	add.s32 	%r2371, %r2370, %r2369;
	ld.global.nc.u32 	%r2372, [%rd7+4712];
	add.s32 	%r2373, %r2372, %r2371;
	ld.global.nc.u32 	%r2374, [%rd7+4716];
	add.s32 	%r2375, %r2374, %r2373;
	ld.global.nc.u32 	%r2376, [%rd7+4720];
	add.s32 	%r2377, %r2376, %r2375;
	ld.global.nc.u32 	%r2378, [%rd7+4724];
	add.s32 	%r2379, %r2378, %r2377;
	ld.global.nc.u32 	%r2380, [%rd7+4728];
	add.s32 	%r2381, %r2380, %r2379;
	ld.global.nc.u32 	%r2382, [%rd7+4732];
	add.s32 	%r2383, %r2382, %r2381;
	ld.global.nc.u32 	%r2384, [%rd7+4736];
	add.s32 	%r2385, %r2384, %r2383;
	ld.global.nc.u32 	%r2386, [%rd7+4740];
	add.s32 	%r2387, %r2386, %r2385;
	ld.global.nc.u32 	%r2388, [%rd7+4744];
	add.s32 	%r2389, %r2388, %r2387;
	ld.global.nc.u32 	%r2390, [%rd7+4748];
	add.s32 	%r2391, %r2390, %r2389;
	ld.global.nc.u32 	%r2392, [%rd7+4752];
	add.s32 	%r2393, %r2392, %r2391;
	ld.global.nc.u32 	%r2394, [%rd7+4756];
	add.s32 	%r2395, %r2394, %r2393;
	ld.global.nc.u32 	%r2396, [%rd7+4760];
	add.s32 	%r2397, %r2396, %r2395;
	ld.global.nc.u32 	%r2398, [%rd7+4764];
	add.s32 	%r2399, %r2398, %r2397;
	ld.global.nc.u32 	%r2400, [%rd7+4768];
	add.s32 	%r2401, %r2400, %r2399;
	ld.global.nc.u32 	%r2402, [%rd7+4772];
	add.s32 	%r2403, %r2402, %r2401;
	ld.global.nc.u32 	%r2404, [%rd7+4776];
	add.s32 	%r2405, %r2404, %r2403;
	ld.global.nc.u32 	%r2406, [%rd7+4780];
	add.s32 	%r2407, %r2406, %r2405;
	ld.global.nc.u32 	%r2408, [%rd7+4784];
	add.s32 	%r2409, %r2408, %r2407;
	ld.global.nc.u32 	%r2410, [%rd7+4788];
	add.s32 	%r2411, %r2410, %r2409;
	ld.global.nc.u32 	%r2412, [%rd7+4792];
	add.s32 	%r2413, %r2412, %r2411;
	ld.global.nc.u32 	%r2414, [%rd7+4796];
	add.s32 	%r2415, %r2414, %r2413;
	ld.global.nc.u32 	%r2416, [%rd7+4800];
	add.s32 	%r2417, %r2416, %r2415;
	ld.global.nc.u32 	%r2418, [%rd7+4804];
	add.s32 	%r2419, %r2418, %r2417;
	ld.global.nc.u32 	%r2420, [%rd7+4808];
	add.s32 	%r2421, %r2420, %r2419;
	ld.global.nc.u32 	%r2422, [%rd7+4812];
	add.s32 	%r2423, %r2422, %r2421;
	ld.global.nc.u32 	%r2424, [%rd7+4816];
	add.s32 	%r2425, %r2424, %r2423;
	ld.global.nc.u32 	%r2426, [%rd7+4820];
	add.s32 	%r2427, %r2426, %r2425;
	ld.global.nc.u32 	%r2428, [%rd7+4824];
	add.s32 	%r2429, %r2428, %r2427;
	ld.global.nc.u32 	%r2430, [%rd7+4828];
	add.s32 	%r2431, %r2430, %r2429;
	ld.global.nc.u32 	%r2432, [%rd7+4832];
	add.s32 	%r2433, %r2432, %r2431;
	ld.global.nc.u32 	%r2434, [%rd7+4836];
	add.s32 	%r2435, %r2434, %r2433;
	ld.global.nc.u32 	%r2436, [%rd7+4840];
	add.s32 	%r2437, %r2436, %r2435;
	ld.global.nc.u32 	%r2438, [%rd7+4844];
	add.s32 	%r2439, %r2438, %r2437;
	ld.global.nc.u32 	%r2440, [%rd7+4848];
	add.s32 	%r2441, %r2440, %r2439;
	ld.global.nc.u32 	%r2442, [%rd7+4852];
	add.s32 	%r2443, %r2442, %r2441;
	ld.global.nc.u32 	%r2444, [%rd7+4856];
	add.s32 	%r2445, %r2444, %r2443;
	ld.global.nc.u32 	%r2446, [%rd7+4860];
	add.s32 	%r2447, %r2446, %r2445;
	ld.global.nc.u32 	%r2448, [%rd7+4864];
	add.s32 	%r2449, %r2448, %r2447;
	ld.global.nc.u32 	%r2450, [%rd7+4868];
	add.s32 	%r2451, %r2450, %r2449;
	ld.global.nc.u32 	%r2452, [%rd7+4872];
	add.s32 	%r2453, %r2452, %r2451;
	ld.global.nc.u32 	%r2454, [%rd7+4876];
	add.s32 	%r2455, %r2454, %r2453;
	ld.global.nc.u32 	%r2456, [%rd7+4880];
	add.s32 	%r2457, %r2456, %r2455;
	ld.global.nc.u32 	%r2458, [%rd7+4884];
	add.s32 	%r2459, %r2458, %r2457;
	ld.global.nc.u32 	%r2460, [%rd7+4888];
	add.s32 	%r2461, %r2460, %r2459;
	ld.global.nc.u32 	%r2462, [%rd7+4892];
	add.s32 	%r2463, %r2462, %r2461;
	ld.global.nc.u32 	%r2464, [%rd7+4896];
	add.s32 	%r2465, %r2464, %r2463;
	ld.global.nc.u32 	%r2466, [%rd7+4900];
	add.s32 	%r2467, %r2466, %r2465;
	ld.global.nc.u32 	%r2468, [%rd7+4904];
	add.s32 	%r2469, %r2468, %r2467;
	ld.global.nc.u32 	%r2470, [%rd7+4908];
	add.s32 	%r2471, %r2470, %r2469;
	ld.global.nc.u32 	%r2472, [%rd7+4912];
	add.s32 	%r2473, %r2472, %r2471;
	ld.global.nc.u32 	%r2474, [%rd7+4916];
	add.s32 	%r2475, %r2474, %r2473;
	ld.global.nc.u32 	%r2476, [%rd7+4920];
	add.s32 	%r2477, %r2476, %r2475;
	ld.global.nc.u32 	%r2478, [%rd7+4924];
	add.s32 	%r2479, %r2478, %r2477;
	ld.global.nc.u32 	%r2480, [%rd7+4928];
	add.s32 	%r2481, %r2480, %r2479;
	ld.global.nc.u32 	%r2482, [%rd7+4932];
	add.s32 	%r2483, %r2482, %r2481;
	ld.global.nc.u32 	%r2484, [%rd7+4936];
	add.s32 	%r2485, %r2484, %r2483;
	ld.global.nc.u32 	%r2486, [%rd7+4940];
	add.s32 	%r2487, %r2486, %r2485;
	ld.global.nc.u32 	%r2488, [%rd7+4944];
	add.s32 	%r2489, %r2488, %r2487;
	ld.global.nc.u32 	%r2490, [%rd7+4948];
	add.s32 	%r2491, %r2490, %r2489;
	ld.global.nc.u32 	%r2492, [%rd7+4952];
	add.s32 	%r2493, %r2492, %r2491;
	ld.global.nc.u32 	%r2494, [%rd7+4956];
	add.s32 	%r2495, %r2494, %r2493;
	ld.global.nc.u32 	%r2496, [%rd7+4960];
	add.s32 	%r2497, %r2496, %r2495;
	ld.global.nc.u32 	%r2498, [%rd7+4964];
	add.s32 	%r2499, %r2498, %r2497;
	ld.global.nc.u32 	%r2500, [%rd7+4968];
	add.s32 	%r2501, %r2500, %r2499;
	ld.global.nc.u32 	%r2502, [%rd7+4972];
	add.s32 	%r2503, %r2502, %r2501;
	ld.global.nc.u32 	%r2504, [%rd7+4976];
	add.s32 	%r2505, %r2504, %r2503;
	ld.global.nc.u32 	%r2506, [%rd7+4980];
	add.s32 	%r2507, %r2506, %r2505;
	ld.global.nc.u32 	%r2508, [%rd7+4984];
	add.s32 	%r2509, %r2508, %r2507;
	ld.global.nc.u32 	%r2510, [%rd7+4988];
	add.s32 	%r2511, %r2510, %r2509;
	ld.global.nc.u32 	%r2512, [%rd7+4992];
	add.s32 	%r2513, %r2512, %r2511;
	ld.global.nc.u32 	%r2514, [%rd7+4996];
	add.s32 	%r2515, %r2514, %r2513;
	ld.global.nc.u32 	%r2516, [%rd7+5000];
	add.s32 	%r2517, %r2516, %r2515;
	ld.global.nc.u32 	%r2518, [%rd7+5004];
	add.s32 	%r2519, %r2518, %r2517;
	ld.global.nc.u32 	%r2520, [%rd7+5008];
	add.s32 	%r2521, %r2520, %r2519;
	ld.global.nc.u32 	%r2522, [%rd7+5012];
	add.s32 	%r2523, %r2522, %r2521;
	ld.global.nc.u32 	%r2524, [%rd7+5016];
	add.s32 	%r2525, %r2524, %r2523;
	ld.global.nc.u32 	%r2526, [%rd7+5020];
	add.s32 	%r2527, %r2526, %r2525;
	ld.global.nc.u32 	%r2528, [%rd7+5024];
	add.s32 	%r2529, %r2528, %r2527;
	ld.global.nc.u32 	%r2530, [%rd7+5028];
	add.s32 	%r2531, %r2530, %r2529;
	ld.global.nc.u32 	%r2532, [%rd7+5032];
	add.s32 	%r2533, %r2532, %r2531;
	ld.global.nc.u32 	%r2534, [%rd7+5036];
	add.s32 	%r2535, %r2534, %r2533;
	ld.global.nc.u32 	%r2536, [%rd7+5040];
	add.s32 	%r2537, %r2536, %r2535;
	ld.global.nc.u32 	%r2538, [%rd7+5044];
	add.s32 	%r2539, %r2538, %r2537;
	ld.global.nc.u32 	%r2540, [%rd7+5048];
	add.s32 	%r2541, %r2540, %r2539;
	ld.global.nc.u32 	%r2542, [%rd7+5052];
	add.s32 	%r2543, %r2542, %r2541;
	ld.global.nc.u32 	%r2544, [%rd7+5056];
	add.s32 	%r2545, %r2544, %r2543;
	ld.global.nc.u32 	%r2546, [%rd7+5060];
	add.s32 	%r2547, %r2546, %r2545;
	ld.global.nc.u32 	%r2548, [%rd7+5064];
	add.s32 	%r2549, %r2548, %r2547;
	ld.global.nc.u32 	%r2550, [%rd7+5068];
	add.s32 	%r2551, %r2550, %r2549;
	ld.global.nc.u32 	%r2552, [%rd7+5072];
	add.s32 	%r2553, %r2552, %r2551;
	ld.global.nc.u32 	%r2554, [%rd7+5076];
	add.s32 	%r2555, %r2554, %r2553;
	ld.global.nc.u32 	%r2556, [%rd7+5080];
	add.s32 	%r2557, %r2556, %r2555;
	ld.global.nc.u32 	%r2558, [%rd7+5084];
	add.s32 	%r2559, %r2558, %r2557;
	ld.global.nc.u32 	%r2560, [%rd7+5088];
	add.s32 	%r2561, %r2560, %r2559;
	ld.global.nc.u32 	%r2562, [%rd7+5092];
	add.s32 	%r2563, %r2562, %r2561;
	ld.global.nc.u32 	%r2564, [%rd7+5096];
	add.s32 	%r2565, %r2564, %r2563;
	ld.global.nc.u32 	%r2566, [%rd7+5100];
	add.s32 	%r2567, %r2566, %r2565;
	ld.global.nc.u32 	%r2568, [%rd7+5104];
	add.s32 	%r2569, %r2568, %r2567;
	ld.global.nc.u32 	%r2570, [%rd7+5108];
	add.s32 	%r2571, %r2570, %r2569;
	ld.global.nc.u32 	%r2572, [%rd7+5112];
	add.s32 	%r2573, %r2572, %r2571;
	ld.global.nc.u32 	%r2574, [%rd7+5116];
	add.s32 	%r2575, %r2574, %r2573;
	ld.global.nc.u32 	%r2576, [%rd7+5120];
	add.s32 	%r2577, %r2576, %r2575;
	ld.global.nc.u32 	%r2578, [%rd7+5124];
	add.s32 	%r2579, %r2578, %r2577;
	ld.global.nc.u32 	%r2580, [%rd7+5128];
	add.s32 	%r2581, %r2580, %r2579;
	ld.global.nc.u32 	%r2582, [%rd7+5132];
	add.s32 	%r2583, %r2582, %r2581;
	ld.global.nc.u32 	%r2584, [%rd7+5136];
	add.s32 	%r2585, %r2584, %r2583;
	ld.global.nc.u32 	%r2586, [%rd7+5140];
	add.s32 	%r2587, %r2586, %r2585;
	ld.global.nc.u32 	%r2588, [%rd7+5144];
	add.s32 	%r2589, %r2588, %r2587;
	ld.global.nc.u32 	%r2590, [%rd7+5148];
	add.s32 	%r2591, %r2590, %r2589;
	ld.global.nc.u32 	%r2592, [%rd7+5152];
	add.s32 	%r2593, %r2592, %r2591;
	ld.global.nc.u32 	%r2594, [%rd7+5156];
	add.s32 	%r2595, %r2594, %r2593;
	ld.global.nc.u32 	%r2596, [%rd7+5160];
	add.s32 	%r2597, %r2596, %r2595;
	ld.global.nc.u32 	%r2598, [%rd7+5164];
	add.s32 	%r2599, %r2598, %r2597;
	ld.global.nc.u32 	%r2600, [%rd7+5168];
	add.s32 	%r2601, %r2600, %r2599;
	ld.global.nc.u32 	%r2602, [%rd7+5172];
	add.s32 	%r2603, %r2602, %r2601;
	ld.global.nc.u32 	%r2604, [%rd7+5176];
	add.s32 	%r2605, %r2604, %r2603;
	ld.global.nc.u32 	%r2606, [%rd7+5180];
	add.s32 	%r2607, %r2606, %r2605;
	ld.global.nc.u32 	%r2608, [%rd7+5184];
	add.s32 	%r2609, %r2608, %r2607;
	ld.global.nc.u32 	%r2610, [%rd7+5188];
	add.s32 	%r2611, %r2610, %r2609;
	ld.global.nc.u32 	%r2612, [%rd7+5192];
	add.s32 	%r2613, %r2612, %r2611;
	ld.global.nc.u32 	%r2614, [%rd7+5196];
	add.s32 	%r2615, %r2614, %r2613;
	ld.global.nc.u32 	%r2616, [%rd7+5200];
	add.s32 	%r2617, %r2616, %r2615;
	ld.global.nc.u32 	%r2618, [%rd7+5204];
	add.s32 	%r2619, %r2618, %r2617;
	ld.global.nc.u32 	%r2620, [%rd7+5208];
	add.s32 	%r2621, %r2620, %r2619;
	ld.global.nc.u32 	%r2622, [%rd7+5212];
	add.s32 	%r2623, %r2622, %r2621;
	ld.global.nc.u32 	%r2624, [%rd7+5216];
	add.s32 	%r2625, %r2624, %r2623;
	ld.global.nc.u32 	%r2626, [%rd7+5220];
	add.s32 	%r2627, %r2626, %r2625;
	ld.global.nc.u32 	%r2628, [%rd7+5224];
	add.s32 	%r2629, %r2628, %r2627;
	ld.global.nc.u32 	%r2630, [%rd7+5228];
	add.s32 	%r2631, %r2630, %r2629;
	ld.global.nc.u32 	%r2632, [%rd7+5232];
	add.s32 	%r2633, %r2632, %r2631;
	ld.global.nc.u32 	%r2634, [%rd7+5236];
	add.s32 	%r2635, %r2634, %r2633;
	ld.global.nc.u32 	%r2636, [%rd7+5240];
	add.s32 	%r2637, %r2636, %r2635;
	ld.global.nc.u32 	%r2638, [%rd7+5244];
	add.s32 	%r2639, %r2638, %r2637;
	ld.global.nc.u32 	%r2640, [%rd7+5248];
	add.s32 	%r2641, %r2640, %r2639;
	ld.global.nc.u32 	%r2642, [%rd7+5252];
	add.s32 	%r2643, %r2642, %r2641;
	ld.global.nc.u32 	%r2644, [%rd7+5256];
	add.s32 	%r2645, %r2644, %r2643;
	ld.global.nc.u32 	%r2646, [%rd7+5260];
	add.s32 	%r2647, %r2646, %r2645;
	ld.global.nc.u32 	%r2648, [%rd7+5264];
	add.s32 	%r2649, %r2648, %r2647;
	ld.global.nc.u32 	%r2650, [%rd7+5268];
	add.s32 	%r2651, %r2650, %r2649;
	ld.global.nc.u32 	%r2652, [%rd7+5272];
	add.s32 	%r2653, %r2652, %r2651;
	ld.global.nc.u32 	%r2654, [%rd7+5276];
	add.s32 	%r2655, %r2654, %r2653;
	ld.global.nc.u32 	%r2656, [%rd7+5280];
	add.s32 	%r2657, %r2656, %r2655;
	ld.global.nc.u32 	%r2658, [%rd7+5284];
	add.s32 	%r2659, %r2658, %r2657;
	ld.global.nc.u32 	%r2660, [%rd7+5288];
	add.s32 	%r2661, %r2660, %r2659;
	ld.global.nc.u32 	%r2662, [%rd7+5292];
	add.s32 	%r2663, %r2662, %r2661;
	ld.global.nc.u32 	%r2664, [%rd7+5296];
	add.s32 	%r2665, %r2664, %r2663;
	ld.global.nc.u32 	%r2666, [%rd7+5300];
	add.s32 	%r2667, %r2666, %r2665;
	ld.global.nc.u32 	%r2668, [%rd7+5304];
	add.s32 	%r2669, %r2668, %r2667;
	ld.global.nc.u32 	%r2670, [%rd7+5308];
	add.s32 	%r2671, %r2670, %r2669;
	ld.global.nc.u32 	%r2672, [%rd7+5312];
	add.s32 	%r2673, %r2672, %r2671;
	ld.global.nc.u32 	%r2674, [%rd7+5316];
	add.s32 	%r2675, %r2674, %r2673;
	ld.global.nc.u32 	%r2676, [%rd7+5320];
	add.s32 	%r2677, %r2676, %r2675;
	ld.global.nc.u32 	%r2678, [%rd7+5324];
	add.s32 	%r2679, %r2678, %r2677;
	ld.global.nc.u32 	%r2680, [%rd7+5328];
	add.s32 	%r2681, %r2680, %r2679;
	ld.global.nc.u32 	%r2682, [%rd7+5332];
	add.s32 	%r2683, %r2682, %r2681;
	ld.global.nc.u32 	%r2684, [%rd7+5336];
	add.s32 	%r2685, %r2684, %r2683;
	ld.global.nc.u32 	%r2686, [%rd7+5340];
	add.s32 	%r2687, %r2686, %r2685;
	ld.global.nc.u32 	%r2688, [%rd7+5344];
	add.s32 	%r2689, %r2688, %r2687;
	ld.global.nc.u32 	%r2690, [%rd7+5348];
	add.s32 	%r2691, %r2690, %r2689;
	ld.global.nc.u32 	%r2692, [%rd7+5352];
	add.s32 	%r2693, %r2692, %r2691;
	ld.global.nc.u32 	%r2694, [%rd7+5356];
	add.s32 	%r2695, %r2694, %r2693;
	ld.global.nc.u32 	%r2696, [%rd7+5360];
	add.s32 	%r2697, %r2696, %r2695;
	ld.global.nc.u32 	%r2698, [%rd7+5364];
	add.s32 	%r2699, %r2698, %r2697;
	ld.global.nc.u32 	%r2700, [%rd7+5368];
	add.s32 	%r2701, %r2700, %r2699;
	ld.global.nc.u32 	%r2702, [%rd7+5372];
	add.s32 	%r2703, %r2702, %r2701;
	ld.global.nc.u32 	%r2704, [%rd7+5376];
	add.s32 	%r2705, %r2704, %r2703;
	ld.global.nc.u32 	%r2706, [%rd7+5380];
	add.s32 	%r2707, %r2706, %r2705;
	ld.global.nc.u32 	%r2708, [%rd7+5384];
	add.s32 	%r2709, %r2708, %r2707;
	ld.global.nc.u32 	%r2710, [%rd7+5388];
	add.s32 	%r2711, %r2710, %r2709;
	ld.global.nc.u32 	%r2712, [%rd7+5392];
	add.s32 	%r2713, %r2712, %r2711;
	ld.global.nc.u32 	%r2714, [%rd7+5396];
	add.s32 	%r2715, %r2714, %r2713;
	ld.global.nc.u32 	%r2716, [%rd7+5400];
	add.s32 	%r2717, %r2716, %r2715;
	ld.global.nc.u32 	%r2718, [%rd7+5404];
	add.s32 	%r2719, %r2718, %r2717;
	ld.global.nc.u32 	%r2720, [%rd7+5408];
	add.s32 	%r2721, %r2720, %r2719;
	ld.global.nc.u32 	%r2722, [%rd7+5412];
	add.s32 	%r2723, %r2722, %r2721;
	ld.global.nc.u32 	%r2724, [%rd7+5416];
	add.s32 	%r2725, %r2724, %r2723;
	ld.global.nc.u32 	%r2726, [%rd7+5420];
	add.s32 	%r2727, %r2726, %r2725;
	ld.global.nc.u32 	%r2728, [%rd7+5424];
	add.s32 	%r2729, %r2728, %r2727;
	ld.global.nc.u32 	%r2730, [%rd7+5428];
	add.s32 	%r2731, %r2730, %r2729;
	ld.global.nc.u32 	%r2732, [%rd7+5432];
	add.s32 	%r2733, %r2732, %r2731;
	ld.global.nc.u32 	%r2734, [%rd7+5436];
	add.s32 	%r2735, %r2734, %r2733;
	ld.global.nc.u32 	%r2736, [%rd7+5440];
	add.s32 	%r2737, %r2736, %r2735;
	ld.global.nc.u32 	%r2738, [%rd7+5444];
	add.s32 	%r2739, %r2738, %r2737;
	ld.global.nc.u32 	%r2740, [%rd7+5448];
	add.s32 	%r2741, %r2740, %r2739;
	ld.global.nc.u32 	%r2742, [%rd7+5452];
	add.s32 	%r2743, %r2742, %r2741;
	ld.global.nc.u32 	%r2744, [%rd7+5456];
	add.s32 	%r2745, %r2744, %r2743;
	ld.global.nc.u32 	%r2746, [%rd7+5460];
	add.s32 	%r2747, %r2746, %r2745;
	ld.global.nc.u32 	%r2748, [%rd7+5464];
	add.s32 	%r2749, %r2748, %r2747;
	ld.global.nc.u32 	%r2750, [%rd7+5468];
	add.s32 	%r2751, %r2750, %r2749;
	ld.global.nc.u32 	%r2752, [%rd7+5472];
	add.s32 	%r2753, %r2752, %r2751;
	ld.global.nc.u32 	%r2754, [%rd7+5476];
	add.s32 	%r2755, %r2754, %r2753;
	ld.global.nc.u32 	%r2756, [%rd7+5480];
	add.s32 	%r2757, %r2756, %r2755;
	ld.global.nc.u32 	%r2758, [%rd7+5484];
	add.s32 	%r2759, %r2758, %r2757;
	ld.global.nc.u32 	%r2760, [%rd7+5488];
	add.s32 	%r2761, %r2760, %r2759;
	ld.global.nc.u32 	%r2762, [%rd7+5492];
	add.s32 	%r2763, %r2762, %r2761;
	ld.global.nc.u32 	%r2764, [%rd7+5496];
	add.s32 	%r2765, %r2764, %r2763;
	ld.global.nc.u32 	%r2766, [%rd7+5500];
	add.s32 	%r2767, %r2766, %r2765;
	ld.global.nc.u32 	%r2768, [%rd7+5504];
	add.s32 	%r2769, %r2768, %r2767;
	ld.global.nc.u32 	%r2770, [%rd7+5508];
	add.s32 	%r2771, %r2770, %r2769;
	ld.global.nc.u32 	%r2772, [%rd7+5512];
	add.s32 	%r2773, %r2772, %r2771;
	ld.global.nc.u32 	%r2774, [%rd7+5516];
	add.s32 	%r2775, %r2774, %r2773;
	ld.global.nc.u32 	%r2776, [%rd7+5520];
	add.s32 	%r2777, %r2776, %r2775;
	ld.global.nc.u32 	%r2778, [%rd7+5524];
	add.s32 	%r2779, %r2778, %r2777;
	ld.global.nc.u32 	%r2780, [%rd7+5528];
	add.s32 	%r2781, %r2780, %r2779;
	ld.global.nc.u32 	%r2782, [%rd7+5532];
	add.s32 	%r2783, %r2782, %r2781;
	ld.global.nc.u32 	%r2784, [%rd7+5536];
	add.s32 	%r2785, %r2784, %r2783;
	ld.global.nc.u32 	%r2786, [%rd7+5540];
	add.s32 	%r2787, %r2786, %r2785;
	ld.global.nc.u32 	%r2788, [%rd7+5544];
	add.s32 	%r2789, %r2788, %r2787;
	ld.global.nc.u32 	%r2790, [%rd7+5548];
	add.s32 	%r2791, %r2790, %r2789;
	ld.global.nc.u32 	%r2792, [%rd7+5552];
	add.s32 	%r2793, %r2792, %r2791;
	ld.global.nc.u32 	%r2794, [%rd7+5556];
	add.s32 	%r2795, %r2794, %r2793;
	ld.global.nc.u32 	%r2796, [%rd7+5560];
	add.s32 	%r2797, %r2796, %r2795;
	ld.global.nc.u32 	%r2798, [%rd7+5564];
	add.s32 	%r2799, %r2798, %r2797;
	ld.global.nc.u32 	%r2800, [%rd7+5568];
	add.s32 	%r2801, %r2800, %r2799;
	ld.global.nc.u32 	%r2802, [%rd7+5572];
	add.s32 	%r2803, %r2802, %r2801;
	ld.global.nc.u32 	%r2804, [%rd7+5576];
	add.s32 	%r2805, %r2804, %r2803;
	ld.global.nc.u32 	%r2806, [%rd7+5580];
	add.s32 	%r2807, %r2806, %r2805;
	ld.global.nc.u32 	%r2808, [%rd7+5584];
	add.s32 	%r2809, %r2808, %r2807;
	ld.global.nc.u32 	%r2810, [%rd7+5588];
	add.s32 	%r2811, %r2810, %r2809;
	ld.global.nc.u32 	%r2812, [%rd7+5592];
	add.s32 	%r2813, %r2812, %r2811;
	ld.global.nc.u32 	%r2814, [%rd7+5596];
	add.s32 	%r2815, %r2814, %r2813;
	ld.global.nc.u32 	%r2816, [%rd7+5600];
	add.s32 	%r2817, %r2816, %r2815;
	ld.global.nc.u32 	%r2818, [%rd7+5604];
	add.s32 	%r2819, %r2818, %r2817;
	ld.global.nc.u32 	%r2820, [%rd7+5608];
	add.s32 	%r2821, %r2820, %r2819;
	ld.global.nc.u32 	%r2822, [%rd7+5612];
	add.s32 	%r2823, %r2822, %r2821;
	ld.global.nc.u32 	%r2824, [%rd7+5616];
	add.s32 	%r2825, %r2824, %r2823;
	ld.global.nc.u32 	%r2826, [%rd7+5620];
	add.s32 	%r2827, %r2826, %r2825;
	ld.global.nc.u32 	%r2828, [%rd7+5624];
	add.s32 	%r2829, %r2828, %r2827;
	ld.global.nc.u32 	%r2830, [%rd7+5628];
	add.s32 	%r2831, %r2830, %r2829;
	ld.global.nc.u32 	%r2832, [%rd7+5632];
	add.s32 	%r2833, %r2832, %r2831;
	ld.global.nc.u32 	%r2834, [%rd7+5636];
	add.s32 	%r2835, %r2834, %r2833;
	ld.global.nc.u32 	%r2836, [%rd7+5640];
	add.s32 	%r2837, %r2836, %r2835;
	ld.global.nc.u32 	%r2838, [%rd7+5644];
	add.s32 	%r2839, %r2838, %r2837;
	ld.global.nc.u32 	%r2840, [%rd7+5648];
	add.s32 	%r2841, %r2840, %r2839;
	ld.global.nc.u32 	%r2842, [%rd7+5652];
	add.s32 	%r2843, %r2842, %r2841;
	ld.global.nc.u32 	%r2844, [%rd7+5656];
	add.s32 	%r2845, %r2844, %r2843;
	ld.global.nc.u32 	%r2846, [%rd7+5660];
	add.s32 	%r2847, %r2846, %r2845;
	ld.global.nc.u32 	%r2848, [%rd7+5664];
	add.s32 	%r2849, %r2848, %r2847;
	ld.global.nc.u32 	%r2850, [%rd7+5668];
	add.s32 	%r2851, %r2850, %r2849;
	ld.global.nc.u32 	%r2852, [%rd7+5672];
	add.s32 	%r2853, %r2852, %r2851;
	ld.global.nc.u32 	%r2854, [%rd7+5676];
	add.s32 	%r2855, %r2854, %r2853;
	ld.global.nc.u32 	%r2856, [%rd7+5680];
	add.s32 	%r2857, %r2856, %r2855;
	ld.global.nc.u32 	%r2858, [%rd7+5684];
	add.s32 	%r2859, %r2858, %r2857;
	ld.global.nc.u32 	%r2860, [%rd7+5688];
	add.s32 	%r2861, %r2860, %r2859;
	ld.global.nc.u32 	%r2862, [%rd7+5692];
	add.s32 	%r2863, %r2862, %r2861;
	ld.global.nc.u32 	%r2864, [%rd7+5696];
	add.s32 	%r2865, %r2864, %r2863;
	ld.global.nc.u32 	%r2866, [%rd7+5700];
	add.s32 	%r2867, %r2866, %r2865;
	ld.global.nc.u32 	%r2868, [%rd7+5704];
	add.s32 	%r2869, %r2868, %r2867;
	ld.global.nc.u32 	%r2870, [%rd7+5708];
	add.s32 	%r2871, %r2870, %r2869;
	ld.global.nc.u32 	%r2872, [%rd7+5712];
	add.s32 	%r2873, %r2872, %r2871;
	ld.global.nc.u32 	%r2874, [%rd7+5716];
	add.s32 	%r2875, %r2874, %r2873;
	ld.global.nc.u32 	%r2876, [%rd7+5720];
	add.s32 	%r2877, %r2876, %r2875;
	ld.global.nc.u32 	%r2878, [%rd7+5724];
	add.s32 	%r2879, %r2878, %r2877;
	ld.global.nc.u32 	%r2880, [%rd7+5728];
	add.s32 	%r2881, %r2880, %r2879;
	ld.global.nc.u32 	%r2882, [%rd7+5732];
	add.s32 	%r2883, %r2882, %r2881;
	ld.global.nc.u32 	%r2884, [%rd7+5736];
	add.s32 	%r2885, %r2884, %r2883;
	ld.global.nc.u32 	%r2886, [%rd7+5740];
	add.s32 	%r2887, %r2886, %r2885;
	ld.global.nc.u32 	%r2888, [%rd7+5744];
	add.s32 	%r2889, %r2888, %r2887;
	ld.global.nc.u32 	%r2890, [%rd7+5748];
	add.s32 	%r2891, %r2890, %r2889;
	ld.global.nc.u32 	%r2892, [%rd7+5752];
	add.s32 	%r2893, %r2892, %r2891;
	ld.global.nc.u32 	%r2894, [%rd7+5756];
	add.s32 	%r2895, %r2894, %r2893;
	ld.global.nc.u32 	%r2896, [%rd7+5760];
	add.s32 	%r2897, %r2896, %r2895;
	ld.global.nc.u32 	%r2898, [%rd7+5764];
	add.s32 	%r2899, %r2898, %r2897;
	ld.global.nc.u32 	%r2900, [%rd7+5768];
	add.s32 	%r2901, %r2900, %r2899;
	ld.global.nc.u32 	%r2902, [%rd7+5772];
	add.s32 	%r2903, %r2902, %r2901;
	ld.global.nc.u32 	%r2904, [%rd7+5776];
	add.s32 	%r2905, %r2904, %r2903;
	ld.global.nc.u32 	%r2906, [%rd7+5780];
	add.s32 	%r2907, %r2906, %r2905;
	ld.global.nc.u32 	%r2908, [%rd7+5784];
	add.s32 	%r2909, %r2908, %r2907;
	ld.global.nc.u32 	%r2910, [%rd7+5788];
	add.s32 	%r2911, %r2910, %r2909;
	ld.global.nc.u32 	%r2912, [%rd7+5792];
	add.s32 	%r2913, %r2912, %r2911;
	ld.global.nc.u32 	%r2914, [%rd7+5796];
	add.s32 	%r2915, %r2914, %r2913;
	ld.global.nc.u32 	%r2916, [%rd7+5800];
	add.s32 	%r2917, %r2916, %r2915;
	ld.global.nc.u32 	%r2918, [%rd7+5804];
	add.s32 	%r2919, %r2918, %r2917;
	ld.global.nc.u32 	%r2920, [%rd7+5808];
	add.s32 	%r2921, %r2920, %r2919;
	ld.global.nc.u32 	%r2922, [%rd7+5812];
	add.s32 	%r2923, %r2922, %r2921;
	ld.global.nc.u32 	%r2924, [%rd7+5816];
	add.s32 	%r2925, %r2924, %r2923;
	ld.global.nc.u32 	%r2926, [%rd7+5820];
	add.s32 	%r2927, %r2926, %r2925;
	ld.global.nc.u32 	%r2928, [%rd7+5824];
	add.s32 	%r2929, %r2928, %r2927;
	ld.global.nc.u32 	%r2930, [%rd7+5828];
	add.s32 	%r2931, %r2930, %r2929;
	ld.global.nc.u32 	%r2932, [%rd7+5832];
	add.s32 	%r2933, %r2932, %r2931;
	ld.global.nc.u32 	%r2934, [%rd7+5836];
	add.s32 	%r2935, %r2934, %r2933;
	ld.global.nc.u32 	%r2936, [%rd7+5840];
	add.s32 	%r2937, %r2936, %r2935;
	ld.global.nc.u32 	%r2938, [%rd7+5844];
	add.s32 	%r2939, %r2938, %r2937;
	ld.global.nc.u32 	%r2940, [%rd7+5848];
	add.s32 	%r2941, %r2940, %r2939;
	ld.global.nc.u32 	%r2942, [%rd7+5852];
	add.s32 	%r2943, %r2942, %r2941;
	ld.global.nc.u32 	%r2944, [%rd7+5856];
	add.s32 	%r2945, %r2944, %r2943;
	ld.global.nc.u32 	%r2946, [%rd7+5860];
	add.s32 	%r2947, %r2946, %r2945;
	ld.global.nc.u32 	%r2948, [%rd7+5864];
	add.s32 	%r2949, %r2948, %r2947;
	ld.global.nc.u32 	%r2950, [%rd7+5868];
	add.s32 	%r2951, %r2950, %r2949;
	ld.global.nc.u32 	%r2952, [%rd7+5872];
	add.s32 	%r2953, %r2952, %r2951;
	ld.global.nc.u32 	%r2954, [%rd7+5876];
	add.s32 	%r2955, %r2954, %r2953;
	ld.global.nc.u32 	%r2956, [%rd7+5880];
	add.s32 	%r2957, %r2956, %r2955;
	ld.global.nc.u32 	%r2958, [%rd7+5884];
	add.s32 	%r2959, %r2958, %r2957;
	ld.global.nc.u32 	%r2960, [%rd7+5888];
	add.s32 	%r2961, %r2960, %r2959;
	ld.global.nc.u32 	%r2962, [%rd7+5892];
	add.s32 	%r2963, %r2962, %r2961;
	ld.global.nc.u32 	%r2964, [%rd7+5896];
	add.s32 	%r2965, %r2964, %r2963;
	ld.global.nc.u32 	%r2966, [%rd7+5900];
	add.s32 	%r2967, %r2966, %r2965;
	ld.global.nc.u32 	%r2968, [%rd7+5904];
	add.s32 	%r2969, %r2968, %r2967;
	ld.global.nc.u32 	%r2970, [%rd7+5908];
	add.s32 	%r2971, %r2970, %r2969;
	ld.global.nc.u32 	%r2972, [%rd7+5912];
	add.s32 	%r2973, %r2972, %r2971;
	ld.global.nc.u32 	%r2974, [%rd7+5916];
	add.s32 	%r2975, %r2974, %r2973;
	ld.global.nc.u32 	%r2976, [%rd7+5920];
	add.s32 	%r2977, %r2976, %r2975;
	ld.global.nc.u32 	%r2978, [%rd7+5924];
	add.s32 	%r2979, %r2978, %r2977;
	ld.global.nc.u32 	%r2980, [%rd7+5928];
	add.s32 	%r2981, %r2980, %r2979;
	ld.global.nc.u32 	%r2982, [%rd7+5932];
	add.s32 	%r2983, %r2982, %r2981;
	ld.global.nc.u32 	%r2984, [%rd7+5936];
	add.s32 	%r2985, %r2984, %r2983;
	ld.global.nc.u32 	%r2986, [%rd7+5940];
	add.s32 	%r2987, %r2986, %r2985;
	ld.global.nc.u32 	%r2988, [%rd7+5944];
	add.s32 	%r2989, %r2988, %r2987;
	ld.global.nc.u32 	%r2990, [%rd7+5948];
	add.s32 	%r2991, %r2990, %r2989;
	ld.global.nc.u32 	%r2992, [%rd7+5952];
	add.s32 	%r2993, %r2992, %r2991;
	ld.global.nc.u32 	%r2994, [%rd7+5956];
	add.s32 	%r2995, %r2994, %r2993;
	ld.global.nc.u32 	%r2996, [%rd7+5960];
	add.s32 	%r2997, %r2996, %r2995;
	ld.global.nc.u32 	%r2998, [%rd7+5964];
	add.s32 	%r2999, %r2998, %r2997;
	ld.global.nc.u32 	%r3000, [%rd7+5968];
	add.s32 	%r3001, %r3000, %r2999;
	ld.global.nc.u32 	%r3002, [%rd7+5972];
	add.s32 	%r3003, %r3002, %r3001;
	ld.global.nc.u32 	%r3004, [%rd7+5976];
	add.s32 	%r3005, %r3004, %r3003;
	ld.global.nc.u32 	%r3006, [%rd7+5980];
	add.s32 	%r3007, %r3006, %r3005;
	ld.global.nc.u32 	%r3008, [%rd7+5984];
	add.s32 	%r3009, %r3008, %r3007;
	ld.global.nc.u32 	%r3010, [%rd7+5988];
	add.s32 	%r3011, %r3010, %r3009;
	ld.global.nc.u32 	%r3012, [%rd7+5992];
	add.s32 	%r3013, %r3012, %r3011;
	ld.global.nc.u32 	%r3014, [%rd7+5996];
	add.s32 	%r3015, %r3014, %r3013;
	ld.global.nc.u32 	%r3016, [%rd7+6000];
	add.s32 	%r3017, %r3016, %r3015;
	ld.global.nc.u32 	%r3018, [%rd7+6004];
	add.s32 	%r3019, %r3018, %r3017;
	ld.global.nc.u32 	%r3020, [%rd7+6008];
	add.s32 	%r3021, %r3020, %r3019;
	ld.global.nc.u32 	%r3022, [%rd7+6012];
	add.s32 	%r3023, %r3022, %r3021;
	ld.global.nc.u32 	%r3024, [%rd7+6016];
	add.s32 	%r3025, %r3024, %r3023;
	ld.global.nc.u32 	%r3026, [%rd7+6020];
	add.s32 	%r3027, %r3026, %r3025;
	ld.global.nc.u32 	%r3028, [%rd7+6024];
	add.s32 	%r3029, %r3028, %r3027;
	ld.global.nc.u32 	%r3030, [%rd7+6028];
	add.s32 	%r3031, %r3030, %r3029;
	ld.global.nc.u32 	%r3032, [%rd7+6032];
	add.s32 	%r3033, %r3032, %r3031;
	ld.global.nc.u32 	%r3034, [%rd7+6036];
	add.s32 	%r3035, %r3034, %r3033;
	ld.global.nc.u32 	%r3036, [%rd7+6040];
	add.s32 	%r3037, %r3036, %r3035;
	ld.global.nc.u32 	%r3038, [%rd7+6044];
	add.s32 	%r3039, %r3038, %r3037;
	ld.global.nc.u32 	%r3040, [%rd7+6048];
	add.s32 	%r3041, %r3040, %r3039;
	ld.global.nc.u32 	%r3042, [%rd7+6052];
	add.s32 	%r3043, %r3042, %r3041;
	ld.global.nc.u32 	%r3044, [%rd7+6056];
	add.s32 	%r3045, %r3044, %r3043;
	ld.global.nc.u32 	%r3046, [%rd7+6060];
	add.s32 	%r3047, %r3046, %r3045;
	ld.global.nc.u32 	%r3048, [%rd7+6064];
	add.s32 	%r3049, %r3048, %r3047;
	ld.global.nc.u32 	%r3050, [%rd7+6068];
	add.s32 	%r3051, %r3050, %r3049;
	ld.global.nc.u32 	%r3052, [%rd7+6072];
	add.s32 	%r3053, %r3052, %r3051;
	ld.global.nc.u32 	%r3054, [%rd7+6076];
	add.s32 	%r3055, %r3054, %r3053;
	ld.global.nc.u32 	%r3056, [%rd7+6080];
	add.s32 	%r3057, %r3056, %r3055;
	ld.global.nc.u32 	%r3058, [%rd7+6084];
	add.s32 	%r3059, %r3058, %r3057;
	ld.global.nc.u32 	%r3060, [%rd7+6088];
	add.s32 	%r3061, %r3060, %r3059;
	ld.global.nc.u32 	%r3062, [%rd7+6092];
	add.s32 	%r3063, %r3062, %r3061;
	ld.global.nc.u32 	%r3064, [%rd7+6096];
	add.s32 	%r3065, %r3064, %r3063;
	ld.global.nc.u32 	%r3066, [%rd7+6100];
	add.s32 	%r3067, %r3066, %r3065;
	ld.global.nc.u32 	%r3068, [%rd7+6104];
	add.s32 	%r3069, %r3068, %r3067;
	ld.global.nc.u32 	%r3070, [%rd7+6108];
	add.s32 	%r3071, %r3070, %r3069;
	ld.global.nc.u32 	%r3072, [%rd7+6112];
	add.s32 	%r3073, %r3072, %r3071;
	ld.global.nc.u32 	%r3074, [%rd7+6116];
	add.s32 	%r3075, %r3074, %r3073;
	ld.global.nc.u32 	%r3076, [%rd7+6120];
	add.s32 	%r3077, %r3076, %r3075;
	ld.global.nc.u32 	%r3078, [%rd7+6124];
	add.s32 	%r3079, %r3078, %r3077;
	ld.global.nc.u32 	%r3080, [%rd7+6128];
	add.s32 	%r3081, %r3080, %r3079;
	ld.global.nc.u32 	%r3082, [%rd7+6132];
	add.s32 	%r3083, %r3082, %r3081;
	ld.global.nc.u32 	%r3084, [%rd7+6136];
	add.s32 	%r3085, %r3084, %r3083;
	ld.global.nc.u32 	%r3086, [%rd7+6140];
	add.s32 	%r3087, %r3086, %r3085;
	ld.global.nc.u32 	%r3088, [%rd7+6144];
	add.s32 	%r3089, %r3088, %r3087;
	ld.global.nc.u32 	%r3090, [%rd7+6148];
	add.s32 	%r3091, %r3090, %r3089;
	ld.global.nc.u32 	%r3092, [%rd7+6152];
	add.s32 	%r3093, %r3092, %r3091;
	ld.global.nc.u32 	%r3094, [%rd7+6156];
	add.s32 	%r3095, %r3094, %r3093;
	ld.global.nc.u32 	%r3096, [%rd7+6160];
	add.s32 	%r3097, %r3096, %r3095;
	ld.global.nc.u32 	%r3098, [%rd7+6164];
	add.s32 	%r3099, %r3098, %r3097;
	ld.global.nc.u32 	%r3100, [%rd7+6168];
	add.s32 	%r3101, %r3100, %r3099;
	ld.global.nc.u32 	%r3102, [%rd7+6172];
	add.s32 	%r3103, %r3102, %r3101;
	ld.global.nc.u32 	%r3104, [%rd7+6176];
	add.s32 	%r3105, %r3104, %r3103;
	ld.global.nc.u32 	%r3106, [%rd7+6180];
	add.s32 	%r3107, %r3106, %r3105;
	ld.global.nc.u32 	%r3108, [%rd7+6184];
	add.s32 	%r3109, %r3108, %r3107;
	ld.global.nc.u32 	%r3110, [%rd7+6188];
	add.s32 	%r3111, %r3110, %r3109;
	ld.global.nc.u32 	%r3112, [%rd7+6192];
	add.s32 	%r3113, %r3112, %r3111;
	ld.global.nc.u32 	%r3114, [%rd7+6196];
	add.s32 	%r3115, %r3114, %r3113;
	ld.global.nc.u32 	%r3116, [%rd7+6200];
	add.s32 	%r3117, %r3116, %r3115;
	ld.global.nc.u32 	%r3118, [%rd7+6204];
	add.s32 	%r3119, %r3118, %r3117;
	ld.global.nc.u32 	%r3120, [%rd7+6208];
	add.s32 	%r3121, %r3120, %r3119;
	ld.global.nc.u32 	%r3122, [%rd7+6212];
	add.s32 	%r3123, %r3122, %r3121;
	ld.global.nc.u32 	%r3124, [%rd7+6216];
	add.s32 	%r3125, %r3124, %r3123;
	ld.global.nc.u32 	%r3126, [%rd7+6220];
	add.s32 	%r3127, %r3126, %r3125;
	ld.global.nc.u32 	%r3128, [%rd7+6224];
	add.s32 	%r3129, %r3128, %r3127;
	ld.global.nc.u32 	%r3130, [%rd7+6228];
	add.s32 	%r3131, %r3130, %r3129;
	ld.global.nc.u32 	%r3132, [%rd7+6232];
	add.s32 	%r3133, %r3132, %r3131;
	ld.global.nc.u32 	%r3134, [%rd7+6236];
	add.s32 	%r3135, %r3134, %r3133;
	ld.global.nc.u32 	%r3136, [%rd7+6240];
	add.s32 	%r3137, %r3136, %r3135;
	ld.global.nc.u32 	%r3138, [%rd7+6244];
	add.s32 	%r3139, %r3138, %r3137;
	ld.global.nc.u32 	%r3140, [%rd7+6248];
	add.s32 	%r3141, %r3140, %r3139;
	ld.global.nc.u32 	%r3142, [%rd7+6252];
	add.s32 	%r3143, %r3142, %r3141;
	ld.global.nc.u32 	%r3144, [%rd7+6256];
	add.s32 	%r3145, %r3144, %r3143;
	ld.global.nc.u32 	%r3146, [%rd7+6260];
	add.s32 	%r3147, %r3146, %r3145;
	ld.global.nc.u32 	%r3148, [%rd7+6264];
	add.s32 	%r3149, %r3148, %r3147;
	ld.global.nc.u32 	%r3150, [%rd7+6268];
	add.s32 	%r3151, %r3150, %r3149;
	ld.global.nc.u32 	%r3152, [%rd7+6272];
	add.s32 	%r3153, %r3152, %r3151;
	ld.global.nc.u32 	%r3154, [%rd7+6276];
	add.s32 	%r3155, %r3154, %r3153;
	ld.global.nc.u32 	%r3156, [%rd7+6280];
	add.s32 	%r3157, %r3156, %r3155;
	ld.global.nc.u32 	%r3158, [%rd7+6284];
	add.s32 	%r3159, %r3158, %r3157;
	ld.global.nc.u32 	%r3160, [%rd7+6288];
	add.s32 	%r3161, %r3160, %r3159;
	ld.global.nc.u32 	%r3162, [%rd7+6292];
	add.s32 	%r3163, %r3162, %r3161;
	ld.global.nc.u32 	%r3164, [%rd7+6296];
	add.s32 	%r3165, %r3164, %r3163;
	ld.global.nc.u32 	%r3166, [%rd7+6300];
	add.s32 	%r3167, %r3166, %r3165;
	ld.global.nc.u32 	%r3168, [%rd7+6304];
	add.s32 	%r3169, %r3168, %r3167;
	ld.global.nc.u32 	%r3170, [%rd7+6308];
	add.s32 	%r3171, %r3170, %r3169;
	ld.global.nc.u32 	%r3172, [%rd7+6312];
	add.s32 	%r3173, %r3172, %r3171;
	ld.global.nc.u32 	%r3174, [%rd7+6316];
	add.s32 	%r3175, %r3174, %r3173;
	ld.global.nc.u32 	%r3176, [%rd7+6320];
	add.s32 	%r3177, %r3176, %r3175;
	ld.global.nc.u32 	%r3178, [%rd7+6324];
	add.s32 	%r3179, %r3178, %r3177;
	ld.global.nc.u32 	%r3180, [%rd7+6328];
	add.s32 	%r3181, %r3180, %r3179;
	ld.global.nc.u32 	%r3182, [%rd7+6332];
	add.s32 	%r3183, %r3182, %r3181;
	ld.global.nc.u32 	%r3184, [%rd7+6336];
	add.s32 	%r3185, %r3184, %r3183;
	ld.global.nc.u32 	%r3186, [%rd7+6340];
	add.s32 	%r3187, %r3186, %r3185;
	ld.global.nc.u32 	%r3188, [%rd7+6344];
	add.s32 	%r3189, %r3188, %r3187;
	ld.global.nc.u32 	%r3190, [%rd7+6348];
	add.s32 	%r3191, %r3190, %r3189;
	ld.global.nc.u32 	%r3192, [%rd7+6352];
	add.s32 	%r3193, %r3192, %r3191;
	ld.global.nc.u32 	%r3194, [%rd7+6356];
	add.s32 	%r3195, %r3194, %r3193;
	ld.global.nc.u32 	%r3196, [%rd7+6360];
	add.s32 	%r3197, %r3196, %r3195;
	ld.global.nc.u32 	%r3198, [%rd7+6364];
	add.s32 	%r3199, %r3198, %r3197;
	ld.global.nc.u32 	%r3200, [%rd7+6368];
	add.s32 	%r3201, %r3200, %r3199;
	ld.global.nc.u32 	%r3202, [%rd7+6372];
	add.s32 	%r3203, %r3202, %r3201;
	ld.global.nc.u32 	%r3204, [%rd7+6376];
	add.s32 	%r3205, %r3204, %r3203;
	ld.global.nc.u32 	%r3206, [%rd7+6380];
	add.s32 	%r3207, %r3206, %r3205;
	ld.global.nc.u32 	%r3208, [%rd7+6384];
	add.s32 	%r3209, %r3208, %r3207;
	ld.global.nc.u32 	%r3210, [%rd7+6388];
	add.s32 	%r3211, %r3210, %r3209;
	ld.global.nc.u32 	%r3212, [%rd7+6392];
	add.s32 	%r3213, %r3212, %r3211;
	ld.global.nc.u32 	%r3214, [%rd7+6396];
	add.s32 	%r3215, %r3214, %r3213;
	ld.global.nc.u32 	%r3216, [%rd7+6400];
	add.s32 	%r3217, %r3216, %r3215;
	ld.global.nc.u32 	%r3218, [%rd7+6404];
	add.s32 	%r3219, %r3218, %r3217;
	ld.global.nc.u32 	%r3220, [%rd7+6408];
	add.s32 	%r3221, %r3220, %r3219;
	ld.global.nc.u32 	%r3222, [%rd7+6412];
	add.s32 	%r3223, %r3222, %r3221;
	ld.global.nc.u32 	%r3224, [%rd7+6416];
	add.s32 	%r3225, %r3224, %r3223;
	ld.global.nc.u32 	%r3226, [%rd7+6420];
	add.s32 	%r3227, %r3226, %r3225;
	ld.global.nc.u32 	%r3228, [%rd7+6424];
	add.s32 	%r3229, %r3228, %r3227;
	ld.global.nc.u32 	%r3230, [%rd7+6428];
	add.s32 	%r3231, %r3230, %r3229;
	ld.global.nc.u32 	%r3232, [%rd7+6432];
	add.s32 	%r3233, %r3232, %r3231;
	ld.global.nc.u32 	%r3234, [%rd7+6436];
	add.s32 	%r3235, %r3234, %r3233;
	ld.global.nc.u32 	%r3236, [%rd7+6440];
	add.s32 	%r3237, %r3236, %r3235;
	ld.global.nc.u32 	%r3238, [%rd7+6444];
	add.s32 	%r3239, %r3238, %r3237;
	ld.global.nc.u32 	%r3240, [%rd7+6448];
	add.s32 	%r3241, %r3240, %r3239;
	ld.global.nc.u32 	%r3242, [%rd7+6452];
	add.s32 	%r3243, %r3242, %r3241;
	ld.global.nc.u32 	%r3244, [%rd7+6456];
	add.s32 	%r3245, %r3244, %r3243;
	ld.global.nc.u32 	%r3246, [%rd7+6460];
	add.s32 	%r3247, %r3246, %r3245;
	ld.global.nc.u32 	%r3248, [%rd7+6464];
	add.s32 	%r3249, %r3248, %r3247;
	ld.global.nc.u32 	%r3250, [%rd7+6468];
	add.s32 	%r3251, %r3250, %r3249;
	ld.global.nc.u32 	%r3252, [%rd7+6472];
	add.s32 	%r3253, %r3252, %r3251;
	ld.global.nc.u32 	%r3254, [%rd7+6476];
	add.s32 	%r3255, %r3254, %r3253;
	ld.global.nc.u32 	%r3256, [%rd7+6480];
	add.s32 	%r3257, %r3256, %r3255;
	ld.global.nc.u32 	%r3258, [%rd7+6484];
	add.s32 	%r3259, %r3258, %r3257;
	ld.global.nc.u32 	%r3260, [%rd7+6488];
	add.s32 	%r3261, %r3260, %r3259;
	ld.global.nc.u32 	%r3262, [%rd7+6492];
	add.s32 	%r3263, %r3262, %r3261;
	ld.global.nc.u32 	%r3264, [%rd7+6496];
	add.s32 	%r3265, %r3264, %r3263;
	ld.global.nc.u32 	%r3266, [%rd7+6500];
	add.s32 	%r3267, %r3266, %r3265;
	ld.global.nc.u32 	%r3268, [%rd7+6504];
	add.s32 	%r3269, %r3268, %r3267;
	ld.global.nc.u32 	%r3270, [%rd7+6508];
	add.s32 	%r3271, %r3270, %r3269;
	ld.global.nc.u32 	%r3272, [%rd7+6512];
	add.s32 	%r3273, %r3272, %r3271;
	ld.global.nc.u32 	%r3274, [%rd7+6516];
	add.s32 	%r3275, %r3274, %r3273;
	ld.global.nc.u32 	%r3276, [%rd7+6520];
	add.s32 	%r3277, %r3276, %r3275;
	ld.global.nc.u32 	%r3278, [%rd7+6524];
	add.s32 	%r3279, %r3278, %r3277;
	ld.global.nc.u32 	%r3280, [%rd7+6528];
	add.s32 	%r3281, %r3280, %r3279;
	ld.global.nc.u32 	%r3282, [%rd7+6532];
	add.s32 	%r3283, %r3282, %r3281;
	ld.global.nc.u32 	%r3284, [%rd7+6536];
	add.s32 	%r3285, %r3284, %r3283;
	ld.global.nc.u32 	%r3286, [%rd7+6540];
	add.s32 	%r3287, %r3286, %r3285;
	ld.global.nc.u32 	%r3288, [%rd7+6544];
	add.s32 	%r3289, %r3288, %r3287;
	ld.global.nc.u32 	%r3290, [%rd7+6548];
	add.s32 	%r3291, %r3290, %r3289;
	ld.global.nc.u32 	%r3292, [%rd7+6552];
	add.s32 	%r3293, %r3292, %r3291;
	ld.global.nc.u32 	%r3294, [%rd7+6556];
	add.s32 	%r3295, %r3294, %r3293;
	ld.global.nc.u32 	%r3296, [%rd7+6560];
	add.s32 	%r3297, %r3296, %r3295;
	ld.global.nc.u32 	%r3298, [%rd7+6564];
	add.s32 	%r3299, %r3298, %r3297;
	ld.global.nc.u32 	%r3300, [%rd7+6568];
	add.s32 	%r3301, %r3300, %r3299;
	ld.global.nc.u32 	%r3302, [%rd7+6572];
	add.s32 	%r3303, %r3302, %r3301;
	ld.global.nc.u32 	%r3304, [%rd7+6576];
	add.s32 	%r3305, %r3304, %r3303;
	ld.global.nc.u32 	%r3306, [%rd7+6580];
	add.s32 	%r3307, %r3306, %r3305;
	ld.global.nc.u32 	%r3308, [%rd7+6584];
	add.s32 	%r3309, %r3308, %r3307;
	ld.global.nc.u32 	%r3310, [%rd7+6588];
	add.s32 	%r3311, %r3310, %r3309;
	ld.global.nc.u32 	%r3312, [%rd7+6592];
	add.s32 	%r3313, %r3312, %r3311;
	ld.global.nc.u32 	%r3314, [%rd7+6596];
	add.s32 	%r3315, %r3314, %r3313;
	ld.global.nc.u32 	%r3316, [%rd7+6600];
	add.s32 	%r3317, %r3316, %r3315;
	ld.global.nc.u32 	%r3318, [%rd7+6604];
	add.s32 	%r3319, %r3318, %r3317;
	ld.global.nc.u32 	%r3320, [%rd7+6608];
	add.s32 	%r3321, %r3320, %r3319;
	ld.global.nc.u32 	%r3322, [%rd7+6612];
	add.s32 	%r3323, %r3322, %r3321;
	ld.global.nc.u32 	%r3324, [%rd7+6616];
	add.s32 	%r3325, %r3324, %r3323;
	ld.global.nc.u32 	%r3326, [%rd7+6620];
	add.s32 	%r3327, %r3326, %r3325;
	ld.global.nc.u32 	%r3328, [%rd7+6624];
	add.s32 	%r3329, %r3328, %r3327;
	ld.global.nc.u32 	%r3330, [%rd7+6628];
	add.s32 	%r3331, %r3330, %r3329;
	ld.global.nc.u32 	%r3332, [%rd7+6632];
	add.s32 	%r3333, %r3332, %r3331;
	ld.global.nc.u32 	%r3334, [%rd7+6636];
	add.s32 	%r3335, %r3334, %r3333;
	ld.global.nc.u32 	%r3336, [%rd7+6640];
	add.s32 	%r3337, %r3336, %r3335;
	ld.global.nc.u32 	%r3338, [%rd7+6644];
	add.s32 	%r3339, %r3338, %r3337;
	ld.global.nc.u32 	%r3340, [%rd7+6648];
	add.s32 	%r3341, %r3340, %r3339;
	ld.global.nc.u32 	%r3342, [%rd7+6652];
	add.s32 	%r3343, %r3342, %r3341;
	ld.global.nc.u32 	%r3344, [%rd7+6656];
	add.s32 	%r3345, %r3344, %r3343;
	ld.global.nc.u32 	%r3346, [%rd7+6660];
	add.s32 	%r3347, %r3346, %r3345;
	ld.global.nc.u32 	%r3348, [%rd7+6664];
	add.s32 	%r3349, %r3348, %r3347;
	ld.global.nc.u32 	%r3350, [%rd7+6668];
	add.s32 	%r3351, %r3350, %r3349;
	ld.global.nc.u32 	%r3352, [%rd7+6672];
	add.s32 	%r3353, %r3352, %r3351;
	ld.global.nc.u32 	%r3354, [%rd7+6676];
	add.s32 	%r3355, %r3354, %r3353;
	ld.global.nc.u32 	%r3356, [%rd7+6680];
	add.s32 	%r3357, %r3356, %r3355;
	ld.global.nc.u32 	%r3358, [%rd7+6684];
	add.s32 	%r3359, %r3358, %r3357;
	ld.global.nc.u32 	%r3360, [%rd7+6688];
	add.s32 	%r3361, %r3360, %r3359;
	ld.global.nc.u32 	%r3362, [%rd7+6692];
	add.s32 	%r3363, %r3362, %r3361;
	ld.global.nc.u32 	%r3364, [%rd7+6696];
	add.s32 	%r3365, %r3364, %r3363;
	ld.global.nc.u32 	%r3366, [%rd7+6700];
	add.s32 	%r3367, %r3366, %r3365;
	ld.global.nc.u32 	%r3368, [%rd7+6704];
	add.s32 	%r3369, %r3368, %r3367;
	ld.global.nc.u32 	%r3370, [%rd7+6708];
	add.s32 	%r3371, %r3370, %r3369;
	ld.global.nc.u32 	%r3372, [%rd7+6712];
	add.s32 	%r3373, %r3372, %r3371;
	ld.global.nc.u32 	%r3374, [%rd7+6716];
	add.s32 	%r3375, %r3374, %r3373;
	ld.global.nc.u32 	%r3376, [%rd7+6720];
	add.s32 	%r3377, %r3376, %r3375;
	ld.global.nc.u32 	%r3378, [%rd7+6724];
	add.s32 	%r3379, %r3378, %r3377;
	ld.global.nc.u32 	%r3380, [%rd7+6728];
	add.s32 	%r3381, %r3380, %r3379;
	ld.global.nc.u32 	%r3382, [%rd7+6732];
	add.s32 	%r3383, %r3382, %r3381;
	ld.global.nc.u32 	%r3384, [%rd7+6736];
	add.s32 	%r3385, %r3384, %r3383;
	ld.global.nc.u32 	%r3386, [%rd7+6740];
	add.s32 	%r3387, %r3386, %r3385;
	ld.global.nc.u32 	%r3388, [%rd7+6744];
	add.s32 	%r3389, %r3388, %r3387;
	ld.global.nc.u32 	%r3390, [%rd7+6748];
	add.s32 	%r3391, %r3390, %r3389;
	ld.global.nc.u32 	%r3392, [%rd7+6752];
	add.s32 	%r3393, %r3392, %r3391;
	ld.global.nc.u32 	%r3394, [%rd7+6756];
	add.s32 	%r3395, %r3394, %r3393;
	ld.global.nc.u32 	%r3396, [%rd7+6760];
	add.s32 	%r3397, %r3396, %r3395;
	ld.global.nc.u32 	%r3398, [%rd7+6764];
	add.s32 	%r3399, %r3398, %r3397;
	ld.global.nc.u32 	%r3400, [%rd7+6768];
	add.s32 	%r3401, %r3400, %r3399;
	ld.global.nc.u32 	%r3402, [%rd7+6772];
	add.s32 	%r3403, %r3402, %r3401;
	ld.global.nc.u32 	%r3404, [%rd7+6776];
	add.s32 	%r3405, %r3404, %r3403;
	ld.global.nc.u32 	%r3406, [%rd7+6780];
	add.s32 	%r3407, %r3406, %r3405;
	ld.global.nc.u32 	%r3408, [%rd7+6784];
	add.s32 	%r3409, %r3408, %r3407;
	ld.global.nc.u32 	%r3410, [%rd7+6788];
	add.s32 	%r3411, %r3410, %r3409;
	ld.global.nc.u32 	%r3412, [%rd7+6792];
	add.s32 	%r3413, %r3412, %r3411;
	ld.global.nc.u32 	%r3414, [%rd7+6796];
	add.s32 	%r3415, %r3414, %r3413;
	ld.global.nc.u32 	%r3416, [%rd7+6800];
	add.s32 	%r3417, %r3416, %r3415;
	ld.global.nc.u32 	%r3418, [%rd7+6804];
	add.s32 	%r3419, %r3418, %r3417;
	ld.global.nc.u32 	%r3420, [%rd7+6808];
	add.s32 	%r3421, %r3420, %r3419;
	ld.global.nc.u32 	%r3422, [%rd7+6812];
	add.s32 	%r3423, %r3422, %r3421;
	ld.global.nc.u32 	%r3424, [%rd7+6816];
	add.s32 	%r3425, %r3424, %r3423;
	ld.global.nc.u32 	%r3426, [%rd7+6820];
	add.s32 	%r3427, %r3426, %r3425;
	ld.global.nc.u32 	%r3428, [%rd7+6824];
	add.s32 	%r3429, %r3428, %r3427;
	ld.global.nc.u32 	%r3430, [%rd7+6828];
	add.s32 	%r3431, %r3430, %r3429;
	ld.global.nc.u32 	%r3432, [%rd7+6832];
	add.s32 	%r3433, %r3432, %r3431;
	ld.global.nc.u32 	%r3434, [%rd7+6836];
	add.s32 	%r3435, %r3434, %r3433;
	ld.global.nc.u32 	%r3436, [%rd7+6840];
	add.s32 	%r3437, %r3436, %r3435;
	ld.global.nc.u32 	%r3438, [%rd7+6844];
	add.s32 	%r3439, %r3438, %r3437;
	ld.global.nc.u32 	%r3440, [%rd7+6848];
	add.s32 	%r3441, %r3440, %r3439;
	ld.global.nc.u32 	%r3442, [%rd7+6852];
	add.s32 	%r3443, %r3442, %r3441;
	ld.global.nc.u32 	%r3444, [%rd7+6856];
	add.s32 	%r3445, %r3444, %r3443;
	ld.global.nc.u32 	%r3446, [%rd7+6860];
	add.s32 	%r3447, %r3446, %r3445;
	ld.global.nc.u32 	%r3448, [%rd7+6864];
	add.s32 	%r3449, %r3448, %r3447;
	ld.global.nc.u32 	%r3450, [%rd7+6868];
	add.s32 	%r3451, %r3450, %r3449;
	ld.global.nc.u32 	%r3452, [%rd7+6872];
	add.s32 	%r3453, %r3452, %r3451;
	ld.global.nc.u32 	%r3454, [%rd7+6876];
	add.s32 	%r3455, %r3454, %r3453;
	ld.global.nc.u32 	%r3456, [%rd7+6880];
	add.s32 	%r3457, %r3456, %r3455;
	ld.global.nc.u32 	%r3458, [%rd7+6884];
	add.s32 	%r3459, %r3458, %r3457;
	ld.global.nc.u32 	%r3460, [%rd7+6888];
	add.s32 	%r3461, %r3460, %r3459;
	ld.global.nc.u32 	%r3462, [%rd7+6892];
	add.s32 	%r3463, %r3462, %r3461;
	ld.global.nc.u32 	%r3464, [%rd7+6896];
	add.s32 	%r3465, %r3464, %r3463;
	ld.global.nc.u32 	%r3466, [%rd7+6900];
	add.s32 	%r3467, %r3466, %r3465;
	ld.global.nc.u32 	%r3468, [%rd7+6904];
	add.s32 	%r3469, %r3468, %r3467;
	ld.global.nc.u32 	%r3470, [%rd7+6908];
	add.s32 	%r3471, %r3470, %r3469;
	ld.global.nc.u32 	%r3472, [%rd7+6912];
	add.s32 	%r3473, %r3472, %r3471;
	ld.global.nc.u32 	%r3474, [%rd7+6916];
	add.s32 	%r3475, %r3474, %r3473;
	ld.global.nc.u32 	%r3476, [%rd7+6920];
	add.s32 	%r3477, %r3476, %r3475;
	ld.global.nc.u32 	%r3478, [%rd7+6924];
	add.s32 	%r3479, %r3478, %r3477;
	ld.global.nc.u32 	%r3480, [%rd7+6928];
	add.s32 	%r3481, %r3480, %r3479;
	ld.global.nc.u32 	%r3482, [%rd7+6932];
	add.s32 	%r3483, %r3482, %r3481;
	ld.global.nc.u32 	%r3484, [%rd7+6936];
	add.s32 	%r3485, %r3484, %r3483;
	ld.global.nc.u32 	%r3486, [%rd7+6940];
	add.s32 	%r3487, %r3486, %r3485;
	ld.global.nc.u32 	%r3488, [%rd7+6944];
	add.s32 	%r3489, %r3488, %r3487;
	ld.global.nc.u32 	%r3490, [%rd7+6948];
	add.s32 	%r3491, %r3490, %r3489;
	ld.global.nc.u32 	%r3492, [%rd7+6952];
	add.s32 	%r3493, %r3492, %r3491;
	ld.global.nc.u32 	%r3494, [%rd7+6956];
	add.s32 	%r3495, %r3494, %r3493;
	ld.global.nc.u32 	%r3496, [%rd7+6960];
	add.s32 	%r3497, %r3496, %r3495;
	ld.global.nc.u32 	%r3498, [%rd7+6964];
	add.s32 	%r3499, %r3498, %r3497;
	ld.global.nc.u32 	%r3500, [%rd7+6968];
	add.s32 	%r3501, %r3500, %r3499;
	ld.global.nc.u32 	%r3502, [%rd7+6972];
	add.s32 	%r3503, %r3502, %r3501;
	ld.global.nc.u32 	%r3504, [%rd7+6976];
	add.s32 	%r3505, %r3504, %r3503;
	ld.global.nc.u32 	%r3506, [%rd7+6980];
	add.s32 	%r3507, %r3506, %r3505;
	ld.global.nc.u32 	%r3508, [%rd7+6984];
	add.s32 	%r3509, %r3508, %r3507;
	ld.global.nc.u32 	%r3510, [%rd7+6988];
	add.s32 	%r3511, %r3510, %r3509;
	ld.global.nc.u32 	%r3512, [%rd7+6992];
	add.s32 	%r3513, %r3512, %r3511;
	ld.global.nc.u32 	%r3514, [%rd7+6996];
	add.s32 	%r3515, %r3514, %r3513;
	ld.global.nc.u32 	%r3516, [%rd7+7000];
	add.s32 	%r3517, %r3516, %r3515;
	ld.global.nc.u32 	%r3518, [%rd7+7004];
	add.s32 	%r3519, %r3518, %r3517;
	ld.global.nc.u32 	%r3520, [%rd7+7008];
	add.s32 	%r3521, %r3520, %r3519;
	ld.global.nc.u32 	%r3522, [%rd7+7012];
	add.s32 	%r3523, %r3522, %r3521;
	ld.global.nc.u32 	%r3524, [%rd7+7016];
	add.s32 	%r3525, %r3524, %r3523;
	ld.global.nc.u32 	%r3526, [%rd7+7020];
	add.s32 	%r3527, %r3526, %r3525;
	ld.global.nc.u32 	%r3528, [%rd7+7024];
	add.s32 	%r3529, %r3528, %r3527;
	ld.global.nc.u32 	%r3530, [%rd7+7028];
	add.s32 	%r3531, %r3530, %r3529;
	ld.global.nc.u32 	%r3532, [%rd7+7032];
	add.s32 	%r3533, %r3532, %r3531;
	ld.global.nc.u32 	%r3534, [%rd7+7036];
	add.s32 	%r3535, %r3534, %r3533;
	ld.global.nc.u32 	%r3536, [%rd7+7040];
	add.s32 	%r3537, %r3536, %r3535;
	ld.global.nc.u32 	%r3538, [%rd7+7044];
	add.s32 	%r3539, %r3538, %r3537;
	ld.global.nc.u32 	%r3540, [%rd7+7048];
	add.s32 	%r3541, %r3540, %r3539;
	ld.global.nc.u32 	%r3542, [%rd7+7052];
	add.s32 	%r3543, %r3542, %r3541;
	ld.global.nc.u32 	%r3544, [%rd7+7056];
	add.s32 	%r3545, %r3544, %r3543;
	ld.global.nc.u32 	%r3546, [%rd7+7060];
	add.s32 	%r3547, %r3546, %r3545;
	ld.global.nc.u32 	%r3548, [%rd7+7064];
	add.s32 	%r3549, %r3548, %r3547;
	ld.global.nc.u32 	%r3550, [%rd7+7068];
	add.s32 	%r3551, %r3550, %r3549;
	ld.global.nc.u32 	%r3552, [%rd7+7072];
	add.s32 	%r3553, %r3552, %r3551;
	ld.global.nc.u32 	%r3554, [%rd7+7076];
	add.s32 	%r3555, %r3554, %r3553;
	ld.global.nc.u32 	%r3556, [%rd7+7080];
	add.s32 	%r3557, %r3556, %r3555;
	ld.global.nc.u32 	%r3558, [%rd7+7084];
	add.s32 	%r3559, %r3558, %r3557;
	ld.global.nc.u32 	%r3560, [%rd7+7088];
	add.s32 	%r3561, %r3560, %r3559;
	ld.global.nc.u32 	%r3562, [%rd7+7092];
	add.s32 	%r3563, %r3562, %r3561;
	ld.global.nc.u32 	%r3564, [%rd7+7096];
	add.s32 	%r3565, %r3564, %r3563;
	ld.global.nc.u32 	%r3566, [%rd7+7100];
	add.s32 	%r3567, %r3566, %r3565;
	ld.global.nc.u32 	%r3568, [%rd7+7104];
	add.s32 	%r3569, %r3568, %r3567;
	ld.global.nc.u32 	%r3570, [%rd7+7108];
	add.s32 	%r3571, %r3570, %r3569;
	ld.global.nc.u32 	%r3572, [%rd7+7112];
	add.s32 	%r3573, %r3572, %r3571;
	ld.global.nc.u32 	%r3574, [%rd7+7116];
	add.s32 	%r3575, %r3574, %r3573;
	ld.global.nc.u32 	%r3576, [%rd7+7120];
	add.s32 	%r3577, %r3576, %r3575;
	ld.global.nc.u32 	%r3578, [%rd7+7124];
	add.s32 	%r3579, %r3578, %r3577;
	ld.global.nc.u32 	%r3580, [%rd7+7128];
	add.s32 	%r3581, %r3580, %r3579;
	ld.global.nc.u32 	%r3582, [%rd7+7132];
	add.s32 	%r3583, %r3582, %r3581;
	ld.global.nc.u32 	%r3584, [%rd7+7136];
	add.s32 	%r3585, %r3584, %r3583;
	ld.global.nc.u32 	%r3586, [%rd7+7140];
	add.s32 	%r3587, %r3586, %r3585;
	ld.global.nc.u32 	%r3588, [%rd7+7144];
	add.s32 	%r3589, %r3588, %r3587;
	ld.global.nc.u32 	%r3590, [%rd7+7148];
	add.s32 	%r3591, %r3590, %r3589;
	ld.global.nc.u32 	%r3592, [%rd7+7152];
	add.s32 	%r3593, %r3592, %r3591;
	ld.global.nc.u32 	%r3594, [%rd7+7156];
	add.s32 	%r3595, %r3594, %r3593;
	ld.global.nc.u32 	%r3596, [%rd7+7160];
	add.s32 	%r3597, %r3596, %r3595;
	ld.global.nc.u32 	%r3598, [%rd7+7164];
	add.s32 	%r3599, %r3598, %r3597;
	ld.global.nc.u32 	%r3600, [%rd7+7168];
	add.s32 	%r3601, %r3600, %r3599;
	ld.global.nc.u32 	%r3602, [%rd7+7172];
	add.s32 	%r3603, %r3602, %r3601;
	ld.global.nc.u32 	%r3604, [%rd7+7176];
	add.s32 	%r3605, %r3604, %r3603;
	ld.global.nc.u32 	%r3606, [%rd7+7180];
	add.s32 	%r3607, %r3606, %r3605;
	ld.global.nc.u32 	%r3608, [%rd7+7184];
	add.s32 	%r3609, %r3608, %r3607;
	ld.global.nc.u32 	%r3610, [%rd7+7188];
	add.s32 	%r3611, %r3610, %r3609;
	ld.global.nc.u32 	%r3612, [%rd7+7192];
	add.s32 	%r3613, %r3612, %r3611;
	ld.global.nc.u32 	%r3614, [%rd7+7196];
	add.s32 	%r3615, %r3614, %r3613;
	ld.global.nc.u32 	%r3616, [%rd7+7200];
	add.s32 	%r3617, %r3616, %r3615;
	ld.global.nc.u32 	%r3618, [%rd7+7204];
	add.s32 	%r3619, %r3618, %r3617;
	ld.global.nc.u32 	%r3620, [%rd7+7208];
	add.s32 	%r3621, %r3620, %r3619;
	ld.global.nc.u32 	%r3622, [%rd7+7212];
	add.s32 	%r3623, %r3622, %r3621;
	ld.global.nc.u32 	%r3624, [%rd7+7216];
	add.s32 	%r3625, %r3624, %r3623;
	ld.global.nc.u32 	%r3626, [%rd7+7220];
	add.s32 	%r3627, %r3626, %r3625;
	ld.global.nc.u32 	%r3628, [%rd7+7224];
	add.s32 	%r3629, %r3628, %r3627;
	ld.global.nc.u32 	%r3630, [%rd7+7228];
	add.s32 	%r3631, %r3630, %r3629;
	ld.global.nc.u32 	%r3632, [%rd7+7232];
	add.s32 	%r3633, %r3632, %r3631;
	ld.global.nc.u32 	%r3634, [%rd7+7236];
	add.s32 	%r3635, %r3634, %r3633;
	ld.global.nc.u32 	%r3636, [%rd7+7240];
	add.s32 	%r3637, %r3636, %r3635;
	ld.global.nc.u32 	%r3638, [%rd7+7244];
	add.s32 	%r3639, %r3638, %r3637;
	ld.global.nc.u32 	%r3640, [%rd7+7248];
	add.s32 	%r3641, %r3640, %r3639;
	ld.global.nc.u32 	%r3642, [%rd7+7252];
	add.s32 	%r3643, %r3642, %r3641;
	ld.global.nc.u32 	%r3644, [%rd7+7256];
	add.s32 	%r3645, %r3644, %r3643;
	ld.global.nc.u32 	%r3646, [%rd7+7260];
	add.s32 	%r3647, %r3646, %r3645;
	ld.global.nc.u32 	%r3648, [%rd7+7264];
	add.s32 	%r3649, %r3648, %r3647;
	ld.global.nc.u32 	%r3650, [%rd7+7268];
	add.s32 	%r3651, %r3650, %r3649;
	ld.global.nc.u32 	%r3652, [%rd7+7272];
	add.s32 	%r3653, %r3652, %r3651;
	ld.global.nc.u32 	%r3654, [%rd7+7276];
	add.s32 	%r3655, %r3654, %r3653;
	ld.global.nc.u32 	%r3656, [%rd7+7280];
	add.s32 	%r3657, %r3656, %r3655;
	ld.global.nc.u32 	%r3658, [%rd7+7284];
	add.s32 	%r3659, %r3658, %r3657;
	ld.global.nc.u32 	%r3660, [%rd7+7288];
	add.s32 	%r3661, %r3660, %r3659;
	ld.global.nc.u32 	%r3662, [%rd7+7292];
	add.s32 	%r3663, %r3662, %r3661;
	ld.global.nc.u32 	%r3664, [%rd7+7296];
	add.s32 	%r3665, %r3664, %r3663;
	ld.global.nc.u32 	%r3666, [%rd7+7300];
	add.s32 	%r3667, %r3666, %r3665;
	ld.global.nc.u32 	%r3668, [%rd7+7304];
	add.s32 	%r3669, %r3668, %r3667;
	ld.global.nc.u32 	%r3670, [%rd7+7308];
	add.s32 	%r3671, %r3670, %r3669;
	ld.global.nc.u32 	%r3672, [%rd7+7312];
	add.s32 	%r3673, %r3672, %r3671;
	ld.global.nc.u32 	%r3674, [%rd7+7316];
	add.s32 	%r3675, %r3674, %r3673;
	ld.global.nc.u32 	%r3676, [%rd7+7320];
	add.s32 	%r3677, %r3676, %r3675;
	ld.global.nc.u32 	%r3678, [%rd7+7324];
	add.s32 	%r3679, %r3678, %r3677;
	ld.global.nc.u32 	%r3680, [%rd7+7328];
	add.s32 	%r3681, %r3680, %r3679;
	ld.global.nc.u32 	%r3682, [%rd7+7332];
	add.s32 	%r3683, %r3682, %r3681;
	ld.global.nc.u32 	%r3684, [%rd7+7336];
	add.s32 	%r3685, %r3684, %r3683;
	ld.global.nc.u32 	%r3686, [%rd7+7340];
	add.s32 	%r3687, %r3686, %r3685;
	ld.global.nc.u32 	%r3688, [%rd7+7344];
	add.s32 	%r3689, %r3688, %r3687;
	ld.global.nc.u32 	%r3690, [%rd7+7348];
	add.s32 	%r3691, %r3690, %r3689;
	ld.global.nc.u32 	%r3692, [%rd7+7352];
	add.s32 	%r3693, %r3692, %r3691;
	ld.global.nc.u32 	%r3694, [%rd7+7356];
	add.s32 	%r3695, %r3694, %r3693;
	ld.global.nc.u32 	%r3696, [%rd7+7360];
	add.s32 	%r3697, %r3696, %r3695;
	ld.global.nc.u32 	%r3698, [%rd7+7364];
	add.s32 	%r3699, %r3698, %r3697;
	ld.global.nc.u32 	%r3700, [%rd7+7368];
	add.s32 	%r3701, %r3700, %r3699;
	ld.global.nc.u32 	%r3702, [%rd7+7372];
	add.s32 	%r3703, %r3702, %r3701;
	ld.global.nc.u32 	%r3704, [%rd7+7376];
	add.s32 	%r3705, %r3704, %r3703;
	ld.global.nc.u32 	%r3706, [%rd7+7380];
	add.s32 	%r3707, %r3706, %r3705;
	ld.global.nc.u32 	%r3708, [%rd7+7384];
	add.s32 	%r3709, %r3708, %r3707;
	ld.global.nc.u32 	%r3710, [%rd7+7388];
	add.s32 	%r3711, %r3710, %r3709;
	ld.global.nc.u32 	%r3712, [%rd7+7392];
	add.s32 	%r3713, %r3712, %r3711;
	ld.global.nc.u32 	%r3714, [%rd7+7396];
	add.s32 	%r3715, %r3714, %r3713;
	ld.global.nc.u32 	%r3716, [%rd7+7400];
	add.s32 	%r3717, %r3716, %r3715;
	ld.global.nc.u32 	%r3718, [%rd7+7404];
	add.s32 	%r3719, %r3718, %r3717;
	ld.global.nc.u32 	%r3720, [%rd7+7408];
	add.s32 	%r3721, %r3720, %r3719;
	ld.global.nc.u32 	%r3722, [%rd7+7412];
	add.s32 	%r3723, %r3722, %r3721;
	ld.global.nc.u32 	%r3724, [%rd7+7416];
	add.s32 	%r3725, %r3724, %r3723;
	ld.global.nc.u32 	%r3726, [%rd7+7420];
	add.s32 	%r3727, %r3726, %r3725;
	ld.global.nc.u32 	%r3728, [%rd7+7424];
	add.s32 	%r3729, %r3728, %r3727;
	ld.global.nc.u32 	%r3730, [%rd7+7428];
	add.s32 	%r3731, %r3730, %r3729;
	ld.global.nc.u32 	%r3732, [%rd7+7432];
	add.s32 	%r3733, %r3732, %r3731;
	ld.global.nc.u32 	%r3734, [%rd7+7436];
	add.s32 	%r3735, %r3734, %r3733;
	ld.global.nc.u32 	%r3736, [%rd7+7440];
	add.s32 	%r3737, %r3736, %r3735;
	ld.global.nc.u32 	%r3738, [%rd7+7444];
	add.s32 	%r3739, %r3738, %r3737;
	ld.global.nc.u32 	%r3740, [%rd7+7448];
	add.s32 	%r3741, %r3740, %r3739;
	ld.global.nc.u32 	%r3742, [%rd7+7452];
	add.s32 	%r3743, %r3742, %r3741;
	ld.global.nc.u32 	%r3744, [%rd7+7456];
	add.s32 	%r3745, %r3744, %r3743;
	ld.global.nc.u32 	%r3746, [%rd7+7460];
	add.s32 	%r3747, %r3746, %r3745;
	ld.global.nc.u32 	%r3748, [%rd7+7464];
	add.s32 	%r3749, %r3748, %r3747;
	ld.global.nc.u32 	%r3750, [%rd7+7468];
	add.s32 	%r3751, %r3750, %r3749;
	ld.global.nc.u32 	%r3752, [%rd7+7472];
	add.s32 	%r3753, %r3752, %r3751;
	ld.global.nc.u32 	%r3754, [%rd7+7476];
	add.s32 	%r3755, %r3754, %r3753;
	ld.global.nc.u32 	%r3756, [%rd7+7480];
	add.s32 	%r3757, %r3756, %r3755;
	ld.global.nc.u32 	%r3758, [%rd7+7484];
	add.s32 	%r3759, %r3758, %r3757;
	ld.global.nc.u32 	%r3760, [%rd7+7488];
	add.s32 	%r3761, %r3760, %r3759;
	ld.global.nc.u32 	%r3762, [%rd7+7492];
	add.s32 	%r3763, %r3762, %r3761;
	ld.global.nc.u32 	%r3764, [%rd7+7496];
	add.s32 	%r3765, %r3764, %r3763;
	ld.global.nc.u32 	%r3766, [%rd7+7500];
	add.s32 	%r3767, %r3766, %r3765;
	ld.global.nc.u32 	%r3768, [%rd7+7504];
	add.s32 	%r3769, %r3768, %r3767;
	ld.global.nc.u32 	%r3770, [%rd7+7508];
	add.s32 	%r3771, %r3770, %r3769;
	ld.global.nc.u32 	%r3772, [%rd7+7512];
	add.s32 	%r3773, %r3772, %r3771;
	ld.global.nc.u32 	%r3774, [%rd7+7516];
	add.s32 	%r3775, %r3774, %r3773;
	ld.global.nc.u32 	%r3776, [%rd7+7520];
	add.s32 	%r3777, %r3776, %r3775;
	ld.global.nc.u32 	%r3778, [%rd7+7524];
	add.s32 	%r3779, %r3778, %r3777;
	ld.global.nc.u32 	%r3780, [%rd7+7528];
	add.s32 	%r3781, %r3780, %r3779;
	ld.global.nc.u32 	%r3782, [%rd7+7532];
	add.s32 	%r3783, %r3782, %r3781;
	ld.global.nc.u32 	%r3784, [%rd7+7536];
	add.s32 	%r3785, %r3784, %r3783;
	ld.global.nc.u32 	%r3786, [%rd7+7540];
	add.s32 	%r3787, %r3786, %r3785;
	ld.global.nc.u32 	%r3788, [%rd7+7544];
	add.s32 	%r3789, %r3788, %r3787;
	ld.global.nc.u32 	%r3790, [%rd7+7548];
	add.s32 	%r3791, %r3790, %r3789;
	ld.global.nc.u32 	%r3792, [%rd7+7552];
	add.s32 	%r3793, %r3792, %r3791;
	ld.global.nc.u32 	%r3794, [%rd7+7556];
	add.s32 	%r3795, %r3794, %r3793;
	ld.global.nc.u32 	%r3796, [%rd7+7560];
	add.s32 	%r3797, %r3796, %r3795;
	ld.global.nc.u32 	%r3798, [%rd7+7564];
	add.s32 	%r3799, %r3798, %r3797;
	ld.global.nc.u32 	%r3800, [%rd7+7568];
	add.s32 	%r3801, %r3800, %r3799;
	ld.global.nc.u32 	%r3802, [%rd7+7572];
	add.s32 	%r3803, %r3802, %r3801;
	ld.global.nc.u32 	%r3804, [%rd7+7576];
	add.s32 	%r3805, %r3804, %r3803;
	ld.global.nc.u32 	%r3806, [%rd7+7580];
	add.s32 	%r3807, %r3806, %r3805;
	ld.global.nc.u32 	%r3808, [%rd7+7584];
	add.s32 	%r3809, %r3808, %r3807;
	ld.global.nc.u32 	%r3810, [%rd7+7588];
	add.s32 	%r3811, %r3810, %r3809;
	ld.global.nc.u32 	%r3812, [%rd7+7592];
	add.s32 	%r3813, %r3812, %r3811;
	ld.global.nc.u32 	%r3814, [%rd7+7596];
	add.s32 	%r3815, %r3814, %r3813;
	ld.global.nc.u32 	%r3816, [%rd7+7600];
	add.s32 	%r3817, %r3816, %r3815;
	ld.global.nc.u32 	%r3818, [%rd7+7604];
	add.s32 	%r3819, %r3818, %r3817;
	ld.global.nc.u32 	%r3820, [%rd7+7608];
	add.s32 	%r3821, %r3820, %r3819;
	ld.global.nc.u32 	%r3822, [%rd7+7612];
	add.s32 	%r3823, %r3822, %r3821;
	ld.global.nc.u32 	%r3824, [%rd7+7616];
	add.s32 	%r3825, %r3824, %r3823;
	ld.global.nc.u32 	%r3826, [%rd7+7620];
	add.s32 	%r3827, %r3826, %r3825;
	ld.global.nc.u32 	%r3828, [%rd7+7624];
	add.s32 	%r3829, %r3828, %r3827;
	ld.global.nc.u32 	%r3830, [%rd7+7628];
	add.s32 	%r3831, %r3830, %r3829;
	ld.global.nc.u32 	%r3832, [%rd7+7632];
	add.s32 	%r3833, %r3832, %r3831;
	ld.global.nc.u32 	%r3834, [%rd7+7636];
	add.s32 	%r3835, %r3834, %r3833;
	ld.global.nc.u32 	%r3836, [%rd7+7640];
	add.s32 	%r3837, %r3836, %r3835;
	ld.global.nc.u32 	%r3838, [%rd7+7644];
	add.s32 	%r3839, %r3838, %r3837;
	ld.global.nc.u32 	%r3840, [%rd7+7648];
	add.s32 	%r3841, %r3840, %r3839;
	ld.global.nc.u32 	%r3842, [%rd7+7652];
	add.s32 	%r3843, %r3842, %r3841;
	ld.global.nc.u32 	%r3844, [%rd7+7656];
	add.s32 	%r3845, %r3844, %r3843;
	ld.global.nc.u32 	%r3846, [%rd7+7660];
	add.s32 	%r3847, %r3846, %r3845;
	ld.global.nc.u32 	%r3848, [%rd7+7664];
	add.s32 	%r3849, %r3848, %r3847;
	ld.global.nc.u32 	%r3850, [%rd7+7668];
	add.s32 	%r3851, %r3850, %r3849;
	ld.global.nc.u32 	%r3852, [%rd7+7672];
	add.s32 	%r3853, %r3852, %r3851;
	ld.global.nc.u32 	%r3854, [%rd7+7676];
	add.s32 	%r3855, %r3854, %r3853;
	ld.global.nc.u32 	%r3856, [%rd7+7680];
	add.s32 	%r3857, %r3856, %r3855;
	ld.global.nc.u32 	%r3858, [%rd7+7684];
	add.s32 	%r3859, %r3858, %r3857;
	ld.global.nc.u32 	%r3860, [%rd7+7688];
	add.s32 	%r3861, %r3860, %r3859;
	ld.global.nc.u32 	%r3862, [%rd7+7692];
	add.s32 	%r3863, %r3862, %r3861;
	ld.global.nc.u32 	%r3864, [%rd7+7696];
	add.s32 	%r3865, %r3864, %r3863;
	ld.global.nc.u32 	%r3866, [%rd7+7700];
	add.s32 	%r3867, %r3866, %r3865;
	ld.global.nc.u32 	%r3868, [%rd7+7704];
	add.s32 	%r3869, %r3868, %r3867;
	ld.global.nc.u32 	%r3870, [%rd7+7708];
	add.s32 	%r3871, %r3870, %r3869;
	ld.global.nc.u32 	%r3872, [%rd7+7712];
	add.s32 	%r3873, %r3872, %r3871;
	ld.global.nc.u32 	%r3874, [%rd7+7716];
	add.s32 	%r3875, %r3874, %r3873;
	ld.global.nc.u32 	%r3876, [%rd7+7720];
	add.s32 	%r3877, %r3876, %r3875;
	ld.global.nc.u32 	%r3878, [%rd7+7724];
	add.s32 	%r3879, %r3878, %r3877;
	ld.global.nc.u32 	%r3880, [%rd7+7728];
	add.s32 	%r3881, %r3880, %r3879;
	ld.global.nc.u32 	%r3882, [%rd7+7732];
	add.s32 	%r3883, %r3882, %r3881;
	ld.global.nc.u32 	%r3884, [%rd7+7736];
	add.s32 	%r3885, %r3884, %r3883;
	ld.global.nc.u32 	%r3886, [%rd7+7740];
	add.s32 	%r3887, %r3886, %r3885;
	ld.global.nc.u32 	%r3888, [%rd7+7744];
	add.s32 	%r3889, %r3888, %r3887;
	ld.global.nc.u32 	%r3890, [%rd7+7748];
	add.s32 	%r3891, %r3890, %r3889;
	ld.global.nc.u32 	%r3892, [%rd7+7752];
	add.s32 	%r3893, %r3892, %r3891;
	ld.global.nc.u32 	%r3894, [%rd7+7756];
	add.s32 	%r3895, %r3894, %r3893;
	ld.global.nc.u32 	%r3896, [%rd7+7760];
	add.s32 	%r3897, %r3896, %r3895;
	ld.global.nc.u32 	%r3898, [%rd7+7764];
	add.s32 	%r3899, %r3898, %r3897;
	ld.global.nc.u32 	%r3900, [%rd7+7768];
	add.s32 	%r3901, %r3900, %r3899;
	ld.global.nc.u32 	%r3902, [%rd7+7772];
	add.s32 	%r3903, %r3902, %r3901;
	ld.global.nc.u32 	%r3904, [%rd7+7776];
	add.s32 	%r3905, %r3904, %r3903;
	ld.global.nc.u32 	%r3906, [%rd7+7780];
	add.s32 	%r3907, %r3906, %r3905;
	ld.global.nc.u32 	%r3908, [%rd7+7784];
	add.s32 	%r3909, %r3908, %r3907;
	ld.global.nc.u32 	%r3910, [%rd7+7788];
	add.s32 	%r3911, %r3910, %r3909;
	ld.global.nc.u32 	%r3912, [%rd7+7792];
	add.s32 	%r3913, %r3912, %r3911;
	ld.global.nc.u32 	%r3914, [%rd7+7796];
	add.s32 	%r3915, %r3914, %r3913;
	ld.global.nc.u32 	%r3916, [%rd7+7800];
	add.s32 	%r3917, %r3916, %r3915;
	ld.global.nc.u32 	%r3918, [%rd7+7804];
	add.s32 	%r3919, %r3918, %r3917;
	ld.global.nc.u32 	%r3920, [%rd7+7808];
	add.s32 	%r3921, %r3920, %r3919;
	ld.global.nc.u32 	%r3922, [%rd7+7812];
	add.s32 	%r3923, %r3922, %r3921;
	ld.global.nc.u32 	%r3924, [%rd7+7816];
	add.s32 	%r3925, %r3924, %r3923;
	ld.global.nc.u32 	%r3926, [%rd7+7820];
	add.s32 	%r3927, %r3926, %r3925;
	ld.global.nc.u32 	%r3928, [%rd7+7824];
	add.s32 	%r3929, %r3928, %r3927;
	ld.global.nc.u32 	%r3930, [%rd7+7828];
	add.s32 	%r3931, %r3930, %r3929;
	ld.global.nc.u32 	%r3932, [%rd7+7832];
	add.s32 	%r3933, %r3932, %r3931;
	ld.global.nc.u32 	%r3934, [%rd7+7836];
	add.s32 	%r3935, %r3934, %r3933;
	ld.global.nc.u32 	%r3936, [%rd7+7840];
	add.s32 	%r3937, %r3936, %r3935;
	ld.global.nc.u32 	%r3938, [%rd7+7844];
	add.s32 	%r3939, %r3938, %r3937;
	ld.global.nc.u32 	%r3940, [%rd7+7848];
	add.s32 	%r3941, %r3940, %r3939;
	ld.global.nc.u32 	%r3942, [%rd7+7852];
	add.s32 	%r3943, %r3942, %r3941;
	ld.global.nc.u32 	%r3944, [%rd7+7856];
	add.s32 	%r3945, %r3944, %r3943;
	ld.global.nc.u32 	%r3946, [%rd7+7860];
	add.s32 	%r3947, %r3946, %r3945;
	ld.global.nc.u32 	%r3948, [%rd7+7864];
	add.s32 	%r3949, %r3948, %r3947;
	ld.global.nc.u32 	%r3950, [%rd7+7868];
	add.s32 	%r3951, %r3950, %r3949;
	ld.global.nc.u32 	%r3952, [%rd7+7872];
	add.s32 	%r3953, %r3952, %r3951;
	ld.global.nc.u32 	%r3954, [%rd7+7876];
	add.s32 	%r3955, %r3954, %r3953;
	ld.global.nc.u32 	%r3956, [%rd7+7880];
	add.s32 	%r3957, %r3956, %r3955;
	ld.global.nc.u32 	%r3958, [%rd7+7884];
	add.s32 	%r3959, %r3958, %r3957;
	ld.global.nc.u32 	%r3960, [%rd7+7888];
	add.s32 	%r3961, %r3960, %r3959;
	ld.global.nc.u32 	%r3962, [%rd7+7892];
	add.s32 	%r3963, %r3962, %r3961;
	ld.global.nc.u32 	%r3964, [%rd7+7896];
	add.s32 	%r3965, %r3964, %r3963;
	ld.global.nc.u32 	%r3966, [%rd7+7900];
	add.s32 	%r3967, %r3966, %r3965;
	ld.global.nc.u32 	%r3968, [%rd7+7904];
	add.s32 	%r3969, %r3968, %r3967;
	ld.global.nc.u32 	%r3970, [%rd7+7908];
	add.s32 	%r3971, %r3970, %r3969;
	ld.global.nc.u32 	%r3972, [%rd7+7912];
	add.s32 	%r3973, %r3972, %r3971;
	ld.global.nc.u32 	%r3974, [%rd7+7916];
	add.s32 	%r3975, %r3974, %r3973;
	ld.global.nc.u32 	%r3976, [%rd7+7920];
	add.s32 	%r3977, %r3976, %r3975;
	ld.global.nc.u32 	%r3978, [%rd7+7924];
	add.s32 	%r3979, %r3978, %r3977;
	ld.global.nc.u32 	%r3980, [%rd7+7928];
	add.s32 	%r3981, %r3980, %r3979;
	ld.global.nc.u32 	%r3982, [%rd7+7932];
	add.s32 	%r3983, %r3982, %r3981;
	ld.global.nc.u32 	%r3984, [%rd7+7936];
	add.s32 	%r3985, %r3984, %r3983;
	ld.global.nc.u32 	%r3986, [%rd7+7940];
	add.s32 	%r3987, %r3986, %r3985;
	ld.global.nc.u32 	%r3988, [%rd7+7944];
	add.s32 	%r3989, %r3988, %r3987;
	ld.global.nc.u32 	%r3990, [%rd7+7948];
	add.s32 	%r3991, %r3990, %r3989;
	ld.global.nc.u32 	%r3992, [%rd7+7952];
	add.s32 	%r3993, %r3992, %r3991;
	ld.global.nc.u32 	%r3994, [%rd7+7956];
	add.s32 	%r3995, %r3994, %r3993;
	ld.global.nc.u32 	%r3996, [%rd7+7960];
	add.s32 	%r3997, %r3996, %r3995;
	ld.global.nc.u32 	%r3998, [%rd7+7964];
	add.s32 	%r3999, %r3998, %r3997;
	ld.global.nc.u32 	%r4000, [%rd7+7968];
	add.s32 	%r4001, %r4000, %r3999;
	ld.global.nc.u32 	%r4002, [%rd7+7972];
	add.s32 	%r4003, %r4002, %r4001;
	ld.global.nc.u32 	%r4004, [%rd7+7976];
	add.s32 	%r4005, %r4004, %r4003;
	ld.global.nc.u32 	%r4006, [%rd7+7980];
	add.s32 	%r4007, %r4006, %r4005;
	ld.global.nc.u32 	%r4008, [%rd7+7984];
	add.s32 	%r4009, %r4008, %r4007;
	ld.global.nc.u32 	%r4010, [%rd7+7988];
	add.s32 	%r4011, %r4010, %r4009;
	ld.global.nc.u32 	%r4012, [%rd7+7992];
	add.s32 	%r4013, %r4012, %r4011;
	ld.global.nc.u32 	%r4014, [%rd7+7996];
	add.s32 	%r4015, %r4014, %r4013;
	ld.global.nc.u32 	%r4016, [%rd7+8000];
	add.s32 	%r4017, %r4016, %r4015;
	ld.global.nc.u32 	%r4018, [%rd7+8004];
	add.s32 	%r4019, %r4018, %r4017;
	ld.global.nc.u32 	%r4020, [%rd7+8008];
	add.s32 	%r4021, %r4020, %r4019;
	ld.global.nc.u32 	%r4022, [%rd7+8012];
	add.s32 	%r4023, %r4022, %r4021;
	ld.global.nc.u32 	%r4024, [%rd7+8016];
	add.s32 	%r4025, %r4024, %r4023;
	ld.global.nc.u32 	%r4026, [%rd7+8020];
	add.s32 	%r4027, %r4026, %r4025;
	ld.global.nc.u32 	%r4028, [%rd7+8024];
	add.s32 	%r4029, %r4028, %r4027;
	ld.global.nc.u32 	%r4030, [%rd7+8028];
	add.s32 	%r4031, %r4030, %r4029;
	ld.global.nc.u32 	%r4032, [%rd7+8032];
	add.s32 	%r4033, %r4032, %r4031;
	ld.global.nc.u32 	%r4034, [%rd7+8036];
	add.s32 	%r4035, %r4034, %r4033;
	ld.global.nc.u32 	%r4036, [%rd7+8040];
	add.s32 	%r4037, %r4036, %r4035;
	ld.global.nc.u32 	%r4038, [%rd7+8044];
	add.s32 	%r4039, %r4038, %r4037;
	ld.global.nc.u32 	%r4040, [%rd7+8048];
	add.s32 	%r4041, %r4040, %r4039;
	ld.global.nc.u32 	%r4042, [%rd7+8052];
	add.s32 	%r4043, %r4042, %r4041;
	ld.global.nc.u32 	%r4044, [%rd7+8056];
	add.s32 	%r4045, %r4044, %r4043;
	ld.global.nc.u32 	%r4046, [%rd7+8060];
	add.s32 	%r4047, %r4046, %r4045;
	ld.global.nc.u32 	%r4048, [%rd7+8064];
	add.s32 	%r4049, %r4048, %r4047;
	ld.global.nc.u32 	%r4050, [%rd7+8068];
	add.s32 	%r4051, %r4050, %r4049;
	ld.global.nc.u32 	%r4052, [%rd7+8072];
	add.s32 	%r4053, %r4052, %r4051;
	ld.global.nc.u32 	%r4054, [%rd7+8076];
	add.s32 	%r4055, %r4054, %r4053;
	ld.global.nc.u32 	%r4056, [%rd7+8080];
	add.s32 	%r4057, %r4056, %r4055;
	ld.global.nc.u32 	%r4058, [%rd7+8084];
	add.s32 	%r4059, %r4058, %r4057;
	ld.global.nc.u32 	%r4060, [%rd7+8088];
	add.s32 	%r4061, %r4060, %r4059;
	ld.global.nc.u32 	%r4062, [%rd7+8092];
	add.s32 	%r4063, %r4062, %r4061;
	ld.global.nc.u32 	%r4064, [%rd7+8096];
	add.s32 	%r4065, %r4064, %r4063;
	ld.global.nc.u32 	%r4066, [%rd7+8100];
	add.s32 	%r4067, %r4066, %r4065;
	ld.global.nc.u32 	%r4068, [%rd7+8104];
	add.s32 	%r4069, %r4068, %r4067;
	ld.global.nc.u32 	%r4070, [%rd7+8108];
	add.s32 	%r4071, %r4070, %r4069;
	ld.global.nc.u32 	%r4072, [%rd7+8112];
	add.s32 	%r4073, %r4072, %r4071;
	ld.global.nc.u32 	%r4074, [%rd7+8116];
	add.s32 	%r4075, %r4074, %r4073;
	ld.global.nc.u32 	%r4076, [%rd7+8120];
	add.s32 	%r4077, %r4076, %r4075;
	ld.global.nc.u32 	%r4078, [%rd7+8124];
	add.s32 	%r4079, %r4078, %r4077;
	ld.global.nc.u32 	%r4080, [%rd7+8128];
	add.s32 	%r4081, %r4080, %r4079;
	ld.global.nc.u32 	%r4082, [%rd7+8132];
	add.s32 	%r4083, %r4082, %r4081;
	ld.global.nc.u32 	%r4084, [%rd7+8136];
	add.s32 	%r4085, %r4084, %r4083;
	ld.global.nc.u32 	%r4086, [%rd7+8140];
	add.s32 	%r4087, %r4086, %r4085;
	ld.global.nc.u32 	%r4088, [%rd7+8144];
	add.s32 	%r4089, %r4088, %r4087;
	ld.global.nc.u32 	%r4090, [%rd7+8148];
	add.s32 	%r4091, %r4090, %r4089;
	ld.global.nc.u32 	%r4092, [%rd7+8152];
	add.s32 	%r4093, %r4092, %r4091;
	ld.global.nc.u32 	%r4094, [%rd7+8156];
	add.s32 	%r4095, %r4094, %r4093;
	ld.global.nc.u32 	%r4096, [%rd7+8160];
	add.s32 	%r4097, %r4096, %r4095;
	ld.global.nc.u32 	%r4098, [%rd7+8164];
	add.s32 	%r4099, %r4098, %r4097;
	ld.global.nc.u32 	%r4100, [%rd7+8168];
	add.s32 	%r4101, %r4100, %r4099;
	ld.global.nc.u32 	%r4102, [%rd7+8172];
	add.s32 	%r4103, %r4102, %r4101;
	ld.global.nc.u32 	%r4104, [%rd7+8176];
	add.s32 	%r4105, %r4104, %r4103;
	ld.global.nc.u32 	%r4106, [%rd7+8180];
	add.s32 	%r4107, %r4106, %r4105;
	ld.global.nc.u32 	%r4108, [%rd7+8184];
	add.s32 	%r4109, %r4108, %r4107;
	ld.global.nc.u32 	%r4110, [%rd7+8188];
	add.s32 	%r4111, %r4110, %r4109;
	ld.global.nc.u32 	%r4112, [%rd7+8192];
	add.s32 	%r4113, %r4112, %r4111;
	ld.global.nc.u32 	%r4114, [%rd7+8196];
	add.s32 	%r4115, %r4114, %r4113;
	ld.global.nc.u32 	%r4116, [%rd7+8200];
	add.s32 	%r4117, %r4116, %r4115;
	ld.global.nc.u32 	%r4118, [%rd7+8204];
	add.s32 	%r4119, %r4118, %r4117;
	ld.global.nc.u32 	%r4120, [%rd7+8208];
	add.s32 	%r4121, %r4120, %r4119;
	ld.global.nc.u32 	%r4122, [%rd7+8212];
	add.s32 	%r4123, %r4122, %r4121;
	ld.global.nc.u32 	%r4124, [%rd7+8216];
	add.s32 	%r4125, %r4124, %r4123;
	ld.global.nc.u32 	%r4126, [%rd7+8220];
	add.s32 	%r4127, %r4126, %r4125;
	ld.global.nc.u32 	%r4128, [%rd7+8224];
	add.s32 	%r4129, %r4128, %r4127;
	ld.global.nc.u32 	%r4130, [%rd7+8228];
	add.s32 	%r4131, %r4130, %r4129;
	ld.global.nc.u32 	%r4132, [%rd7+8232];
	add.s32 	%r4133, %r4132, %r4131;
	ld.global.nc.u32 	%r4134, [%rd7+8236];
	add.s32 	%r4135, %r4134, %r4133;
	ld.global.nc.u32 	%r4136, [%rd7+8240];
	add.s32 	%r4137, %r4136, %r4135;
	ld.global.nc.u32 	%r4138, [%rd7+8244];
	add.s32 	%r4139, %r4138, %r4137;
	ld.global.nc.u32 	%r4140, [%rd7+8248];
	add.s32 	%r4141, %r4140, %r4139;
	ld.global.nc.u32 	%r4142, [%rd7+8252];
	add.s32 	%r4143, %r4142, %r4141;
	ld.global.nc.u32 	%r4144, [%rd7+8256];
	add.s32 	%r4145, %r4144, %r4143;
	ld.global.nc.u32 	%r4146, [%rd7+8260];
	add.s32 	%r4147, %r4146, %r4145;
	ld.global.nc.u32 	%r4148, [%rd7+8264];
	add.s32 	%r4149, %r4148, %r4147;
	ld.global.nc.u32 	%r4150, [%rd7+8268];
	add.s32 	%r4151, %r4150, %r4149;
	ld.global.nc.u32 	%r4152, [%rd7+8272];
	add.s32 	%r4153, %r4152, %r4151;
	ld.global.nc.u32 	%r4154, [%rd7+8276];
	add.s32 	%r4155, %r4154, %r4153;
	ld.global.nc.u32 	%r4156, [%rd7+8280];
	add.s32 	%r4157, %r4156, %r4155;
	ld.global.nc.u32 	%r4158, [%rd7+8284];
	add.s32 	%r4159, %r4158, %r4157;
	ld.global.nc.u32 	%r4160, [%rd7+8288];
	add.s32 	%r4161, %r4160, %r4159;
	ld.global.nc.u32 	%r4162, [%rd7+8292];
	add.s32 	%r4163, %r4162, %r4161;
	ld.global.nc.u32 	%r4164, [%rd7+8296];
	add.s32 	%r4165, %r4164, %r4163;
	ld.global.nc.u32 	%r4166, [%rd7+8300];
	add.s32 	%r4167, %r4166, %r4165;
	ld.global.nc.u32 	%r4168, [%rd7+8304];
	add.s32 	%r4169, %r4168, %r4167;
	ld.global.nc.u32 	%r4170, [%rd7+8308];
	add.s32 	%r4171, %r4170, %r4169;
	ld.global.nc.u32 	%r4172, [%rd7+8312];
	add.s32 	%r4173, %r4172, %r4171;
	ld.global.nc.u32 	%r4174, [%rd7+8316];
	add.s32 	%r4175, %r4174, %r4173;
	ld.global.nc.u32 	%r4176, [%rd7+8320];
	add.s32 	%r4177, %r4176, %r4175;
	ld.global.nc.u32 	%r4178, [%rd7+8324];
	add.s32 	%r4179, %r4178, %r4177;
	ld.global.nc.u32 	%r4180, [%rd7+8328];
	add.s32 	%r4181, %r4180, %r4179;
	ld.global.nc.u32 	%r4182, [%rd7+8332];
	add.s32 	%r4183, %r4182, %r4181;
	ld.global.nc.u32 	%r4184, [%rd7+8336];
	add.s32 	%r4185, %r4184, %r4183;
	ld.global.nc.u32 	%r4186, [%rd7+8340];
	add.s32 	%r4187, %r4186, %r4185;
	ld.global.nc.u32 	%r4188, [%rd7+8344];
	add.s32 	%r4189, %r4188, %r4187;
	ld.global.nc.u32 	%r4190, [%rd7+8348];
	add.s32 	%r4191, %r4190, %r4189;
	ld.global.nc.u32 	%r4192, [%rd7+8352];
	add.s32 	%r4193, %r4192, %r4191;
	ld.global.nc.u32 	%r4194, [%rd7+8356];
	add.s32 	%r4195, %r4194, %r4193;
	ld.global.nc.u32 	%r4196, [%rd7+8360];
	add.s32 	%r4197, %r4196, %r4195;
	ld.global.nc.u32 	%r4198, [%rd7+8364];
	add.s32 	%r4199, %r4198, %r4197;
	ld.global.nc.u32 	%r4200, [%rd7+8368];
	add.s32 	%r4201, %r4200, %r4199;
	ld.global.nc.u32 	%r4202, [%rd7+8372];
	add.s32 	%r4203, %r4202, %r4201;
	ld.global.nc.u32 	%r4204, [%rd7+8376];
	add.s32 	%r4205, %r4204, %r4203;
	ld.global.nc.u32 	%r4206, [%rd7+8380];
	add.s32 	%r4207, %r4206, %r4205;
	ld.global.nc.u32 	%r4208, [%rd7+8384];
	add.s32 	%r4209, %r4208, %r4207;
	ld.global.nc.u32 	%r4210, [%rd7+8388];
	add.s32 	%r4211, %r4210, %r4209;
	ld.global.nc.u32 	%r4212, [%rd7+8392];
	add.s32 	%r4213, %r4212, %r4211;
	ld.global.nc.u32 	%r4214, [%rd7+8396];
	add.s32 	%r4215, %r4214, %r4213;
	ld.global.nc.u32 	%r4216, [%rd7+8400];
	add.s32 	%r4217, %r4216, %r4215;
	ld.global.nc.u32 	%r4218, [%rd7+8404];
	add.s32 	%r4219, %r4218, %r4217;
	ld.global.nc.u32 	%r4220, [%rd7+8408];
	add.s32 	%r4221, %r4220, %r4219;
	ld.global.nc.u32 	%r4222, [%rd7+8412];
	add.s32 	%r4223, %r4222, %r4221;
	ld.global.nc.u32 	%r4224, [%rd7+8416];
	add.s32 	%r4225, %r4224, %r4223;
	ld.global.nc.u32 	%r4226, [%rd7+8420];
	add.s32 	%r4227, %r4226, %r4225;
	ld.global.nc.u32 	%r4228, [%rd7+8424];
	add.s32 	%r4229, %r4228, %r4227;
	ld.global.nc.u32 	%r4230, [%rd7+8428];
	add.s32 	%r4231, %r4230, %r4229;
	ld.global.nc.u32 	%r4232, [%rd7+8432];
	add.s32 	%r4233, %r4232, %r4231;
	ld.global.nc.u32 	%r4234, [%rd7+8436];
	add.s32 	%r4235, %r4234, %r4233;
	ld.global.nc.u32 	%r4236, [%rd7+8440];
	add.s32 	%r4237, %r4236, %r4235;
	ld.global.nc.u32 	%r4238, [%rd7+8444];
	add.s32 	%r4239, %r4238, %r4237;
	ld.global.nc.u32 	%r4240, [%rd7+8448];
	add.s32 	%r4241, %r4240, %r4239;
	ld.global.nc.u32 	%r4242, [%rd7+8452];
	add.s32 	%r4243, %r4242, %r4241;
	ld.global.nc.u32 	%r4244, [%rd7+8456];
	add.s32 	%r4245, %r4244, %r4243;
	ld.global.nc.u32 	%r4246, [%rd7+8460];
	add.s32 	%r4247, %r4246, %r4245;
	ld.global.nc.u32 	%r4248, [%rd7+8464];
	add.s32 	%r4249, %r4248, %r4247;
	ld.global.nc.u32 	%r4250, [%rd7+8468];
	add.s32 	%r4251, %r4250, %r4249;
	ld.global.nc.u32 	%r4252, [%rd7+8472];
	add.s32 	%r4253, %r4252, %r4251;
	ld.global.nc.u32 	%r4254, [%rd7+8476];
	add.s32 	%r4255, %r4254, %r4253;
	ld.global.nc.u32 	%r4256, [%rd7+8480];
	add.s32 	%r4257, %r4256, %r4255;
	ld.global.nc.u32 	%r4258, [%rd7+8484];
	add.s32 	%r4259, %r4258, %r4257;
	ld.global.nc.u32 	%r4260, [%rd7+8488];
	add.s32 	%r4261, %r4260, %r4259;
	ld.global.nc.u32 	%r4262, [%rd7+8492];
	add.s32 	%r4263, %r4262, %r4261;
	ld.global.nc.u32 	%r4264, [%rd7+8496];
	add.s32 	%r4265, %r4264, %r4263;
	ld.global.nc.u32 	%r4266, [%rd7+8500];
	add.s32 	%r4267, %r4266, %r4265;
	ld.global.nc.u32 	%r4268, [%rd7+8504];
	add.s32 	%r4269, %r4268, %r4267;
	ld.global.nc.u32 	%r4270, [%rd7+8508];
	add.s32 	%r4271, %r4270, %r4269;
	ld.global.nc.u32 	%r4272, [%rd7+8512];
	add.s32 	%r4273, %r4272, %r4271;
	ld.global.nc.u32 	%r4274, [%rd7+8516];
	add.s32 	%r4275, %r4274, %r4273;
	ld.global.nc.u32 	%r4276, [%rd7+8520];
	add.s32 	%r4277, %r4276, %r4275;
	ld.global.nc.u32 	%r4278, [%rd7+8524];
	add.s32 	%r4279, %r4278, %r4277;
	ld.global.nc.u32 	%r4280, [%rd7+8528];
	add.s32 	%r4281, %r4280, %r4279;
	ld.global.nc.u32 	%r4282, [%rd7+8532];
	add.s32 	%r4283, %r4282, %r4281;
	ld.global.nc.u32 	%r4284, [%rd7+8536];
	add.s32 	%r4285, %r4284, %r4283;
	ld.global.nc.u32 	%r4286, [%rd7+8540];
	add.s32 	%r4287, %r4286, %r4285;
	ld.global.nc.u32 	%r4288, [%rd7+8544];
	add.s32 	%r4289, %r4288, %r4287;
	ld.global.nc.u32 	%r4290, [%rd7+8548];
	add.s32 	%r4291, %r4290, %r4289;
	ld.global.nc.u32 	%r4292, [%rd7+8552];
	add.s32 	%r4293, %r4292, %r4291;
	ld.global.nc.u32 	%r4294, [%rd7+8556];
	add.s32 	%r4295, %r4294, %r4293;
	ld.global.nc.u32 	%r4296, [%rd7+8560];
	add.s32 	%r4297, %r4296, %r4295;
	ld.global.nc.u32 	%r4298, [%rd7+8564];
	add.s32 	%r4299, %r4298, %r4297;
	ld.global.nc.u32 	%r4300, [%rd7+8568];
	add.s32 	%r4301, %r4300, %r4299;
	ld.global.nc.u32 	%r4302, [%rd7+8572];
	add.s32 	%r4303, %r4302, %r4301;
	ld.global.nc.u32 	%r4304, [%rd7+8576];
	add.s32 	%r4305, %r4304, %r4303;
	ld.global.nc.u32 	%r4306, [%rd7+8580];
	add.s32 	%r4307, %r4306, %r4305;
	ld.global.nc.u32 	%r4308, [%rd7+8584];
	add.s32 	%r4309, %r4308, %r4307;
	ld.global.nc.u32 	%r4310, [%rd7+8588];
	add.s32 	%r4311, %r4310, %r4309;
	ld.global.nc.u32 	%r4312, [%rd7+8592];
	add.s32 	%r4313, %r4312, %r4311;
	ld.global.nc.u32 	%r4314, [%rd7+8596];
	add.s32 	%r4315, %r4314, %r4313;
	ld.global.nc.u32 	%r4316, [%rd7+8600];
	add.s32 	%r4317, %r4316, %r4315;
	ld.global.nc.u32 	%r4318, [%rd7+8604];
	add.s32 	%r4319, %r4318, %r4317;
	ld.global.nc.u32 	%r4320, [%rd7+8608];
	add.s32 	%r4321, %r4320, %r4319;
	ld.global.nc.u32 	%r4322, [%rd7+8612];
	add.s32 	%r4323, %r4322, %r4321;
	ld.global.nc.u32 	%r4324, [%rd7+8616];
	add.s32 	%r4325, %r4324, %r4323;
	ld.global.nc.u32 	%r4326, [%rd7+8620];
	add.s32 	%r4327, %r4326, %r4325;
	ld.global.nc.u32 	%r4328, [%rd7+8624];
	add.s32 	%r4329, %r4328, %r4327;
	ld.global.nc.u32 	%r4330, [%rd7+8628];
	add.s32 	%r4331, %r4330, %r4329;
	ld.global.nc.u32 	%r4332, [%rd7+8632];
	add.s32 	%r4333, %r4332, %r4331;
	ld.global.nc.u32 	%r4334, [%rd7+8636];
	add.s32 	%r4335, %r4334, %r4333;
	ld.global.nc.u32 	%r4336, [%rd7+8640];
	add.s32 	%r4337, %r4336, %r4335;
	ld.global.nc.u32 	%r4338, [%rd7+8644];
	add.s32 	%r4339, %r4338, %r4337;
	ld.global.nc.u32 	%r4340, [%rd7+8648];
	add.s32 	%r4341, %r4340, %r4339;
	ld.global.nc.u32 	%r4342, [%rd7+8652];
	add.s32 	%r4343, %r4342, %r4341;
	ld.global.nc.u32 	%r4344, [%rd7+8656];
	add.s32 	%r4345, %r4344, %r4343;
	ld.global.nc.u32 	%r4346, [%rd7+8660];
	add.s32 	%r4347, %r4346, %r4345;
	ld.global.nc.u32 	%r4348, [%rd7+8664];
	add.s32 	%r4349, %r4348, %r4347;
	ld.global.nc.u32 	%r4350, [%rd7+8668];
	add.s32 	%r4351, %r4350, %r4349;
	ld.global.nc.u32 	%r4352, [%rd7+8672];
	add.s32 	%r4353, %r4352, %r4351;
	ld.global.nc.u32 	%r4354, [%rd7+8676];
	add.s32 	%r4355, %r4354, %r4353;
	ld.global.nc.u32 	%r4356, [%rd7+8680];
	add.s32 	%r4357, %r4356, %r4355;
	ld.global.nc.u32 	%r4358, [%rd7+8684];
	add.s32 	%r4359, %r4358, %r4357;
	ld.global.nc.u32 	%r4360, [%rd7+8688];
	add.s32 	%r4361, %r4360, %r4359;
	ld.global.nc.u32 	%r4362, [%rd7+8692];
	add.s32 	%r4363, %r4362, %r4361;
	ld.global.nc.u32 	%r4364, [%rd7+8696];
	add.s32 	%r4365, %r4364, %r4363;
	ld.global.nc.u32 	%r4366, [%rd7+8700];
	add.s32 	%r4367, %r4366, %r4365;
	ld.global.nc.u32 	%r4368, [%rd7+8704];
	add.s32 	%r4369, %r4368, %r4367;
	ld.global.nc.u32 	%r4370, [%rd7+8708];
	add.s32 	%r4371, %r4370, %r4369;
	ld.global.nc.u32 	%r4372, [%rd7+8712];
	add.s32 	%r4373, %r4372, %r4371;
	ld.global.nc.u32 	%r4374, [%rd7+8716];
	add.s32 	%r4375, %r4374, %r4373;
	ld.global.nc.u32 	%r4376, [%rd7+8720];
	add.s32 	%r4377, %r4376, %r4375;
	ld.global.nc.u32 	%r4378, [%rd7+8724];
	add.s32 	%r4379, %r4378, %r4377;
	ld.global.nc.u32 	%r4380, [%rd7+8728];
	add.s32 	%r4381, %r4380, %r4379;
	ld.global.nc.u32 	%r4382, [%rd7+8732];
	add.s32 	%r4383, %r4382, %r4381;
	ld.global.nc.u32 	%r4384, [%rd7+8736];
	add.s32 	%r4385, %r4384, %r4383;
	ld.global.nc.u32 	%r4386, [%rd7+8740];
	add.s32 	%r4387, %r4386, %r4385;
	ld.global.nc.u32 	%r4388, [%rd7+8744];
	add.s32 	%r4389, %r4388, %r4387;
	ld.global.nc.u32 	%r4390, [%rd7+8748];
	add.s32 	%r4391, %r4390, %r4389;
	ld.global.nc.u32 	%r4392, [%rd7+8752];
	add.s32 	%r4393, %r4392, %r4391;
	ld.global.nc.u32 	%r4394, [%rd7+8756];
	add.s32 	%r4395, %r4394, %r4393;
	ld.global.nc.u32 	%r4396, [%rd7+8760];
	add.s32 	%r4397, %r4396, %r4395;
	ld.global.nc.u32 	%r4398, [%rd7+8764];
	add.s32 	%r4399, %r4398, %r4397;
	ld.global.nc.u32 	%r4400, [%rd7+8768];
	add.s32 	%r4401, %r4400, %r4399;
	ld.global.nc.u32 	%r4402, [%rd7+8772];
	add.s32 	%r4403, %r4402, %r4401;
	ld.global.nc.u32 	%r4404, [%rd7+8776];
	add.s32 	%r4405, %r4404, %r4403;
	ld.global.nc.u32 	%r4406, [%rd7+8780];
	add.s32 	%r4407, %r4406, %r4405;
	ld.global.nc.u32 	%r4408, [%rd7+8784];
	add.s32 	%r4409, %r4408, %r4407;
	ld.global.nc.u32 	%r4410, [%rd7+8788];
	add.s32 	%r4411, %r4410, %r4409;
	ld.global.nc.u32 	%r4412, [%rd7+8792];
	add.s32 	%r4413, %r4412, %r4411;
	ld.global.nc.u32 	%r4414, [%rd7+8796];
	add.s32 	%r4415, %r4414, %r4413;
	ld.global.nc.u32 	%r4416, [%rd7+8800];
	add.s32 	%r4417, %r4416, %r4415;
	ld.global.nc.u32 	%r4418, [%rd7+8804];
	add.s32 	%r4419, %r4418, %r4417;
	ld.global.nc.u32 	%r4420, [%rd7+8808];
	add.s32 	%r4421, %r4420, %r4419;
	ld.global.nc.u32 	%r4422, [%rd7+8812];
	add.s32 	%r4423, %r4422, %r4421;
	ld.global.nc.u32 	%r4424, [%rd7+8816];
	add.s32 	%r4425, %r4424, %r4423;
	ld.global.nc.u32 	%r4426, [%rd7+8820];
	add.s32 	%r4427, %r4426, %r4425;
	ld.global.nc.u32 	%r4428, [%rd7+8824];
	add.s32 	%r4429, %r4428, %r4427;
	ld.global.nc.u32 	%r4430, [%rd7+8828];
	add.s32 	%r4431, %r4430, %r4429;
	ld.global.nc.u32 	%r4432, [%rd7+8832];
	add.s32 	%r4433, %r4432, %r4431;
	ld.global.nc.u32 	%r4434, [%rd7+8836];
	add.s32 	%r4435, %r4434, %r4433;
	ld.global.nc.u32 	%r4436, [%rd7+8840];
	add.s32 	%r4437, %r4436, %r4435;
	ld.global.nc.u32 	%r4438, [%rd7+8844];
	add.s32 	%r4439, %r4438, %r4437;
	ld.global.nc.u32 	%r4440, [%rd7+8848];
	add.s32 	%r4441, %r4440, %r4439;
	ld.global.nc.u32 	%r4442, [%rd7+8852];
	add.s32 	%r4443, %r4442, %r4441;
	ld.global.nc.u32 	%r4444, [%rd7+8856];
	add.s32 	%r4445, %r4444, %r4443;
	ld.global.nc.u32 	%r4446, [%rd7+8860];
	add.s32 	%r4447, %r4446, %r4445;
	ld.global.nc.u32 	%r4448, [%rd7+8864];
	add.s32 	%r4449, %r4448, %r4447;
	ld.global.nc.u32 	%r4450, [%rd7+8868];
	add.s32 	%r4451, %r4450, %r4449;
	ld.global.nc.u32 	%r4452, [%rd7+8872];
	add.s32 	%r4453, %r4452, %r4451;
	ld.global.nc.u32 	%r4454, [%rd7+8876];
	add.s32 	%r4455, %r4454, %r4453;
	ld.global.nc.u32 	%r4456, [%rd7+8880];
	add.s32 	%r4457, %r4456, %r4455;
	ld.global.nc.u32 	%r4458, [%rd7+8884];
	add.s32 	%r4459, %r4458, %r4457;
	ld.global.nc.u32 	%r4460, [%rd7+8888];
	add.s32 	%r4461, %r4460, %r4459;
	ld.global.nc.u32 	%r4462, [%rd7+8892];
	add.s32 	%r4463, %r4462, %r4461;
	ld.global.nc.u32 	%r4464, [%rd7+8896];
	add.s32 	%r4465, %r4464, %r4463;
	ld.global.nc.u32 	%r4466, [%rd7+8900];
	add.s32 	%r4467, %r4466, %r4465;
	ld.global.nc.u32 	%r4468, [%rd7+8904];
	add.s32 	%r4469, %r4468, %r4467;
	ld.global.nc.u32 	%r4470, [%rd7+8908];
	add.s32 	%r4471, %r4470, %r4469;
	ld.global.nc.u32 	%r4472, [%rd7+8912];
	add.s32 	%r4473, %r4472, %r4471;
	ld.global.nc.u32 	%r4474, [%rd7+8916];
	add.s32 	%r4475, %r4474, %r4473;
	ld.global.nc.u32 	%r4476, [%rd7+8920];
	add.s32 	%r4477, %r4476, %r4475;
	ld.global.nc.u32 	%r4478, [%rd7+8924];
	add.s32 	%r4479, %r4478, %r4477;
	ld.global.nc.u32 	%r4480, [%rd7+8928];
	add.s32 	%r4481, %r4480, %r4479;
	ld.global.nc.u32 	%r4482, [%rd7+8932];
	add.s32 	%r4483, %r4482, %r4481;
	ld.global.nc.u32 	%r4484, [%rd7+8936];
	add.s32 	%r4485, %r4484, %r4483;
	ld.global.nc.u32 	%r4486, [%rd7+8940];
	add.s32 	%r4487, %r4486, %r4485;
	ld.global.nc.u32 	%r4488, [%rd7+8944];
	add.s32 	%r4489, %r4488, %r4487;
	ld.global.nc.u32 	%r4490, [%rd7+8948];
	add.s32 	%r4491, %r4490, %r4489;
	ld.global.nc.u32 	%r4492, [%rd7+8952];
	add.s32 	%r4493, %r4492, %r4491;
	ld.global.nc.u32 	%r4494, [%rd7+8956];
	add.s32 	%r4495, %r4494, %r4493;
	ld.global.nc.u32 	%r4496, [%rd7+8960];
	add.s32 	%r4497, %r4496, %r4495;
	ld.global.nc.u32 	%r4498, [%rd7+8964];
	add.s32 	%r4499, %r4498, %r4497;
	ld.global.nc.u32 	%r4500, [%rd7+8968];
	add.s32 	%r4501, %r4500, %r4499;
	ld.global.nc.u32 	%r4502, [%rd7+8972];
	add.s32 	%r4503, %r4502, %r4501;
	ld.global.nc.u32 	%r4504, [%rd7+8976];
	add.s32 	%r4505, %r4504, %r4503;
	ld.global.nc.u32 	%r4506, [%rd7+8980];
	add.s32 	%r4507, %r4506, %r4505;
	ld.global.nc.u32 	%r4508, [%rd7+8984];
	add.s32 	%r4509, %r4508, %r4507;
	ld.global.nc.u32 	%r4510, [%rd7+8988];
	add.s32 	%r4511, %r4510, %r4509;
	ld.global.nc.u32 	%r4512, [%rd7+8992];
	add.s32 	%r4513, %r4512, %r4511;
	ld.global.nc.u32 	%r4514, [%rd7+8996];
	add.s32 	%r4515, %r4514, %r4513;
	ld.global.nc.u32 	%r4516, [%rd7+9000];
	add.s32 	%r4517, %r4516, %r4515;
	ld.global.nc.u32 	%r4518, [%rd7+9004];
	add.s32 	%r4519, %r4518, %r4517;
	ld.global.nc.u32 	%r4520, [%rd7+9008];
	add.s32 	%r4521, %r4520, %r4519;
	ld.global.nc.u32 	%r4522, [%rd7+9012];
	add.s32 	%r4523, %r4522, %r4521;
	ld.global.nc.u32 	%r4524, [%rd7+9016];
	add.s32 	%r4525, %r4524, %r4523;
	ld.global.nc.u32 	%r4526, [%rd7+9020];
	add.s32 	%r4527, %r4526, %r4525;
	ld.global.nc.u32 	%r4528, [%rd7+9024];
	add.s32 	%r4529, %r4528, %r4527;
	ld.global.nc.u32 	%r4530, [%rd7+9028];
	add.s32 	%r4531, %r4530, %r4529;
	ld.global.nc.u32 	%r4532, [%rd7+9032];
	add.s32 	%r4533, %r4532, %r4531;
	ld.global.nc.u32 	%r4534, [%rd7+9036];
	add.s32 	%r4535, %r4534, %r4533;
	ld.global.nc.u32 	%r4536, [%rd7+9040];
	add.s32 	%r4537, %r4536, %r4535;
	ld.global.nc.u32 	%r4538, [%rd7+9044];
	add.s32 	%r4539, %r4538, %r4537;
	ld.global.nc.u32 	%r4540, [%rd7+9048];
	add.s32 	%r4541, %r4540, %r4539;
	ld.global.nc.u32 	%r4542, [%rd7+9052];
	add.s32 	%r4543, %r4542, %r4541;
	ld.global.nc.u32 	%r4544, [%rd7+9056];
	add.s32 	%r4545, %r4544, %r4543;
	ld.global.nc.u32 	%r4546, [%rd7+9060];
	add.s32 	%r4547, %r4546, %r4545;
	ld.global.nc.u32 	%r4548, [%rd7+9064];
	add.s32 	%r4549, %r4548, %r4547;
	ld.global.nc.u32 	%r4550, [%rd7+9068];
	add.s32 	%r4551, %r4550, %r4549;
	ld.global.nc.u32 	%r4552, [%rd7+9072];
	add.s32 	%r4553, %r4552, %r4551;
	ld.global.nc.u32 	%r4554, [%rd7+9076];
	add.s32 	%r4555, %r4554, %r4553;
	ld.global.nc.u32 	%r4556, [%rd7+9080];
	add.s32 	%r4557, %r4556, %r4555;
	ld.global.nc.u32 	%r4558, [%rd7+9084];
	add.s32 	%r4559, %r4558, %r4557;
	ld.global.nc.u32 	%r4560, [%rd7+9088];
	add.s32 	%r4561, %r4560, %r4559;
	ld.global.nc.u32 	%r4562, [%rd7+9092];
	add.s32 	%r4563, %r4562, %r4561;
	ld.global.nc.u32 	%r4564, [%rd7+9096];
	add.s32 	%r4565, %r4564, %r4563;
	ld.global.nc.u32 	%r4566, [%rd7+9100];
	add.s32 	%r4567, %r4566, %r4565;
	ld.global.nc.u32 	%r4568, [%rd7+9104];
	add.s32 	%r4569, %r4568, %r4567;
	ld.global.nc.u32 	%r4570, [%rd7+9108];
	add.s32 	%r4571, %r4570, %r4569;
	ld.global.nc.u32 	%r4572, [%rd7+9112];
	add.s32 	%r4573, %r4572, %r4571;
	ld.global.nc.u32 	%r4574, [%rd7+9116];
	add.s32 	%r4575, %r4574, %r4573;
	ld.global.nc.u32 	%r4576, [%rd7+9120];
	add.s32 	%r4577, %r4576, %r4575;
	ld.global.nc.u32 	%r4578, [%rd7+9124];
	add.s32 	%r4579, %r4578, %r4577;
	ld.global.nc.u32 	%r4580, [%rd7+9128];
	add.s32 	%r4581, %r4580, %r4579;
	ld.global.nc.u32 	%r4582, [%rd7+9132];
	add.s32 	%r4583, %r4582, %r4581;
	ld.global.nc.u32 	%r4584, [%rd7+9136];
	add.s32 	%r4585, %r4584, %r4583;
	ld.global.nc.u32 	%r4586, [%rd7+9140];
	add.s32 	%r4587, %r4586, %r4585;
	ld.global.nc.u32 	%r4588, [%rd7+9144];
	add.s32 	%r4589, %r4588, %r4587;
	ld.global.nc.u32 	%r4590, [%rd7+9148];
	add.s32 	%r4591, %r4590, %r4589;
	ld.global.nc.u32 	%r4592, [%rd7+9152];
	add.s32 	%r4593, %r4592, %r4591;
	ld.global.nc.u32 	%r4594, [%rd7+9156];
	add.s32 	%r4595, %r4594, %r4593;
	ld.global.nc.u32 	%r4596, [%rd7+9160];
	add.s32 	%r4597, %r4596, %r4595;
	ld.global.nc.u32 	%r4598, [%rd7+9164];
	add.s32 	%r4599, %r4598, %r4597;
	ld.global.nc.u32 	%r4600, [%rd7+9168];
	add.s32 	%r4601, %r4600, %r4599;
	ld.global.nc.u32 	%r4602, [%rd7+9172];
	add.s32 	%r4603, %r4602, %r4601;
	ld.global.nc.u32 	%r4604, [%rd7+9176];
	add.s32 	%r4605, %r4604, %r4603;
	ld.global.nc.u32 	%r4606, [%rd7+9180];
	add.s32 	%r4607, %r4606, %r4605;
	ld.global.nc.u32 	%r4608, [%rd7+9184];
	add.s32 	%r4609, %r4608, %r4607;
	ld.global.nc.u32 	%r4610, [%rd7+9188];
	add.s32 	%r4611, %r4610, %r4609;
	ld.global.nc.u32 	%r4612, [%rd7+9192];
	add.s32 	%r4613, %r4612, %r4611;
	ld.global.nc.u32 	%r4614, [%rd7+9196];
	add.s32 	%r4615, %r4614, %r4613;
	ld.global.nc.u32 	%r4616, [%rd7+9200];
	add.s32 	%r4617, %r4616, %r4615;
	ld.global.nc.u32 	%r4618, [%rd7+9204];
	add.s32 	%r4619, %r4618, %r4617;
	ld.global.nc.u32 	%r4620, [%rd7+9208];
	add.s32 	%r4621, %r4620, %r4619;
	ld.global.nc.u32 	%r4622, [%rd7+9212];
	add.s32 	%r4623, %r4622, %r4621;
	ld.global.nc.u32 	%r4624, [%rd7+9216];
	add.s32 	%r4625, %r4624, %r4623;
	ld.global.nc.u32 	%r4626, [%rd7+9220];
	add.s32 	%r4627, %r4626, %r4625;
	ld.global.nc.u32 	%r4628, [%rd7+9224];
	add.s32 	%r4629, %r4628, %r4627;
	ld.global.nc.u32 	%r4630, [%rd7+9228];
	add.s32 	%r4631, %r4630, %r4629;
	ld.global.nc.u32 	%r4632, [%rd7+9232];
	add.s32 	%r4633, %r4632, %r4631;
	ld.global.nc.u32 	%r4634, [%rd7+9236];
	add.s32 	%r4635, %r4634, %r4633;
	ld.global.nc.u32 	%r4636, [%rd7+9240];
	add.s32 	%r4637, %r4636, %r4635;
	ld.global.nc.u32 	%r4638, [%rd7+9244];
	add.s32 	%r4639, %r4638, %r4637;
	ld.global.nc.u32 	%r4640, [%rd7+9248];
	add.s32 	%r4641, %r4640, %r4639;
	ld.global.nc.u32 	%r4642, [%rd7+9252];
	add.s32 	%r4643, %r4642, %r4641;
	ld.global.nc.u32 	%r4644, [%rd7+9256];
	add.s32 	%r4645, %r4644, %r4643;
	ld.global.nc.u32 	%r4646, [%rd7+9260];
	add.s32 	%r4647, %r4646, %r4645;
	ld.global.nc.u32 	%r4648, [%rd7+9264];
	add.s32 	%r4649, %r4648, %r4647;
	ld.global.nc.u32 	%r4650, [%rd7+9268];
	add.s32 	%r4651, %r4650, %r4649;
	ld.global.nc.u32 	%r4652, [%rd7+9272];
	add.s32 	%r4653, %r4652, %r4651;
	ld.global.nc.u32 	%r4654, [%rd7+9276];
	add.s32 	%r4655, %r4654, %r4653;
	ld.global.nc.u32 	%r4656, [%rd7+9280];
	add.s32 	%r4657, %r4656, %r4655;
	ld.global.nc.u32 	%r4658, [%rd7+9284];
	add.s32 	%r4659, %r4658, %r4657;
	ld.global.nc.u32 	%r4660, [%rd7+9288];
	add.s32 	%r4661, %r4660, %r4659;
	ld.global.nc.u32 	%r4662, [%rd7+9292];
	add.s32 	%r4663, %r4662, %r4661;
	ld.global.nc.u32 	%r4664, [%rd7+9296];
	add.s32 	%r4665, %r4664, %r4663;
	ld.global.nc.u32 	%r4666, [%rd7+9300];
	add.s32 	%r4667, %r4666, %r4665;
	ld.global.nc.u32 	%r4668, [%rd7+9304];
	add.s32 	%r4669, %r4668, %r4667;
	ld.global.nc.u32 	%r4670, [%rd7+9308];
	add.s32 	%r4671, %r4670, %r4669;
	ld.global.nc.u32 	%r4672, [%rd7+9312];
	add.s32 	%r4673, %r4672, %r4671;
	ld.global.nc.u32 	%r4674, [%rd7+9316];
	add.s32 	%r4675, %r4674, %r4673;
	ld.global.nc.u32 	%r4676, [%rd7+9320];
	add.s32 	%r4677, %r4676, %r4675;
	ld.global.nc.u32 	%r4678, [%rd7+9324];
	add.s32 	%r4679, %r4678, %r4677;
	ld.global.nc.u32 	%r4680, [%rd7+9328];
	add.s32 	%r4681, %r4680, %r4679;
	ld.global.nc.u32 	%r4682, [%rd7+9332];
	add.s32 	%r4683, %r4682, %r4681;
	ld.global.nc.u32 	%r4684, [%rd7+9336];
	add.s32 	%r4685, %r4684, %r4683;
	ld.global.nc.u32 	%r4686, [%rd7+9340];
	add.s32 	%r4687, %r4686, %r4685;
	ld.global.nc.u32 	%r4688, [%rd7+9344];
	add.s32 	%r4689, %r4688, %r4687;
	ld.global.nc.u32 	%r4690, [%rd7+9348];
	add.s32 	%r4691, %r4690, %r4689;
	ld.global.nc.u32 	%r4692, [%rd7+9352];
	add.s32 	%r4693, %r4692, %r4691;
	ld.global.nc.u32 	%r4694, [%rd7+9356];
	add.s32 	%r4695, %r4694, %r4693;
	ld.global.nc.u32 	%r4696, [%rd7+9360];
	add.s32 	%r4697, %r4696, %r4695;
	ld.global.nc.u32 	%r4698, [%rd7+9364];
	add.s32 	%r4699, %r4698, %r4697;
	ld.global.nc.u32 	%r4700, [%rd7+9368];
	add.s32 	%r4701, %r4700, %r4699;
	ld.global.nc.u32 	%r4702, [%rd7+9372];
	add.s32 	%r4703, %r4702, %r4701;
	ld.global.nc.u32 	%r4704, [%rd7+9376];
	add.s32 	%r4705, %r4704, %r4703;
	ld.global.nc.u32 	%r4706, [%rd7+9380];
	add.s32 	%r4707, %r4706, %r4705;
	ld.global.nc.u32 	%r4708, [%rd7+9384];
	add.s32 	%r4709, %r4708, %r4707;
	ld.global.nc.u32 	%r4710, [%rd7+9388];
	add.s32 	%r4711, %r4710, %r4709;
	ld.global.nc.u32 	%r4712, [%rd7+9392];
	add.s32 	%r4713, %r4712, %r4711;
	ld.global.nc.u32 	%r4714, [%rd7+9396];
	add.s32 	%r4715, %r4714, %r4713;
	ld.global.nc.u32 	%r4716, [%rd7+9400];
	add.s32 	%r4717, %r4716, %r4715;
	ld.global.nc.u32 	%r4718, [%rd7+9404];
	add.s32 	%r4719, %r4718, %r4717;
	ld.global.nc.u32 	%r4720, [%rd7+9408];
	add.s32 	%r4721, %r4720, %r4719;
	ld.global.nc.u32 	%r4722, [%rd7+9412];
	add.s32 	%r4723, %r4722, %r4721;
	ld.global.nc.u32 	%r4724, [%rd7+9416];
	add.s32 	%r4725, %r4724, %r4723;
	ld.global.nc.u32 	%r4726, [%rd7+9420];
	add.s32 	%r4727, %r4726, %r4725;
	ld.global.nc.u32 	%r4728, [%rd7+9424];
	add.s32 	%r4729, %r4728, %r4727;
	ld.global.nc.u32 	%r4730, [%rd7+9428];
	add.s32 	%r4731, %r4730, %r4729;
	ld.global.nc.u32 	%r4732, [%rd7+9432];
	add.s32 	%r4733, %r4732, %r4731;
	ld.global.nc.u32 	%r4734, [%rd7+9436];
	add.s32 	%r4735, %r4734, %r4733;
	ld.global.nc.u32 	%r4736, [%rd7+9440];
	add.s32 	%r4737, %r4736, %r4735;
	ld.global.nc.u32 	%r4738, [%rd7+9444];
	add.s32 	%r4739, %r4738, %r4737;
	ld.global.nc.u32 	%r4740, [%rd7+9448];
	add.s32 	%r4741, %r4740, %r4739;
	ld.global.nc.u32 	%r4742, [%rd7+9452];
	add.s32 	%r4743, %r4742, %r4741;
	ld.global.nc.u32 	%r4744, [%rd7+9456];
	add.s32 	%r4745, %r4744, %r4743;
	ld.global.nc.u32 	%r4746, [%rd7+9460];
	add.s32 	%r4747, %r4746, %r4745;
	ld.global.nc.u32 	%r4748, [%rd7+9464];
	add.s32 	%r4749, %r4748, %r4747;
	ld.global.nc.u32 	%r4750, [%rd7+9468];
	add.s32 	%r4751, %r4750, %r4749;
	ld.global.nc.u32 	%r4752, [%rd7+9472];
	add.s32 	%r4753, %r4752, %r4751;
	ld.global.nc.u32 	%r4754, [%rd7+9476];
	add.s32 	%r4755, %r4754, %r4753;
	ld.global.nc.u32 	%r4756, [%rd7+9480];
	add.s32 	%r4757, %r4756, %r4755;
	ld.global.nc.u32 	%r4758, [%rd7+9484];
	add.s32 	%r4759, %r4758, %r4757;
	ld.global.nc.u32 	%r4760, [%rd7+9488];
	add.s32 	%r4761, %r4760, %r4759;
	ld.global.nc.u32 	%r4762, [%rd7+9492];
	add.s32 	%r4763, %r4762, %r4761;
	ld.global.nc.u32 	%r4764, [%rd7+9496];
	add.s32 	%r4765, %r4764, %r4763;
	ld.global.nc.u32 	%r4766, [%rd7+9500];
	add.s32 	%r4767, %r4766, %r4765;
	ld.global.nc.u32 	%r4768, [%rd7+9504];
	add.s32 	%r4769, %r4768, %r4767;
	ld.global.nc.u32 	%r4770, [%rd7+9508];
	add.s32 	%r4771, %r4770, %r4769;
	ld.global.nc.u32 	%r4772, [%rd7+9512];
	add.s32 	%r4773, %r4772, %r4771;
	ld.global.nc.u32 	%r4774, [%rd7+9516];
	add.s32 	%r4775, %r4774, %r4773;
	ld.global.nc.u32 	%r4776, [%rd7+9520];
	add.s32 	%r4777, %r4776, %r4775;
	ld.global.nc.u32 	%r4778, [%rd7+9524];
	add.s32 	%r4779, %r4778, %r4777;
	ld.global.nc.u32 	%r4780, [%rd7+9528];
	add.s32 	%r4781, %r4780, %r4779;
	ld.global.nc.u32 	%r4782, [%rd7+9532];
	add.s32 	%r4783, %r4782, %r4781;
	ld.global.nc.u32 	%r4784, [%rd7+9536];
	add.s32 	%r4785, %r4784, %r4783;
	ld.global.nc.u32 	%r4786, [%rd7+9540];
	add.s32 	%r4787, %r4786, %r4785;
	ld.global.nc.u32 	%r4788, [%rd7+9544];
	add.s32 	%r4789, %r4788, %r4787;
	ld.global.nc.u32 	%r4790, [%rd7+9548];
	add.s32 	%r4791, %r4790, %r4789;
	ld.global.nc.u32 	%r4792, [%rd7+9552];
	add.s32 	%r4793, %r4792, %r4791;
	ld.global.nc.u32 	%r4794, [%rd7+9556];
	add.s32 	%r4795, %r4794, %r4793;
	ld.global.nc.u32 	%r4796, [%rd7+9560];
	add.s32 	%r4797, %r4796, %r4795;
	ld.global.nc.u32 	%r4798, [%rd7+9564];
	add.s32 	%r4799, %r4798, %r4797;
	ld.global.nc.u32 	%r4800, [%rd7+9568];
	add.s32 	%r4801, %r4800, %r4799;
	ld.global.nc.u32 	%r4802, [%rd7+9572];
	add.s32 	%r4803, %r4802, %r4801;
	ld.global.nc.u32 	%r4804, [%rd7+9576];
	add.s32 	%r4805, %r4804, %r4803;
	ld.global.nc.u32 	%r4806, [%rd7+9580];
	add.s32 	%r4807, %r4806, %r4805;
	ld.global.nc.u32 	%r4808, [%rd7+9584];
	add.s32 	%r4809, %r4808, %r4807;
	ld.global.nc.u32 	%r4810, [%rd7+9588];
	add.s32 	%r4811, %r4810, %r4809;
	ld.global.nc.u32 	%r4812, [%rd7+9592];
	add.s32 	%r4813, %r4812, %r4811;
	ld.global.nc.u32 	%r4814, [%rd7+9596];
	add.s32 	%r4815, %r4814, %r4813;
	ld.global.nc.u32 	%r4816, [%rd7+9600];
	add.s32 	%r4817, %r4816, %r4815;
	ld.global.nc.u32 	%r4818, [%rd7+9604];
	add.s32 	%r4819, %r4818, %r4817;
	ld.global.nc.u32 	%r4820, [%rd7+9608];
	add.s32 	%r4821, %r4820, %r4819;
	ld.global.nc.u32 	%r4822, [%rd7+9612];
	add.s32 	%r4823, %r4822, %r4821;
	ld.global.nc.u32 	%r4824, [%rd7+9616];
	add.s32 	%r4825, %r4824, %r4823;
	ld.global.nc.u32 	%r4826, [%rd7+9620];
	add.s32 	%r4827, %r4826, %r4825;
	ld.global.nc.u32 	%r4828, [%rd7+9624];
	add.s32 	%r4829, %r4828, %r4827;
	ld.global.nc.u32 	%r4830, [%rd7+9628];
	add.s32 	%r4831, %r4830, %r4829;
	ld.global.nc.u32 	%r4832, [%rd7+9632];
	add.s32 	%r4833, %r4832, %r4831;
	ld.global.nc.u32 	%r4834, [%rd7+9636];
	add.s32 	%r4835, %r4834, %r4833;
	ld.global.nc.u32 	%r4836, [%rd7+9640];
	add.s32 	%r4837, %r4836, %r4835;
	ld.global.nc.u32 	%r4838, [%rd7+9644];
	add.s32 	%r4839, %r4838, %r4837;
	ld.global.nc.u32 	%r4840, [%rd7+9648];
	add.s32 	%r4841, %r4840, %r4839;
	ld.global.nc.u32 	%r4842, [%rd7+9652];
	add.s32 	%r4843, %r4842, %r4841;
	ld.global.nc.u32 	%r4844, [%rd7+9656];
	add.s32 	%r4845, %r4844, %r4843;
	ld.global.nc.u32 	%r4846, [%rd7+9660];
	add.s32 	%r4847, %r4846, %r4845;
	ld.global.nc.u32 	%r4848, [%rd7+9664];
	add.s32 	%r4849, %r4848, %r4847;
	ld.global.nc.u32 	%r4850, [%rd7+9668];
	add.s32 	%r4851, %r4850, %r4849;
	ld.global.nc.u32 	%r4852, [%rd7+9672];
	add.s32 	%r4853, %r4852, %r4851;
	ld.global.nc.u32 	%r4854, [%rd7+9676];
	add.s32 	%r4855, %r4854, %r4853;
	ld.global.nc.u32 	%r4856, [%rd7+9680];
	add.s32 	%r4857, %r4856, %r4855;
	ld.global.nc.u32 	%r4858, [%rd7+9684];
	add.s32 	%r4859, %r4858, %r4857;
	ld.global.nc.u32 	%r4860, [%rd7+9688];
	add.s32 	%r4861, %r4860, %r4859;
	ld.global.nc.u32 	%r4862, [%rd7+9692];
	add.s32 	%r4863, %r4862, %r4861;
	ld.global.nc.u32 	%r4864, [%rd7+9696];
	add.s32 	%r4865, %r4864, %r4863;
	ld.global.nc.u32 	%r4866, [%rd7+9700];
	add.s32 	%r4867, %r4866, %r4865;
	ld.global.nc.u32 	%r4868, [%rd7+9704];
	add.s32 	%r4869, %r4868, %r4867;
	ld.global.nc.u32 	%r4870, [%rd7+9708];
	add.s32 	%r4871, %r4870, %r4869;
	ld.global.nc.u32 	%r4872, [%rd7+9712];
	add.s32 	%r4873, %r4872, %r4871;
	ld.global.nc.u32 	%r4874, [%rd7+9716];
	add.s32 	%r4875, %r4874, %r4873;
	ld.global.nc.u32 	%r4876, [%rd7+9720];
	add.s32 	%r4877, %r4876, %r4875;
	ld.global.nc.u32 	%r4878, [%rd7+9724];
	add.s32 	%r4879, %r4878, %r4877;
	ld.global.nc.u32 	%r4880, [%rd7+9728];
	add.s32 	%r4881, %r4880, %r4879;
	ld.global.nc.u32 	%r4882, [%rd7+9732];
	add.s32 	%r4883, %r4882, %r4881;
	ld.global.nc.u32 	%r4884, [%rd7+9736];
	add.s32 	%r4885, %r4884, %r4883;
	ld.global.nc.u32 	%r4886, [%rd7+9740];
	add.s32 	%r4887, %r4886, %r4885;
	ld.global.nc.u32 	%r4888, [%rd7+9744];
	add.s32 	%r4889, %r4888, %r4887;
	ld.global.nc.u32 	%r4890, [%rd7+9748];
	add.s32 	%r4891, %r4890, %r4889;
	ld.global.nc.u32 	%r4892, [%rd7+9752];
	add.s32 	%r4893, %r4892, %r4891;
	ld.global.nc.u32 	%r4894, [%rd7+9756];
	add.s32 	%r4895, %r4894, %r4893;
	ld.global.nc.u32 	%r4896, [%rd7+9760];
	add.s32 	%r4897, %r4896, %r4895;
	ld.global.nc.u32 	%r4898, [%rd7+9764];
	add.s32 	%r4899, %r4898, %r4897;
	ld.global.nc.u32 	%r4900, [%rd7+9768];
	add.s32 	%r4901, %r4900, %r4899;
	ld.global.nc.u32 	%r4902, [%rd7+9772];
	add.s32 	%r4903, %r4902, %r4901;
	ld.global.nc.u32 	%r4904, [%rd7+9776];
	add.s32 	%r4905, %r4904, %r4903;
	ld.global.nc.u32 	%r4906, [%rd7+9780];
	add.s32 	%r4907, %r4906, %r4905;
	ld.global.nc.u32 	%r4908, [%rd7+9784];
	add.s32 	%r4909, %r4908, %r4907;
	ld.global.nc.u32 	%r4910, [%rd7+9788];
	add.s32 	%r4911, %r4910, %r4909;
	ld.global.nc.u32 	%r4912, [%rd7+9792];
	add.s32 	%r4913, %r4912, %r4911;
	ld.global.nc.u32 	%r4914, [%rd7+9796];
	add.s32 	%r4915, %r4914, %r4913;
	ld.global.nc.u32 	%r4916, [%rd7+9800];
	add.s32 	%r4917, %r4916, %r4915;
	ld.global.nc.u32 	%r4918, [%rd7+9804];
	add.s32 	%r4919, %r4918, %r4917;
	ld.global.nc.u32 	%r4920, [%rd7+9808];
	add.s32 	%r4921, %r4920, %r4919;
	ld.global.nc.u32 	%r4922, [%rd7+9812];
	add.s32 	%r4923, %r4922, %r4921;
	ld.global.nc.u32 	%r4924, [%rd7+9816];
	add.s32 	%r4925, %r4924, %r4923;
	ld.global.nc.u32 	%r4926, [%rd7+9820];
	add.s32 	%r4927, %r4926, %r4925;
	ld.global.nc.u32 	%r4928, [%rd7+9824];
	add.s32 	%r4929, %r4928, %r4927;
	ld.global.nc.u32 	%r4930, [%rd7+9828];
	add.s32 	%r4931, %r4930, %r4929;
	ld.global.nc.u32 	%r4932, [%rd7+9832];
	add.s32 	%r4933, %r4932, %r4931;
	ld.global.nc.u32 	%r4934, [%rd7+9836];
	add.s32 	%r4935, %r4934, %r4933;
	ld.global.nc.u32 	%r4936, [%rd7+9840];
	add.s32 	%r4937, %r4936, %r4935;
	ld.global.nc.u32 	%r4938, [%rd7+9844];
	add.s32 	%r4939, %r4938, %r4937;
	ld.global.nc.u32 	%r4940, [%rd7+9848];
	add.s32 	%r4941, %r4940, %r4939;
	ld.global.nc.u32 	%r4942, [%rd7+9852];
	add.s32 	%r4943, %r4942, %r4941;
	ld.global.nc.u32 	%r4944, [%rd7+9856];
	add.s32 	%r4945, %r4944, %r4943;
	ld.global.nc.u32 	%r4946, [%rd7+9860];
	add.s32 	%r4947, %r4946, %r4945;
	ld.global.nc.u32 	%r4948, [%rd7+9864];
	add.s32 	%r4949, %r4948, %r4947;
	ld.global.nc.u32 	%r4950, [%rd7+9868];
	add.s32 	%r4951, %r4950, %r4949;
	ld.global.nc.u32 	%r4952, [%rd7+9872];
	add.s32 	%r4953, %r4952, %r4951;
	ld.global.nc.u32 	%r4954, [%rd7+9876];
	add.s32 	%r4955, %r4954, %r4953;
	ld.global.nc.u32 	%r4956, [%rd7+9880];
	add.s32 	%r4957, %r4956, %r4955;
	ld.global.nc.u32 	%r4958, [%rd7+9884];
	add.s32 	%r4959, %r4958, %r4957;
	ld.global.nc.u32 	%r4960, [%rd7+9888];
	add.s32 	%r4961, %r4960, %r4959;
	ld.global.nc.u32 	%r4962, [%rd7+9892];
	add.s32 	%r4963, %r4962, %r4961;
	ld.global.nc.u32 	%r4964, [%rd7+9896];
	add.s32 	%r4965, %r4964, %r4963;
	ld.global.nc.u32 	%r4966, [%rd7+9900];
	add.s32 	%r4967, %r4966, %r4965;
	ld.global.nc.u32 	%r4968, [%rd7+9904];
	add.s32 	%r4969, %r4968, %r4967;
	ld.global.nc.u32 	%r4970, [%rd7+9908];
	add.s32 	%r4971, %r4970, %r4969;
	ld.global.nc.u32 	%r4972, [%rd7+9912];
	add.s32 	%r4973, %r4972, %r4971;
	ld.global.nc.u32 	%r4974, [%rd7+9916];
	add.s32 	%r4975, %r4974, %r4973;
	ld.global.nc.u32 	%r4976, [%rd7+9920];
	add.s32 	%r4977, %r4976, %r4975;
	ld.global.nc.u32 	%r4978, [%rd7+9924];
	add.s32 	%r4979, %r4978, %r4977;
	ld.global.nc.u32 	%r4980, [%rd7+9928];
	add.s32 	%r4981, %r4980, %r4979;
	ld.global.nc.u32 	%r4982, [%rd7+9932];
	add.s32 	%r4983, %r4982, %r4981;
	ld.global.nc.u32 	%r4984, [%rd7+9936];
	add.s32 	%r4985, %r4984, %r4983;
	ld.global.nc.u32 	%r4986, [%rd7+9940];
	add.s32 	%r4987, %r4986, %r4985;
	ld.global.nc.u32 	%r4988, [%rd7+9944];
	add.s32 	%r4989, %r4988, %r4987;
	ld.global.nc.u32 	%r4990, [%rd7+9948];
	add.s32 	%r4991, %r4990, %r4989;
	ld.global.nc.u32 	%r4992, [%rd7+9952];
	add.s32 	%r4993, %r4992, %r4991;
	ld.global.nc.u32 	%r4994, [%rd7+9956];
	add.s32 	%r4995, %r4994, %r4993;
	ld.global.nc.u32 	%r4996, [%rd7+9960];
	add.s32 	%r4997, %r4996, %r4995;
	ld.global.nc.u32 	%r4998, [%rd7+9964];
	add.s32 	%r4999, %r4998, %r4997;
	ld.global.nc.u32 	%r5000, [%rd7+9968];
	add.s32 	%r5001, %r5000, %r4999;
	ld.global.nc.u32 	%r5002, [%rd7+9972];
	add.s32 	%r5003, %r5002, %r5001;
	ld.global.nc.u32 	%r5004, [%rd7+9976];
	add.s32 	%r5005, %r5004, %r5003;
	ld.global.nc.u32 	%r5006, [%rd7+9980];
	add.s32 	%r5007, %r5006, %r5005;
	ld.global.nc.u32 	%r5008, [%rd7+9984];
	add.s32 	%r5009, %r5008, %r5007;
	ld.global.nc.u32 	%r5010, [%rd7+9988];
	add.s32 	%r5011, %r5010, %r5009;
	ld.global.nc.u32 	%r5012, [%rd7+9992];
	add.s32 	%r5013, %r5012, %r5011;
	ld.global.nc.u32 	%r5014, [%rd7+9996];
	add.s32 	%r5015, %r5014, %r5013;
	ld.global.nc.u32 	%r5016, [%rd7+10000];
	add.s32 	%r5017, %r5016, %r5015;
	ld.global.nc.u32 	%r5018, [%rd7+10004];
	add.s32 	%r5019, %r5018, %r5017;
	ld.global.nc.u32 	%r5020, [%rd7+10008];
	add.s32 	%r5021, %r5020, %r5019;
	ld.global.nc.u32 	%r5022, [%rd7+10012];
	add.s32 	%r5023, %r5022, %r5021;
	ld.global.nc.u32 	%r5024, [%rd7+10016];
	add.s32 	%r5025, %r5024, %r5023;
	ld.global.nc.u32 	%r5026, [%rd7+10020];
	add.s32 	%r5027, %r5026, %r5025;
	ld.global.nc.u32 	%r5028, [%rd7+10024];
	add.s32 	%r5029, %r5028, %r5027;
	ld.global.nc.u32 	%r5030, [%rd7+10028];
	add.s32 	%r5031, %r5030, %r5029;
	ld.global.nc.u32 	%r5032, [%rd7+10032];
	add.s32 	%r5033, %r5032, %r5031;
	ld.global.nc.u32 	%r5034, [%rd7+10036];
	add.s32 	%r5035, %r5034, %r5033;
	ld.global.nc.u32 	%r5036, [%rd7+10040];
	add.s32 	%r5037, %r5036, %r5035;
	ld.global.nc.u32 	%r5038, [%rd7+10044];
	add.s32 	%r5039, %r5038, %r5037;
	ld.global.nc.u32 	%r5040, [%rd7+10048];
	add.s32 	%r5041, %r5040, %r5039;
	ld.global.nc.u32 	%r5042, [%rd7+10052];
	add.s32 	%r5043, %r5042, %r5041;
	ld.global.nc.u32 	%r5044, [%rd7+10056];
	add.s32 	%r5045, %r5044, %r5043;
	ld.global.nc.u32 	%r5046, [%rd7+10060];
	add.s32 	%r5047, %r5046, %r5045;
	ld.global.nc.u32 	%r5048, [%rd7+10064];
	add.s32 	%r5049, %r5048, %r5047;
	ld.global.nc.u32 	%r5050, [%rd7+10068];
	add.s32 	%r5051, %r5050, %r5049;
	ld.global.nc.u32 	%r5052, [%rd7+10072];
	add.s32 	%r5053, %r5052, %r5051;
	ld.global.nc.u32 	%r5054, [%rd7+10076];
	add.s32 	%r5055, %r5054, %r5053;
	ld.global.nc.u32 	%r5056, [%rd7+10080];
	add.s32 	%r5057, %r5056, %r5055;
	ld.global.nc.u32 	%r5058, [%rd7+10084];
	add.s32 	%r5059, %r5058, %r5057;
	ld.global.nc.u32 	%r5060, [%rd7+10088];
	add.s32 	%r5061, %r5060, %r5059;
	ld.global.nc.u32 	%r5062, [%rd7+10092];
	add.s32 	%r5063, %r5062, %r5061;
	ld.global.nc.u32 	%r5064, [%rd7+10096];
	add.s32 	%r5065, %r5064, %r5063;
	ld.global.nc.u32 	%r5066, [%rd7+10100];
	add.s32 	%r5067, %r5066, %r5065;
	ld.global.nc.u32 	%r5068, [%rd7+10104];
	add.s32 	%r5069, %r5068, %r5067;
	ld.global.nc.u32 	%r5070, [%rd7+10108];
	add.s32 	%r5071, %r5070, %r5069;
	ld.global.nc.u32 	%r5072, [%rd7+10112];
	add.s32 	%r5073, %r5072, %r5071;
	ld.global.nc.u32 	%r5074, [%rd7+10116];
	add.s32 	%r5075, %r5074, %r5073;
	ld.global.nc.u32 	%r5076, [%rd7+10120];
	add.s32 	%r5077, %r5076, %r5075;
	ld.global.nc.u32 	%r5078, [%rd7+10124];
	add.s32 	%r5079, %r5078, %r5077;
	ld.global.nc.u32 	%r5080, [%rd7+10128];
	add.s32 	%r5081, %r5080, %r5079;
	ld.global.nc.u32 	%r5082, [%rd7+10132];
	add.s32 	%r5083, %r5082, %r5081;
	ld.global.nc.u32 	%r5084, [%rd7+10136];
	add.s32 	%r5085, %r5084, %r5083;
	ld.global.nc.u32 	%r5086, [%rd7+10140];
	add.s32 	%r5087, %r5086, %r5085;
	ld.global.nc.u32 	%r5088, [%rd7+10144];
	add.s32 	%r5089, %r5088, %r5087;
	ld.global.nc.u32 	%r5090, [%rd7+10148];
	add.s32 	%r5091, %r5090, %r5089;
	ld.global.nc.u32 	%r5092, [%rd7+10152];
	add.s32 	%r5093, %r5092, %r5091;
	ld.global.nc.u32 	%r5094, [%rd7+10156];
	add.s32 	%r5095, %r5094, %r5093;
	ld.global.nc.u32 	%r5096, [%rd7+10160];
	add.s32 	%r5097, %r5096, %r5095;
	ld.global.nc.u32 	%r5098, [%rd7+10164];
	add.s32 	%r5099, %r5098, %r5097;
	ld.global.nc.u32 	%r5100, [%rd7+10168];
	add.s32 	%r5101, %r5100, %r5099;
	ld.global.nc.u32 	%r5102, [%rd7+10172];
	add.s32 	%r5103, %r5102, %r5101;
	ld.global.nc.u32 	%r5104, [%rd7+10176];
	add.s32 	%r5105, %r5104, %r5103;
	ld.global.nc.u32 	%r5106, [%rd7+10180];
	add.s32 	%r5107, %r5106, %r5105;
	ld.global.nc.u32 	%r5108, [%rd7+10184];
	add.s32 	%r5109, %r5108, %r5107;
	ld.global.nc.u32 	%r5110, [%rd7+10188];
	add.s32 	%r5111, %r5110, %r5109;
	ld.global.nc.u32 	%r5112, [%rd7+10192];
	add.s32 	%r5113, %r5112, %r5111;
	ld.global.nc.u32 	%r5114, [%rd7+10196];
	add.s32 	%r5115, %r5114, %r5113;
	ld.global.nc.u32 	%r5116, [%rd7+10200];
	add.s32 	%r5117, %r5116, %r5115;
	ld.global.nc.u32 	%r5118, [%rd7+10204];
	add.s32 	%r5119, %r5118, %r5117;
	ld.global.nc.u32 	%r5120, [%rd7+10208];
	add.s32 	%r5121, %r5120, %r5119;
	ld.global.nc.u32 	%r5122, [%rd7+10212];
	add.s32 	%r5123, %r5122, %r5121;
	ld.global.nc.u32 	%r5124, [%rd7+10216];
	add.s32 	%r5125, %r5124, %r5123;
	ld.global.nc.u32 	%r5126, [%rd7+10220];
	add.s32 	%r5127, %r5126, %r5125;
	ld.global.nc.u32 	%r5128, [%rd7+10224];
	add.s32 	%r5129, %r5128, %r5127;
	ld.global.nc.u32 	%r5130, [%rd7+10228];
	add.s32 	%r5131, %r5130, %r5129;
	ld.global.nc.u32 	%r5132, [%rd7+10232];
	add.s32 	%r5133, %r5132, %r5131;
	ld.global.nc.u32 	%r5134, [%rd7+10236];
	add.s32 	%r5135, %r5134, %r5133;
	ld.global.nc.u32 	%r5136, [%rd7+10240];
	add.s32 	%r5137, %r5136, %r5135;
	ld.global.nc.u32 	%r5138, [%rd7+10244];
	add.s32 	%r5139, %r5138, %r5137;
	ld.global.nc.u32 	%r5140, [%rd7+10248];
	add.s32 	%r5141, %r5140, %r5139;
	ld.global.nc.u32 	%r5142, [%rd7+10252];
	add.s32 	%r5143, %r5142, %r5141;
	ld.global.nc.u32 	%r5144, [%rd7+10256];
	add.s32 	%r5145, %r5144, %r5143;
	ld.global.nc.u32 	%r5146, [%rd7+10260];
	add.s32 	%r5147, %r5146, %r5145;
	ld.global.nc.u32 	%r5148, [%rd7+10264];
	add.s32 	%r5149, %r5148, %r5147;
	ld.global.nc.u32 	%r5150, [%rd7+10268];
	add.s32 	%r5151, %r5150, %r5149;
	ld.global.nc.u32 	%r5152, [%rd7+10272];
	add.s32 	%r5153, %r5152, %r5151;
	ld.global.nc.u32 	%r5154, [%rd7+10276];
	add.s32 	%r5155, %r5154, %r5153;
	ld.global.nc.u32 	%r5156, [%rd7+10280];
	add.s32 	%r5157, %r5156, %r5155;
	ld.global.nc.u32 	%r5158, [%rd7+10284];
	add.s32 	%r5159, %r5158, %r5157;
	ld.global.nc.u32 	%r5160, [%rd7+10288];
	add.s32 	%r5161, %r5160, %r5159;
	ld.global.nc.u32 	%r5162, [%rd7+10292];
	add.s32 	%r5163, %r5162, %r5161;
	ld.global.nc.u32 	%r5164, [%rd7+10296];
	add.s32 	%r5165, %r5164, %r5163;
	ld.global.nc.u32 	%r5166, [%rd7+10300];
	add.s32 	%r5167, %r5166, %r5165;
	ld.global.nc.u32 	%r5168, [%rd7+10304];
	add.s32 	%r5169, %r5168, %r5167;
	ld.global.nc.u32 	%r5170, [%rd7+10308];
	add.s32 	%r5171, %r5170, %r5169;
	ld.global.nc.u32 	%r5172, [%rd7+10312];
	add.s32 	%r5173, %r5172, %r5171;
	ld.global.nc.u32 	%r5174, [%rd7+10316];
	add.s32 	%r5175, %r5174, %r5173;
	ld.global.nc.u32 	%r5176, [%rd7+10320];
	add.s32 	%r5177, %r5176, %r5175;
	ld.global.nc.u32 	%r5178, [%rd7+10324];
	add.s32 	%r5179, %r5178, %r5177;
	ld.global.nc.u32 	%r5180, [%rd7+10328];
	add.s32 	%r5181, %r5180, %r5179;
	ld.global.nc.u32 	%r5182, [%rd7+10332];
	add.s32 	%r5183, %r5182, %r5181;
	ld.global.nc.u32 	%r5184, [%rd7+10336];
	add.s32 	%r5185, %r5184, %r5183;
	ld.global.nc.u32 	%r5186, [%rd7+10340];
	add.s32 	%r5187, %r5186, %r5185;
	ld.global.nc.u32 	%r5188, [%rd7+10344];
	add.s32 	%r5189, %r5188, %r5187;
	ld.global.nc.u32 	%r5190, [%rd7+10348];
	add.s32 	%r5191, %r5190, %r5189;
	ld.global.nc.u32 	%r5192, [%rd7+10352];
	add.s32 	%r5193, %r5192, %r5191;
	ld.global.nc.u32 	%r5194, [%rd7+10356];
	add.s32 	%r5195, %r5194, %r5193;
	ld.global.nc.u32 	%r5196, [%rd7+10360];
	add.s32 	%r5197, %r5196, %r5195;
	ld.global.nc.u32 	%r5198, [%rd7+10364];
	add.s32 	%r5199, %r5198, %r5197;
	ld.global.nc.u32 	%r5200, [%rd7+10368];
	add.s32 	%r5201, %r5200, %r5199;
	ld.global.nc.u32 	%r5202, [%rd7+10372];
	add.s32 	%r5203, %r5202, %r5201;
	ld.global.nc.u32 	%r5204, [%rd7+10376];
	add.s32 	%r5205, %r5204, %r5203;
	ld.global.nc.u32 	%r5206, [%rd7+10380];
	add.s32 	%r5207, %r5206, %r5205;
	ld.global.nc.u32 	%r5208, [%rd7+10384];
	add.s32 	%r5209, %r5208, %r5207;
	ld.global.nc.u32 	%r5210, [%rd7+10388];
	add.s32 	%r5211, %r5210, %r5209;
	ld.global.nc.u32 	%r5212, [%rd7+10392];
	add.s32 	%r5213, %r5212, %r5211;
	ld.global.nc.u32 	%r5214, [%rd7+10396];
	add.s32 	%r5215, %r5214, %r5213;
	ld.global.nc.u32 	%r5216, [%rd7+10400];
	add.s32 	%r5217, %r5216, %r5215;
	ld.global.nc.u32 	%r5218, [%rd7+10404];
	add.s32 	%r5219, %r5218, %r5217;
	ld.global.nc.u32 	%r5220, [%rd7+10408];
	add.s32 	%r5221, %r5220, %r5219;
	ld.global.nc.u32 	%r5222, [%rd7+10412];
	add.s32 	%r5223, %r5222, %r5221;
	ld.global.nc.u32 	%r5224, [%rd7+10416];
	add.s32 	%r5225, %r5224, %r5223;
	ld.global.nc.u32 	%r5226, [%rd7+10420];
	add.s32 	%r5227, %r5226, %r5225;
	ld.global.nc.u32 	%r5228, [%rd7+10424];
	add.s32 	%r5229, %r5228, %r5227;
	ld.global.nc.u32 	%r5230, [%rd7+10428];
	add.s32 	%r5231, %r5230, %r5229;
	ld.global.nc.u32 	%r5232, [%rd7+10432];
	add.s32 	%r5233, %r5232, %r5231;
	ld.global.nc.u32 	%r5234, [%rd7+10436];
	add.s32 	%r5235, %r5234, %r5233;
	ld.global.nc.u32 	%r5236, [%rd7+10440];
	add.s32 	%r5237, %r5236, %r5235;
	ld.global.nc.u32 	%r5238, [%rd7+10444];
	add.s32 	%r5239, %r5238, %r5237;
	ld.global.nc.u32 	%r5240, [%rd7+10448];
	add.s32 	%r5241, %r5240, %r5239;
	ld.global.nc.u32 	%r5242, [%rd7+10452];
	add.s32 	%r5243, %r5242, %r5241;
	ld.global.nc.u32 	%r5244, [%rd7+10456];
	add.s32 	%r5245, %r5244, %r5243;
	ld.global.nc.u32 	%r5246, [%rd7+10460];
	add.s32 	%r5247, %r5246, %r5245;
	ld.global.nc.u32 	%r5248, [%rd7+10464];
	add.s32 	%r5249, %r5248, %r5247;
	ld.global.nc.u32 	%r5250, [%rd7+10468];
	add.s32 	%r5251, %r5250, %r5249;
	ld.global.nc.u32 	%r5252, [%rd7+10472];
	add.s32 	%r5253, %r5252, %r5251;
	ld.global.nc.u32 	%r5254, [%rd7+10476];
	add.s32 	%r5255, %r5254, %r5253;
	ld.global.nc.u32 	%r5256, [%rd7+10480];
	add.s32 	%r5257, %r5256, %r5255;
	ld.global.nc.u32 	%r5258, [%rd7+10484];
	add.s32 	%r5259, %r5258, %r5257;
	ld.global.nc.u32 	%r5260, [%rd7+10488];
	add.s32 	%r5261, %r5260, %r5259;
	ld.global.nc.u32 	%r5262, [%rd7+10492];
	add.s32 	%r5263, %r5262, %r5261;
	ld.global.nc.u32 	%r5264, [%rd7+10496];
	add.s32 	%r5265, %r5264, %r5263;
	ld.global.nc.u32 	%r5266, [%rd7+10500];
	add.s32 	%r5267, %r5266, %r5265;
	ld.global.nc.u32 	%r5268, [%rd7+10504];
	add.s32 	%r5269, %r5268, %r5267;
	ld.global.nc.u32 	%r5270, [%rd7+10508];
	add.s32 	%r5271, %r5270, %r5269;
	ld.global.nc.u32 	%r5272, [%rd7+10512];
	add.s32 	%r5273, %r5272, %r5271;
	ld.global.nc.u32 	%r5274, [%rd7+10516];
	add.s32 	%r5275, %r5274, %r5273;
	ld.global.nc.u32 	%r5276, [%rd7+10520];
	add.s32 	%r5277, %r5276, %r5275;
	ld.global.nc.u32 	%r5278, [%rd7+10524];
	add.s32 	%r5279, %r5278, %r5277;
	ld.global.nc.u32 	%r5280, [%rd7+10528];
	add.s32 	%r5281, %r5280, %r5279;
	ld.global.nc.u32 	%r5282, [%rd7+10532];
	add.s32 	%r5283, %r5282, %r5281;
	ld.global.nc.u32 	%r5284, [%rd7+10536];
	add.s32 	%r5285, %r5284, %r5283;
	ld.global.nc.u32 	%r5286, [%rd7+10540];
	add.s32 	%r5287, %r5286, %r5285;
	ld.global.nc.u32 	%r5288, [%rd7+10544];
	add.s32 	%r5289, %r5288, %r5287;
	ld.global.nc.u32 	%r5290, [%rd7+10548];
	add.s32 	%r5291, %r5290, %r5289;
	ld.global.nc.u32 	%r5292, [%rd7+10552];
	add.s32 	%r5293, %r5292, %r5291;
	ld.global.nc.u32 	%r5294, [%rd7+10556];
	add.s32 	%r5295, %r5294, %r5293;
	ld.global.nc.u32 	%r5296, [%rd7+10560];
	add.s32 	%r5297, %r5296, %r5295;
	ld.global.nc.u32 	%r5298, [%rd7+10564];
	add.s32 	%r5299, %r5298, %r5297;
	ld.global.nc.u32 	%r5300, [%rd7+10568];
	add.s32 	%r5301, %r5300, %r5299;
	ld.global.nc.u32 	%r5302, [%rd7+10572];
	add.s32 	%r5303, %r5302, %r5301;
	ld.global.nc.u32 	%r5304, [%rd7+10576];
	add.s32 	%r5305, %r5304, %r5303;
	ld.global.nc.u32 	%r5306, [%rd7+10580];
	add.s32 	%r5307, %r5306, %r5305;
	ld.global.nc.u32 	%r5308, [%rd7+10584];
	add.s32 	%r5309, %r5308, %r5307;
	ld.global.nc.u32 	%r5310, [%rd7+10588];
	add.s32 	%r5311, %r5310, %r5309;
	ld.global.nc.u32 	%r5312, [%rd7+10592];
	add.s32 	%r5313, %r5312, %r5311;
	ld.global.nc.u32 	%r5314, [%rd7+10596];
	add.s32 	%r5315, %r5314, %r5313;
	ld.global.nc.u32 	%r5316, [%rd7+10600];
	add.s32 	%r5317, %r5316, %r5315;
	ld.global.nc.u32 	%r5318, [%rd7+10604];
	add.s32 	%r5319, %r5318, %r5317;
	ld.global.nc.u32 	%r5320, [%rd7+10608];
	add.s32 	%r5321, %r5320, %r5319;
	ld.global.nc.u32 	%r5322, [%rd7+10612];
	add.s32 	%r5323, %r5322, %r5321;
	ld.global.nc.u32 	%r5324, [%rd7+10616];
	add.s32 	%r5325, %r5324, %r5323;
	ld.global.nc.u32 	%r5326, [%rd7+10620];
	add.s32 	%r5327, %r5326, %r5325;
	ld.global.nc.u32 	%r5328, [%rd7+10624];
	add.s32 	%r5329, %r5328, %r5327;
	ld.global.nc.u32 	%r5330, [%rd7+10628];
	add.s32 	%r5331, %r5330, %r5329;
	ld.global.nc.u32 	%r5332, [%rd7+10632];
	add.s32 	%r5333, %r5332, %r5331;
	ld.global.nc.u32 	%r5334, [%rd7+10636];
	add.s32 	%r5335, %r5334, %r5333;
	ld.global.nc.u32 	%r5336, [%rd7+10640];
	add.s32 	%r5337, %r5336, %r5335;
	ld.global.nc.u32 	%r5338, [%rd7+10644];
	add.s32 	%r5339, %r5338, %r5337;
	ld.global.nc.u32 	%r5340, [%rd7+10648];
	add.s32 	%r5341, %r5340, %r5339;
	ld.global.nc.u32 	%r5342, [%rd7+10652];
	add.s32 	%r5343, %r5342, %r5341;
	ld.global.nc.u32 	%r5344, [%rd7+10656];
	add.s32 	%r5345, %r5344, %r5343;
	ld.global.nc.u32 	%r5346, [%rd7+10660];
	add.s32 	%r5347, %r5346, %r5345;
	ld.global.nc.u32 	%r5348, [%rd7+10664];
	add.s32 	%r5349, %r5348, %r5347;
	ld.global.nc.u32 	%r5350, [%rd7+10668];
	add.s32 	%r5351, %r5350, %r5349;
	ld.global.nc.u32 	%r5352, [%rd7+10672];
	add.s32 	%r5353, %r5352, %r5351;
	ld.global.nc.u32 	%r5354, [%rd7+10676];
	add.s32 	%r5355, %r5354, %r5353;
	ld.global.nc.u32 	%r5356, [%rd7+10680];
	add.s32 	%r5357, %r5356, %r5355;
	ld.global.nc.u32 	%r5358, [%rd7+10684];
	add.s32 	%r5359, %r5358, %r5357;
	ld.global.nc.u32 	%r5360, [%rd7+10688];
	add.s32 	%r5361, %r5360, %r5359;
	ld.global.nc.u32 	%r5362, [%rd7+10692];
	add.s32 	%r5363, %r5362, %r5361;
	ld.global.nc.u32 	%r5364, [%rd7+10696];
	add.s32 	%r5365, %r5364, %r5363;
	ld.global.nc.u32 	%r5366, [%rd7+10700];
	add.s32 	%r5367, %r5366, %r5365;
	ld.global.nc.u32 	%r5368, [%rd7+10704];
	add.s32 	%r5369, %r5368, %r5367;
	ld.global.nc.u32 	%r5370, [%rd7+10708];
	add.s32 	%r5371, %r5370, %r5369;
	ld.global.nc.u32 	%r5372, [%rd7+10712];
	add.s32 	%r5373, %r5372, %r5371;
	ld.global.nc.u32 	%r5374, [%rd7+10716];
	add.s32 	%r5375, %r5374, %r5373;
	ld.global.nc.u32 	%r5376, [%rd7+10720];
	add.s32 	%r5377, %r5376, %r5375;
	ld.global.nc.u32 	%r5378, [%rd7+10724];
	add.s32 	%r5379, %r5378, %r5377;
	ld.global.nc.u32 	%r5380, [%rd7+10728];
	add.s32 	%r5381, %r5380, %r5379;
	ld.global.nc.u32 	%r5382, [%rd7+10732];
	add.s32 	%r5383, %r5382, %r5381;
	ld.global.nc.u32 	%r5384, [%rd7+10736];
	add.s32 	%r5385, %r5384, %r5383;
	ld.global.nc.u32 	%r5386, [%rd7+10740];
	add.s32 	%r5387, %r5386, %r5385;
	ld.global.nc.u32 	%r5388, [%rd7+10744];
	add.s32 	%r5389, %r5388, %r5387;
	ld.global.nc.u32 	%r5390, [%rd7+10748];
	add.s32 	%r5391, %r5390, %r5389;
	ld.global.nc.u32 	%r5392, [%rd7+10752];
	add.s32 	%r5393, %r5392, %r5391;
	ld.global.nc.u32 	%r5394, [%rd7+10756];
	add.s32 	%r5395, %r5394, %r5393;
	ld.global.nc.u32 	%r5396, [%rd7+10760];
	add.s32 	%r5397, %r5396, %r5395;
	ld.global.nc.u32 	%r5398, [%rd7+10764];
	add.s32 	%r5399, %r5398, %r5397;
	ld.global.nc.u32 	%r5400, [%rd7+10768];
	add.s32 	%r5401, %r5400, %r5399;
	ld.global.nc.u32 	%r5402, [%rd7+10772];
	add.s32 	%r5403, %r5402, %r5401;
	ld.global.nc.u32 	%r5404, [%rd7+10776];
	add.s32 	%r5405, %r5404, %r5403;
	ld.global.nc.u32 	%r5406, [%rd7+10780];
	add.s32 	%r5407, %r5406, %r5405;
	ld.global.nc.u32 	%r5408, [%rd7+10784];
	add.s32 	%r5409, %r5408, %r5407;
	ld.global.nc.u32 	%r5410, [%rd7+10788];
	add.s32 	%r5411, %r5410, %r5409;
	ld.global.nc.u32 	%r5412, [%rd7+10792];
	add.s32 	%r5413, %r5412, %r5411;
	ld.global.nc.u32 	%r5414, [%rd7+10796];
	add.s32 	%r5415, %r5414, %r5413;
	ld.global.nc.u32 	%r5416, [%rd7+10800];
	add.s32 	%r5417, %r5416, %r5415;
	ld.global.nc.u32 	%r5418, [%rd7+10804];
	add.s32 	%r5419, %r5418, %r5417;
	ld.global.nc.u32 	%r5420, [%rd7+10808];
	add.s32 	%r5421, %r5420, %r5419;
	ld.global.nc.u32 	%r5422, [%rd7+10812];
	add.s32 	%r5423, %r5422, %r5421;
	ld.global.nc.u32 	%r5424, [%rd7+10816];
	add.s32 	%r5425, %r5424, %r5423;
	ld.global.nc.u32 	%r5426, [%rd7+10820];
	add.s32 	%r5427, %r5426, %r5425;
	ld.global.nc.u32 	%r5428, [%rd7+10824];
	add.s32 	%r5429, %r5428, %r5427;
	ld.global.nc.u32 	%r5430, [%rd7+10828];
	add.s32 	%r5431, %r5430, %r5429;
	ld.global.nc.u32 	%r5432, [%rd7+10832];
	add.s32 	%r5433, %r5432, %r5431;
	ld.global.nc.u32 	%r5434, [%rd7+10836];
	add.s32 	%r5435, %r5434, %r5433;
	ld.global.nc.u32 	%r5436, [%rd7+10840];
	add.s32 	%r5437, %r5436, %r5435;
	ld.global.nc.u32 	%r5438, [%rd7+10844];
	add.s32 	%r5439, %r5438, %r5437;
	ld.global.nc.u32 	%r5440, [%rd7+10848];
	add.s32 	%r5441, %r5440, %r5439;
	ld.global.nc.u32 	%r5442, [%rd7+10852];
	add.s32 	%r5443, %r5442, %r5441;
	ld.global.nc.u32 	%r5444, [%rd7+10856];
	add.s32 	%r5445, %r5444, %r5443;
	ld.global.nc.u32 	%r5446, [%rd7+10860];
	add.s32 	%r5447, %r5446, %r5445;
	ld.global.nc.u32 	%r5448, [%rd7+10864];
	add.s32 	%r5449, %r5448, %r5447;
	ld.global.nc.u32 	%r5450, [%rd7+10868];
	add.s32 	%r5451, %r5450, %r5449;
	ld.global.nc.u32 	%r5452, [%rd7+10872];
	add.s32 	%r5453, %r5452, %r5451;
	ld.global.nc.u32 	%r5454, [%rd7+10876];
	add.s32 	%r5455, %r5454, %r5453;
	ld.global.nc.u32 	%r5456, [%rd7+10880];
	add.s32 	%r5457, %r5456, %r5455;
	ld.global.nc.u32 	%r5458, [%rd7+10884];
	add.s32 	%r5459, %r5458, %r5457;
	ld.global.nc.u32 	%r5460, [%rd7+10888];
	add.s32 	%r5461, %r5460, %r5459;
	ld.global.nc.u32 	%r5462, [%rd7+10892];
	add.s32 	%r5463, %r5462, %r5461;
	ld.global.nc.u32 	%r5464, [%rd7+10896];
	add.s32 	%r5465, %r5464, %r5463;
	ld.global.nc.u32 	%r5466, [%rd7+10900];
	add.s32 	%r5467, %r5466, %r5465;
	ld.global.nc.u32 	%r5468, [%rd7+10904];
	add.s32 	%r5469, %r5468, %r5467;
	ld.global.nc.u32 	%r5470, [%rd7+10908];
	add.s32 	%r5471, %r5470, %r5469;
	ld.global.nc.u32 	%r5472, [%rd7+10912];
	add.s32 	%r5473, %r5472, %r5471;
	ld.global.nc.u32 	%r5474, [%rd7+10916];
	add.s32 	%r5475, %r5474, %r5473;
	ld.global.nc.u32 	%r5476, [%rd7+10920];
	add.s32 	%r5477, %r5476, %r5475;
	ld.global.nc.u32 	%r5478, [%rd7+10924];
	add.s32 	%r5479, %r5478, %r5477;
	ld.global.nc.u32 	%r5480, [%rd7+10928];
	add.s32 	%r5481, %r5480, %r5479;
	ld.global.nc.u32 	%r5482, [%rd7+10932];
	add.s32 	%r5483, %r5482, %r5481;
	ld.global.nc.u32 	%r5484, [%rd7+10936];
	add.s32 	%r5485, %r5484, %r5483;
	ld.global.nc.u32 	%r5486, [%rd7+10940];
	add.s32 	%r5487, %r5486, %r5485;
	ld.global.nc.u32 	%r5488, [%rd7+10944];
	add.s32 	%r5489, %r5488, %r5487;
	ld.global.nc.u32 	%r5490, [%rd7+10948];
	add.s32 	%r5491, %r5490, %r5489;
	ld.global.nc.u32 	%r5492, [%rd7+10952];
	add.s32 	%r5493, %r5492, %r5491;
	ld.global.nc.u32 	%r5494, [%rd7+10956];
	add.s32 	%r5495, %r5494, %r5493;
	ld.global.nc.u32 	%r5496, [%rd7+10960];
	add.s32 	%r5497, %r5496, %r5495;
	ld.global.nc.u32 	%r5498, [%rd7+10964];
	add.s32 	%r5499, %r5498, %r5497;
	ld.global.nc.u32 	%r5500, [%rd7+10968];
	add.s32 	%r5501, %r5500, %r5499;
	ld.global.nc.u32 	%r5502, [%rd7+10972];
	add.s32 	%r5503, %r5502, %r5501;
	ld.global.nc.u32 	%r5504, [%rd7+10976];
	add.s32 	%r5505, %r5504, %r5503;
	ld.global.nc.u32 	%r5506, [%rd7+10980];
	add.s32 	%r5507, %r5506, %r5505;
	ld.global.nc.u32 	%r5508, [%rd7+10984];
	add.s32 	%r5509, %r5508, %r5507;
	ld.global.nc.u32 	%r5510, [%rd7+10988];
	add.s32 	%r5511, %r5510, %r5509;
	ld.global.nc.u32 	%r5512, [%rd7+10992];
	add.s32 	%r5513, %r5512, %r5511;
	ld.global.nc.u32 	%r5514, [%rd7+10996];
	add.s32 	%r5515, %r5514, %r5513;
	ld.global.nc.u32 	%r5516, [%rd7+11000];
	add.s32 	%r5517, %r5516, %r5515;
	ld.global.nc.u32 	%r5518, [%rd7+11004];
	add.s32 	%r5519, %r5518, %r5517;
	ld.global.nc.u32 	%r5520, [%rd7+11008];
	add.s32 	%r5521, %r5520, %r5519;
	ld.global.nc.u32 	%r5522, [%rd7+11012];
	add.s32 	%r5523, %r5522, %r5521;
	ld.global.nc.u32 	%r5524, [%rd7+11016];
	add.s32 	%r5525, %r5524, %r5523;
	ld.global.nc.u32 	%r5526, [%rd7+11020];
	add.s32 	%r5527, %r5526, %r5525;
	ld.global.nc.u32 	%r5528, [%rd7+11024];
	add.s32 	%r5529, %r5528, %r5527;
	ld.global.nc.u32 	%r5530, [%rd7+11028];
	add.s32 	%r5531, %r5530, %r5529;
	ld.global.nc.u32 	%r5532, [%rd7+11032];
	add.s32 	%r5533, %r5532, %r5531;
	ld.global.nc.u32 	%r5534, [%rd7+11036];
	add.s32 	%r5535, %r5534, %r5533;
	ld.global.nc.u32 	%r5536, [%rd7+11040];
	add.s32 	%r5537, %r5536, %r5535;
	ld.global.nc.u32 	%r5538, [%rd7+11044];
	add.s32 	%r5539, %r5538, %r5537;
	ld.global.nc.u32 	%r5540, [%rd7+11048];
	add.s32 	%r5541, %r5540, %r5539;
	ld.global.nc.u32 	%r5542, [%rd7+11052];
	add.s32 	%r5543, %r5542, %r5541;
	ld.global.nc.u32 	%r5544, [%rd7+11056];
	add.s32 	%r5545, %r5544, %r5543;
	ld.global.nc.u32 	%r5546, [%rd7+11060];
	add.s32 	%r5547, %r5546, %r5545;
	ld.global.nc.u32 	%r5548, [%rd7+11064];
	add.s32 	%r5549, %r5548, %r5547;
	ld.global.nc.u32 	%r5550, [%rd7+11068];
	add.s32 	%r5551, %r5550, %r5549;
	ld.global.nc.u32 	%r5552, [%rd7+11072];
	add.s32 	%r5553, %r5552, %r5551;
	ld.global.nc.u32 	%r5554, [%rd7+11076];
	add.s32 	%r5555, %r5554, %r5553;
	ld.global.nc.u32 	%r5556, [%rd7+11080];
	add.s32 	%r5557, %r5556, %r5555;
	ld.global.nc.u32 	%r5558, [%rd7+11084];
	add.s32 	%r5559, %r5558, %r5557;
	ld.global.nc.u32 	%r5560, [%rd7+11088];
	add.s32 	%r5561, %r5560, %r5559;
	ld.global.nc.u32 	%r5562, [%rd7+11092];
	add.s32 	%r5563, %r5562, %r5561;
	ld.global.nc.u32 	%r5564, [%rd7+11096];
	add.s32 	%r5565, %r5564, %r5563;
	ld.global.nc.u32 	%r5566, [%rd7+11100];
	add.s32 	%r5567, %r5566, %r5565;
	ld.global.nc.u32 	%r5568, [%rd7+11104];
	add.s32 	%r5569, %r5568, %r5567;
	ld.global.nc.u32 	%r5570, [%rd7+11108];
	add.s32 	%r5571, %r5570, %r5569;
	ld.global.nc.u32 	%r5572, [%rd7+11112];
	add.s32 	%r5573, %r5572, %r5571;
	ld.global.nc.u32 	%r5574, [%rd7+11116];
	add.s32 	%r5575, %r5574, %r5573;
	ld.global.nc.u32 	%r5576, [%rd7+11120];
	add.s32 	%r5577, %r5576, %r5575;
	ld.global.nc.u32 	%r5578, [%rd7+11124];
	add.s32 	%r5579, %r5578, %r5577;
	ld.global.nc.u32 	%r5580, [%rd7+11128];
	add.s32 	%r5581, %r5580, %r5579;
	ld.global.nc.u32 	%r5582, [%rd7+11132];
	add.s32 	%r5583, %r5582, %r5581;
	ld.global.nc.u32 	%r5584, [%rd7+11136];
	add.s32 	%r5585, %r5584, %r5583;
	ld.global.nc.u32 	%r5586, [%rd7+11140];
	add.s32 	%r5587, %r5586, %r5585;
	ld.global.nc.u32 	%r5588, [%rd7+11144];
	add.s32 	%r5589, %r5588, %r5587;
	ld.global.nc.u32 	%r5590, [%rd7+11148];
	add.s32 	%r5591, %r5590, %r5589;
	ld.global.nc.u32 	%r5592, [%rd7+11152];
	add.s32 	%r5593, %r5592, %r5591;
	ld.global.nc.u32 	%r5594, [%rd7+11156];
	add.s32 	%r5595, %r5594, %r5593;
	ld.global.nc.u32 	%r5596, [%rd7+11160];
	add.s32 	%r5597, %r5596, %r5595;
	ld.global.nc.u32 	%r5598, [%rd7+11164];
	add.s32 	%r5599, %r5598, %r5597;
	ld.global.nc.u32 	%r5600, [%rd7+11168];
	add.s32 	%r5601, %r5600, %r5599;
	ld.global.nc.u32 	%r5602, [%rd7+11172];
	add.s32 	%r5603, %r5602, %r5601;
	ld.global.nc.u32 	%r5604, [%rd7+11176];
	add.s32 	%r5605, %r5604, %r5603;
	ld.global.nc.u32 	%r5606, [%rd7+11180];
	add.s32 	%r5607, %r5606, %r5605;
	ld.global.nc.u32 	%r5608, [%rd7+11184];
	add.s32 	%r5609, %r5608, %r5607;
	ld.global.nc.u32 	%r5610, [%rd7+11188];
	add.s32 	%r5611, %r5610, %r5609;
	ld.global.nc.u32 	%r5612, [%rd7+11192];
	add.s32 	%r5613, %r5612, %r5611;
	ld.global.nc.u32 	%r5614, [%rd7+11196];
	add.s32 	%r5615, %r5614, %r5613;
	ld.global.nc.u32 	%r5616, [%rd7+11200];
	add.s32 	%r5617, %r5616, %r5615;
	ld.global.nc.u32 	%r5618, [%rd7+11204];
	add.s32 	%r5619, %r5618, %r5617;
	ld.global.nc.u32 	%r5620, [%rd7+11208];
	add.s32 	%r5621, %r5620, %r5619;
	ld.global.nc.u32 	%r5622, [%rd7+11212];
	add.s32 	%r5623, %r5622, %r5621;
	ld.global.nc.u32 	%r5624, [%rd7+11216];
	add.s32 	%r5625, %r5624, %r5623;
	ld.global.nc.u32 	%r5626, [%rd7+11220];
	add.s32 	%r5627, %r5626, %r5625;
	ld.global.nc.u32 	%r5628, [%rd7+11224];
	add.s32 	%r5629, %r5628, %r5627;
	ld.global.nc.u32 	%r5630, [%rd7+11228];
	add.s32 	%r5631, %r5630, %r5629;
	ld.global.nc.u32 	%r5632, [%rd7+11232];
	add.s32 	%r5633, %r5632, %r5631;
	ld.global.nc.u32 	%r5634, [%rd7+11236];
	add.s32 	%r5635, %r5634, %r5633;
	ld.global.nc.u32 	%r5636, [%rd7+11240];
	add.s32 	%r5637, %r5636, %r5635;
	ld.global.nc.u32 	%r5638, [%rd7+11244];
	add.s32 	%r5639, %r5638, %r5637;
	ld.global.nc.u32 	%r5640, [%rd7+11248];
	add.s32 	%r5641, %r5640, %r5639;
	ld.global.nc.u32 	%r5642, [%rd7+11252];
	add.s32 	%r5643, %r5642, %r5641;
	ld.global.nc.u32 	%r5644, [%rd7+11256];
	add.s32 	%r5645, %r5644, %r5643;
	ld.global.nc.u32 	%r5646, [%rd7+11260];
	add.s32 	%r5647, %r5646, %r5645;
	ld.global.nc.u32 	%r5648, [%rd7+11264];
	add.s32 	%r5649, %r5648, %r5647;
	ld.global.nc.u32 	%r5650, [%rd7+11268];
	add.s32 	%r5651, %r5650, %r5649;
	ld.global.nc.u32 	%r5652, [%rd7+11272];
	add.s32 	%r5653, %r5652, %r5651;
	ld.global.nc.u32 	%r5654, [%rd7+11276];
	add.s32 	%r5655, %r5654, %r5653;
	ld.global.nc.u32 	%r5656, [%rd7+11280];
	add.s32 	%r5657, %r5656, %r5655;
	ld.global.nc.u32 	%r5658, [%rd7+11284];
	add.s32 	%r5659, %r5658, %r5657;
	ld.global.nc.u32 	%r5660, [%rd7+11288];
	add.s32 	%r5661, %r5660, %r5659;
	ld.global.nc.u32 	%r5662, [%rd7+11292];
	add.s32 	%r5663, %r5662, %r5661;
	ld.global.nc.u32 	%r5664, [%rd7+11296];
	add.s32 	%r5665, %r5664, %r5663;
	ld.global.nc.u32 	%r5666, [%rd7+11300];
	add.s32 	%r5667, %r5666, %r5665;
	ld.global.nc.u32 	%r5668, [%rd7+11304];
	add.s32 	%r5669, %r5668, %r5667;
	ld.global.nc.u32 	%r5670, [%rd7+11308];
	add.s32 	%r5671, %r5670, %r5669;
	ld.global.nc.u32 	%r5672, [%rd7+11312];
	add.s32 	%r5673, %r5672, %r5671;
	ld.global.nc.u32 	%r5674, [%rd7+11316];
	add.s32 	%r5675, %r5674, %r5673;
	ld.global.nc.u32 	%r5676, [%rd7+11320];
	add.s32 	%r5677, %r5676, %r5675;
	ld.global.nc.u32 	%r5678, [%rd7+11324];
	add.s32 	%r5679, %r5678, %r5677;
	ld.global.nc.u32 	%r5680, [%rd7+11328];
	add.s32 	%r5681, %r5680, %r5679;
	ld.global.nc.u32 	%r5682, [%rd7+11332];
	add.s32 	%r5683, %r5682, %r5681;
	ld.global.nc.u32 	%r5684, [%rd7+11336];
	add.s32 	%r5685, %r5684, %r5683;
	ld.global.nc.u32 	%r5686, [%rd7+11340];
	add.s32 	%r5687, %r5686, %r5685;
	ld.global.nc.u32 	%r5688, [%rd7+11344];
	add.s32 	%r5689, %r5688, %r5687;
	ld.global.nc.u32 	%r5690, [%rd7+11348];
	add.s32 	%r5691, %r5690, %r5689;
	ld.global.nc.u32 	%r5692, [%rd7+11352];
	add.s32 	%r5693, %r5692, %r5691;
	ld.global.nc.u32 	%r5694, [%rd7+11356];
	add.s32 	%r5695, %r5694, %r5693;
	ld.global.nc.u32 	%r5696, [%rd7+11360];
	add.s32 	%r5697, %r5696, %r5695;
	ld.global.nc.u32 	%r5698, [%rd7+11364];
	add.s32 	%r5699, %r5698, %r5697;
	ld.global.nc.u32 	%r5700, [%rd7+11368];
	add.s32 	%r5701, %r5700, %r5699;
	ld.global.nc.u32 	%r5702, [%rd7+11372];
	add.s32 	%r5703, %r5702, %r5701;
	ld.global.nc.u32 	%r5704, [%rd7+11376];
	add.s32 	%r5705, %r5704, %r5703;
	ld.global.nc.u32 	%r5706, [%rd7+11380];
	add.s32 	%r5707, %r5706, %r5705;
	ld.global.nc.u32 	%r5708, [%rd7+11384];
	add.s32 	%r5709, %r5708, %r5707;
	ld.global.nc.u32 	%r5710, [%rd7+11388];
	add.s32 	%r5711, %r5710, %r5709;
	ld.global.nc.u32 	%r5712, [%rd7+11392];
	add.s32 	%r5713, %r5712, %r5711;
	ld.global.nc.u32 	%r5714, [%rd7+11396];
	add.s32 	%r5715, %r5714, %r5713;
	ld.global.nc.u32 	%r5716, [%rd7+11400];
	add.s32 	%r5717, %r5716, %r5715;
	ld.global.nc.u32 	%r5718, [%rd7+11404];
	add.s32 	%r5719, %r5718, %r5717;
	ld.global.nc.u32 	%r5720, [%rd7+11408];
	add.s32 	%r5721, %r5720, %r5719;
	ld.global.nc.u32 	%r5722, [%rd7+11412];
	add.s32 	%r5723, %r5722, %r5721;
	ld.global.nc.u32 	%r5724, [%rd7+11416];
	add.s32 	%r5725, %r5724, %r5723;
	ld.global.nc.u32 	%r5726, [%rd7+11420];
	add.s32 	%r5727, %r5726, %r5725;
	ld.global.nc.u32 	%r5728, [%rd7+11424];
	add.s32 	%r5729, %r5728, %r5727;
	ld.global.nc.u32 	%r5730, [%rd7+11428];
	add.s32 	%r5731, %r5730, %r5729;
	ld.global.nc.u32 	%r5732, [%rd7+11432];
	add.s32 	%r5733, %r5732, %r5731;
	ld.global.nc.u32 	%r5734, [%rd7+11436];
	add.s32 	%r5735, %r5734, %r5733;
	ld.global.nc.u32 	%r5736, [%rd7+11440];
	add.s32 	%r5737, %r5736, %r5735;
	ld.global.nc.u32 	%r5738, [%rd7+11444];
	add.s32 	%r5739, %r5738, %r5737;
	ld.global.nc.u32 	%r5740, [%rd7+11448];
	add.s32 	%r5741, %r5740, %r5739;
	ld.global.nc.u32 	%r5742, [%rd7+11452];
	add.s32 	%r5743, %r5742, %r5741;
	ld.global.nc.u32 	%r5744, [%rd7+11456];
	add.s32 	%r5745, %r5744, %r5743;
	ld.global.nc.u32 	%r5746, [%rd7+11460];
	add.s32 	%r5747, %r5746, %r5745;
	ld.global.nc.u32 	%r5748, [%rd7+11464];
	add.s32 	%r5749, %r5748, %r5747;
	ld.global.nc.u32 	%r5750, [%rd7+11468];
	add.s32 	%r5751, %r5750, %r5749;
	ld.global.nc.u32 	%r5752, [%rd7+11472];
	add.s32 	%r5753, %r5752, %r5751;
	ld.global.nc.u32 	%r5754, [%rd7+11476];
	add.s32 	%r5755, %r5754, %r5753;
	ld.global.nc.u32 	%r5756, [%rd7+11480];
	add.s32 	%r5757, %r5756, %r5755;
	ld.global.nc.u32 	%r5758, [%rd7+11484];
	add.s32 	%r5759, %r5758, %r5757;
	ld.global.nc.u32 	%r5760, [%rd7+11488];
	add.s32 	%r5761, %r5760, %r5759;
	ld.global.nc.u32 	%r5762, [%rd7+11492];
	add.s32 	%r5763, %r5762, %r5761;
	ld.global.nc.u32 	%r5764, [%rd7+11496];
	add.s32 	%r5765, %r5764, %r5763;
	ld.global.nc.u32 	%r5766, [%rd7+11500];
	add.s32 	%r5767, %r5766, %r5765;
	ld.global.nc.u32 	%r5768, [%rd7+11504];
	add.s32 	%r5769, %r5768, %r5767;
	ld.global.nc.u32 	%r5770, [%rd7+11508];
	add.s32 	%r5771, %r5770, %r5769;
	ld.global.nc.u32 	%r5772, [%rd7+11512];
	add.s32 	%r5773, %r5772, %r5771;
	ld.global.nc.u32 	%r5774, [%rd7+11516];
	add.s32 	%r5775, %r5774, %r5773;
	ld.global.nc.u32 	%r5776, [%rd7+11520];
	add.s32 	%r5777, %r5776, %r5775;
	ld.global.nc.u32 	%r5778, [%rd7+11524];
	add.s32 	%r5779, %r5778, %r5777;
	ld.global.nc.u32 	%r5780, [%rd7+11528];
	add.s32 	%r5781, %r5780, %r5779;
	ld.global.nc.u32 	%r5782, [%rd7+11532];
	add.s32 	%r5783, %r5782, %r5781;
	ld.global.nc.u32 	%r5784, [%rd7+11536];
	add.s32 	%r5785, %r5784, %r5783;
	ld.global.nc.u32 	%r5786, [%rd7+11540];
	add.s32 	%r5787, %r5786, %r5785;
	ld.global.nc.u32 	%r5788, [%rd7+11544];
	add.s32 	%r5789, %r5788, %r5787;
	ld.global.nc.u32 	%r5790, [%rd7+11548];
	add.s32 	%r5791, %r5790, %r5789;
	ld.global.nc.u32 	%r5792, [%rd7+11552];
	add.s32 	%r5793, %r5792, %r5791;
	ld.global.nc.u32 	%r5794, [%rd7+11556];
	add.s32 	%r5795, %r5794, %r5793;
	ld.global.nc.u32 	%r5796, [%rd7+11560];
	add.s32 	%r5797, %r5796, %r5795;
	ld.global.nc.u32 	%r5798, [%rd7+11564];
	add.s32 	%r5799, %r5798, %r5797;
	ld.global.nc.u32 	%r5800, [%rd7+11568];
	add.s32 	%r5801, %r5800, %r5799;
	ld.global.nc.u32 	%r5802, [%rd7+11572];
	add.s32 	%r5803, %r5802, %r5801;
	ld.global.nc.u32 	%r5804, [%rd7+11576];
	add.s32 	%r5805, %r5804, %r5803;
	ld.global.nc.u32 	%r5806, [%rd7+11580];
	add.s32 	%r5807, %r5806, %r5805;
	ld.global.nc.u32 	%r5808, [%rd7+11584];
	add.s32 	%r5809, %r5808, %r5807;
	ld.global.nc.u32 	%r5810, [%rd7+11588];
	add.s32 	%r5811, %r5810, %r5809;
	ld.global.nc.u32 	%r5812, [%rd7+11592];
	add.s32 	%r5813, %r5812, %r5811;
	ld.global.nc.u32 	%r5814, [%rd7+11596];
	add.s32 	%r5815, %r5814, %r5813;
	ld.global.nc.u32 	%r5816, [%rd7+11600];
	add.s32 	%r5817, %r5816, %r5815;
	ld.global.nc.u32 	%r5818, [%rd7+11604];
	add.s32 	%r5819, %r5818, %r5817;
	ld.global.nc.u32 	%r5820, [%rd7+11608];
	add.s32 	%r5821, %r5820, %r5819;
	ld.global.nc.u32 	%r5822, [%rd7+11612];
	add.s32 	%r5823, %r5822, %r5821;
	ld.global.nc.u32 	%r5824, [%rd7+11616];
	add.s32 	%r5825, %r5824, %r5823;
	ld.global.nc.u32 	%r5826, [%rd7+11620];
	add.s32 	%r5827, %r5826, %r5825;
	ld.global.nc.u32 	%r5828, [%rd7+11624];
	add.s32 	%r5829, %r5828, %r5827;
	ld.global.nc.u32 	%r5830, [%rd7+11628];
	add.s32 	%r5831, %r5830, %r5829;
	ld.global.nc.u32 	%r5832, [%rd7+11632];
	add.s32 	%r5833, %r5832, %r5831;
	ld.global.nc.u32 	%r5834, [%rd7+11636];
	add.s32 	%r5835, %r5834, %r5833;
	ld.global.nc.u32 	%r5836, [%rd7+11640];
	add.s32 	%r5837, %r5836, %r5835;
	ld.global.nc.u32 	%r5838, [%rd7+11644];
	add.s32 	%r5839, %r5838, %r5837;
	ld.global.nc.u32 	%r5840, [%rd7+11648];
	add.s32 	%r5841, %r5840, %r5839;
	ld.global.nc.u32 	%r5842, [%rd7+11652];
	add.s32 	%r5843, %r5842, %r5841;
	ld.global.nc.u32 	%r5844, [%rd7+11656];
	add.s32 	%r5845, %r5844, %r5843;
	ld.global.nc.u32 	%r5846, [%rd7+11660];
	add.s32 	%r5847, %r5846, %r5845;
	ld.global.nc.u32 	%r5848, [%rd7+11664];
	add.s32 	%r5849, %r5848, %r5847;
	ld.global.nc.u32 	%r5850, [%rd7+11668];
	add.s32 	%r5851, %r5850, %r5849;
	ld.global.nc.u32 	%r5852, [%rd7+11672];
	add.s32 	%r5853, %r5852, %r5851;
	ld.global.nc.u32 	%r5854, [%rd7+11676];
	add.s32 	%r5855, %r5854, %r5853;
	ld.global.nc.u32 	%r5856, [%rd7+11680];
	add.s32 	%r5857, %r5856, %r5855;
	ld.global.nc.u32 	%r5858, [%rd7+11684];
	add.s32 	%r5859, %r5858, %r5857;
	ld.global.nc.u32 	%r5860, [%rd7+11688];
	add.s32 	%r5861, %r5860, %r5859;
	ld.global.nc.u32 	%r5862, [%rd7+11692];
	add.s32 	%r5863, %r5862, %r5861;
	ld.global.nc.u32 	%r5864, [%rd7+11696];
	add.s32 	%r5865, %r5864, %r5863;
	ld.global.nc.u32 	%r5866, [%rd7+11700];
	add.s32 	%r5867, %r5866, %r5865;
	ld.global.nc.u32 	%r5868, [%rd7+11704];
	add.s32 	%r5869, %r5868, %r5867;
	ld.global.nc.u32 	%r5870, [%rd7+11708];
	add.s32 	%r5871, %r5870, %r5869;
	ld.global.nc.u32 	%r5872, [%rd7+11712];
	add.s32 	%r5873, %r5872, %r5871;
	ld.global.nc.u32 	%r5874, [%rd7+11716];
	add.s32 	%r5875, %r5874, %r5873;
	ld.global.nc.u32 	%r5876, [%rd7+11720];
	add.s32 	%r5877, %r5876, %r5875;
	ld.global.nc.u32 	%r5878, [%rd7+11724];
	add.s32 	%r5879, %r5878, %r5877;
	ld.global.nc.u32 	%r5880, [%rd7+11728];
	add.s32 	%r5881, %r5880, %r5879;
	ld.global.nc.u32 	%r5882, [%rd7+11732];
	add.s32 	%r5883, %r5882, %r5881;
	ld.global.nc.u32 	%r5884, [%rd7+11736];
	add.s32 	%r5885, %r5884, %r5883;
	ld.global.nc.u32 	%r5886, [%rd7+11740];
	add.s32 	%r5887, %r5886, %r5885;
	ld.global.nc.u32 	%r5888, [%rd7+11744];
	add.s32 	%r5889, %r5888, %r5887;
	ld.global.nc.u32 	%r5890, [%rd7+11748];
	add.s32 	%r5891, %r5890, %r5889;
	ld.global.nc.u32 	%r5892, [%rd7+11752];
	add.s32 	%r5893, %r5892, %r5891;
	ld.global.nc.u32 	%r5894, [%rd7+11756];
	add.s32 	%r5895, %r5894, %r5893;
	ld.global.nc.u32 	%r5896, [%rd7+11760];
	add.s32 	%r5897, %r5896, %r5895;
	ld.global.nc.u32 	%r5898, [%rd7+11764];
	add.s32 	%r5899, %r5898, %r5897;
	ld.global.nc.u32 	%r5900, [%rd7+11768];
	add.s32 	%r5901, %r5900, %r5899;
	ld.global.nc.u32 	%r5902, [%rd7+11772];
	add.s32 	%r5903, %r5902, %r5901;
	ld.global.nc.u32 	%r5904, [%rd7+11776];
	add.s32 	%r5905, %r5904, %r5903;
	ld.global.nc.u32 	%r5906, [%rd7+11780];
	add.s32 	%r5907, %r5906, %r5905;
	ld.global.nc.u32 	%r5908, [%rd7+11784];
	add.s32 	%r5909, %r5908, %r5907;
	ld.global.nc.u32 	%r5910, [%rd7+11788];
	add.s32 	%r5911, %r5910, %r5909;
	ld.global.nc.u32 	%r5912, [%rd7+11792];
	add.s32 	%r5913, %r5912, %r5911;
	ld.global.nc.u32 	%r5914, [%rd7+11796];
	add.s32 	%r5915, %r5914, %r5913;
	ld.global.nc.u32 	%r5916, [%rd7+11800];
	add.s32 	%r5917, %r5916, %r5915;
	ld.global.nc.u32 	%r5918, [%rd7+11804];
	add.s32 	%r5919, %r5918, %r5917;
	ld.global.nc.u32 	%r5920, [%rd7+11808];
	add.s32 	%r5921, %r5920, %r5919;
	ld.global.nc.u32 	%r5922, [%rd7+11812];
	add.s32 	%r5923, %r5922, %r5921;
	ld.global.nc.u32 	%r5924, [%rd7+11816];
	add.s32 	%r5925, %r5924, %r5923;
	ld.global.nc.u32 	%r5926, [%rd7+11820];
	add.s32 	%r5927, %r5926, %r5925;
	ld.global.nc.u32 	%r5928, [%rd7+11824];
	add.s32 	%r5929, %r5928, %r5927;
	ld.global.nc.u32 	%r5930, [%rd7+11828];
	add.s32 	%r5931, %r5930, %r5929;
	ld.global.nc.u32 	%r5932, [%rd7+11832];
	add.s32 	%r5933, %r5932, %r5931;
	ld.global.nc.u32 	%r5934, [%rd7+11836];
	add.s32 	%r5935, %r5934, %r5933;
	ld.global.nc.u32 	%r5936, [%rd7+11840];
	add.s32 	%r5937, %r5936, %r5935;
	ld.global.nc.u32 	%r5938, [%rd7+11844];
	add.s32 	%r5939, %r5938, %r5937;
	ld.global.nc.u32 	%r5940, [%rd7+11848];
	add.s32 	%r5941, %r5940, %r5939;
	ld.global.nc.u32 	%r5942, [%rd7+11852];
	add.s32 	%r5943, %r5942, %r5941;
	ld.global.nc.u32 	%r5944, [%rd7+11856];
	add.s32 	%r5945, %r5944, %r5943;
	ld.global.nc.u32 	%r5946, [%rd7+11860];
	add.s32 	%r5947, %r5946, %r5945;
	ld.global.nc.u32 	%r5948, [%rd7+11864];
	add.s32 	%r5949, %r5948, %r5947;
	ld.global.nc.u32 	%r5950, [%rd7+11868];
	add.s32 	%r5951, %r5950, %r5949;
	ld.global.nc.u32 	%r5952, [%rd7+11872];
	add.s32 	%r5953, %r5952, %r5951;
	ld.global.nc.u32 	%r5954, [%rd7+11876];
	add.s32 	%r5955, %r5954, %r5953;
	ld.global.nc.u32 	%r5956, [%rd7+11880];
	add.s32 	%r5957, %r5956, %r5955;
	ld.global.nc.u32 	%r5958, [%rd7+11884];
	add.s32 	%r5959, %r5958, %r5957;
	ld.global.nc.u32 	%r5960, [%rd7+11888];
	add.s32 	%r5961, %r5960, %r5959;
	ld.global.nc.u32 	%r5962, [%rd7+11892];
	add.s32 	%r5963, %r5962, %r5961;
	ld.global.nc.u32 	%r5964, [%rd7+11896];
	add.s32 	%r5965, %r5964, %r5963;
	ld.global.nc.u32 	%r5966, [%rd7+11900];
	add.s32 	%r5967, %r5966, %r5965;
	ld.global.nc.u32 	%r5968, [%rd7+11904];
	add.s32 	%r5969, %r5968, %r5967;
	ld.global.nc.u32 	%r5970, [%rd7+11908];
	add.s32 	%r5971, %r5970, %r5969;
	ld.global.nc.u32 	%r5972, [%rd7+11912];
	add.s32 	%r5973, %r5972, %r5971;
	ld.global.nc.u32 	%r5974, [%rd7+11916];
	add.s32 	%r5975, %r5974, %r5973;
	ld.global.nc.u32 	%r5976, [%rd7+11920];
	add.s32 	%r5977, %r5976, %r5975;
	ld.global.nc.u32 	%r5978, [%rd7+11924];
	add.s32 	%r5979, %r5978, %r5977;
	ld.global.nc.u32 	%r5980, [%rd7+11928];
	add.s32 	%r5981, %r5980, %r5979;
	ld.global.nc.u32 	%r5982, [%rd7+11932];
	add.s32 	%r5983, %r5982, %r5981;
	ld.global.nc.u32 	%r5984, [%rd7+11936];
	add.s32 	%r5985, %r5984, %r5983;
	ld.global.nc.u32 	%r5986, [%rd7+11940];
	add.s32 	%r5987, %r5986, %r5985;
	ld.global.nc.u32 	%r5988, [%rd7+11944];
	add.s32 	%r5989, %r5988, %r5987;
	ld.global.nc.u32 	%r5990, [%rd7+11948];
	add.s32 	%r5991, %r5990, %r5989;
	ld.global.nc.u32 	%r5992, [%rd7+11952];
	add.s32 	%r5993, %r5992, %r5991;
	ld.global.nc.u32 	%r5994, [%rd7+11956];
	add.s32 	%r5995, %r5994, %r5993;
	ld.global.nc.u32 	%r5996, [%rd7+11960];
	add.s32 	%r5997, %r5996, %r5995;
	ld.global.nc.u32 	%r5998, [%rd7+11964];
	add.s32 	%r5999, %r5998, %r5997;
	ld.global.nc.u32 	%r6000, [%rd7+11968];
	add.s32 	%r6001, %r6000, %r5999;
	ld.global.nc.u32 	%r6002, [%rd7+11972];
	add.s32 	%r6003, %r6002, %r6001;
	ld.global.nc.u32 	%r6004, [%rd7+11976];
	add.s32 	%r6005, %r6004, %r6003;
	ld.global.nc.u32 	%r6006, [%rd7+11980];
	add.s32 	%r6007, %r6006, %r6005;
	ld.global.nc.u32 	%r6008, [%rd7+11984];
	add.s32 	%r6009, %r6008, %r6007;
	ld.global.nc.u32 	%r6010, [%rd7+11988];
	add.s32 	%r6011, %r6010, %r6009;
	ld.global.nc.u32 	%r6012, [%rd7+11992];
	add.s32 	%r6013, %r6012, %r6011;
	ld.global.nc.u32 	%r6014, [%rd7+11996];
	add.s32 	%r6015, %r6014, %r6013;
	ld.global.nc.u32 	%r6016, [%rd7+12000];
	add.s32 	%r6017, %r6016, %r6015;
	ld.global.nc.u32 	%r6018, [%rd7+12004];
	add.s32 	%r6019, %r6018, %r6017;
	ld.global.nc.u32 	%r6020, [%rd7+12008];
	add.s32 	%r6021, %r6020, %r6019;
	ld.global.nc.u32 	%r6022, [%rd7+12012];
	add.s32 	%r6023, %r6022, %r6021;
	ld.global.nc.u32 	%r6024, [%rd7+12016];
	add.s32 	%r6025, %r6024, %r6023;
	ld.global.nc.u32 	%r6026, [%rd7+12020];
	add.s32 	%r6027, %r6026, %r6025;
	ld.global.nc.u32 	%r6028, [%rd7+12024];
	add.s32 	%r6029, %r6028, %r6027;
	ld.global.nc.u32 	%r6030, [%rd7+12028];
	add.s32 	%r6031, %r6030, %r6029;
	ld.global.nc.u32 	%r6032, [%rd7+12032];
	add.s32 	%r6033, %r6032, %r6031;
	ld.global.nc.u32 	%r6034, [%rd7+12036];
	add.s32 	%r6035, %r6034, %r6033;
	ld.global.nc.u32 	%r6036, [%rd7+12040];
	add.s32 	%r6037, %r6036, %r6035;
	ld.global.nc.u32 	%r6038, [%rd7+12044];
	add.s32 	%r6039, %r6038, %r6037;
	ld.global.nc.u32 	%r6040, [%rd7+12048];
	add.s32 	%r6041, %r6040, %r6039;
	ld.global.nc.u32 	%r6042, [%rd7+12052];
	add.s32 	%r6043, %r6042, %r6041;
	ld.global.nc.u32 	%r6044, [%rd7+12056];
	add.s32 	%r6045, %r6044, %r6043;
	ld.global.nc.u32 	%r6046, [%rd7+12060];
	add.s32 	%r6047, %r6046, %r6045;
	ld.global.nc.u32 	%r6048, [%rd7+12064];
	add.s32 	%r6049, %r6048, %r6047;
	ld.global.nc.u32 	%r6050, [%rd7+12068];
	add.s32 	%r6051, %r6050, %r6049;
	ld.global.nc.u32 	%r6052, [%rd7+12072];
	add.s32 	%r6053, %r6052, %r6051;
	ld.global.nc.u32 	%r6054, [%rd7+12076];
	add.s32 	%r6055, %r6054, %r6053;
	ld.global.nc.u32 	%r6056, [%rd7+12080];
	add.s32 	%r6057, %r6056, %r6055;
	ld.global.nc.u32 	%r6058, [%rd7+12084];
	add.s32 	%r6059, %r6058, %r6057;
	ld.global.nc.u32 	%r6060, [%rd7+12088];
	add.s32 	%r6061, %r6060, %r6059;
	ld.global.nc.u32 	%r6062, [%rd7+12092];
	add.s32 	%r6063, %r6062, %r6061;
	ld.global.nc.u32 	%r6064, [%rd7+12096];
	add.s32 	%r6065, %r6064, %r6063;
	ld.global.nc.u32 	%r6066, [%rd7+12100];
	add.s32 	%r6067, %r6066, %r6065;
	ld.global.nc.u32 	%r6068, [%rd7+12104];
	add.s32 	%r6069, %r6068, %r6067;
	ld.global.nc.u32 	%r6070, [%rd7+12108];
	add.s32 	%r6071, %r6070, %r6069;
	ld.global.nc.u32 	%r6072, [%rd7+12112];
	add.s32 	%r6073, %r6072, %r6071;
	ld.global.nc.u32 	%r6074, [%rd7+12116];
	add.s32 	%r6075, %r6074, %r6073;
	ld.global.nc.u32 	%r6076, [%rd7+12120];
	add.s32 	%r6077, %r6076, %r6075;
	ld.global.nc.u32 	%r6078, [%rd7+12124];
	add.s32 	%r6079, %r6078, %r6077;
	ld.global.nc.u32 	%r6080, [%rd7+12128];
	add.s32 	%r6081, %r6080, %r6079;
	ld.global.nc.u32 	%r6082, [%rd7+12132];
	add.s32 	%r6083, %r6082, %r6081;
	ld.global.nc.u32 	%r6084, [%rd7+12136];
	add.s32 	%r6085, %r6084, %r6083;
	ld.global.nc.u32 	%r6086, [%rd7+12140];
	add.s32 	%r6087, %r6086, %r6085;
	ld.global.nc.u32 	%r6088, [%rd7+12144];
	add.s32 	%r6089, %r6088, %r6087;
	ld.global.nc.u32 	%r6090, [%rd7+12148];
	add.s32 	%r6091, %r6090, %r6089;
	ld.global.nc.u32 	%r6092, [%rd7+12152];
	add.s32 	%r6093, %r6092, %r6091;
	ld.global.nc.u32 	%r6094, [%rd7+12156];
	add.s32 	%r6095, %r6094, %r6093;
	ld.global.nc.u32 	%r6096, [%rd7+12160];
	add.s32 	%r6097, %r6096, %r6095;
	ld.global.nc.u32 	%r6098, [%rd7+12164];
	add.s32 	%r6099, %r6098, %r6097;
	ld.global.nc.u32 	%r6100, [%rd7+12168];
	add.s32 	%r6101, %r6100, %r6099;
	ld.global.nc.u32 	%r6102, [%rd7+12172];
	add.s32 	%r6103, %r6102, %r6101;
	ld.global.nc.u32 	%r6104, [%rd7+12176];
	add.s32 	%r6105, %r6104, %r6103;
	ld.global.nc.u32 	%r6106, [%rd7+12180];
	add.s32 	%r6107, %r6106, %r6105;
	ld.global.nc.u32 	%r6108, [%rd7+12184];
	add.s32 	%r6109, %r6108, %r6107;
	ld.global.nc.u32 	%r6110, [%rd7+12188];
	add.s32 	%r6111, %r6110, %r6109;
	ld.global.nc.u32 	%r6112, [%rd7+12192];
	add.s32 	%r6113, %r6112, %r6111;
	ld.global.nc.u32 	%r6114, [%rd7+12196];
	add.s32 	%r6115, %r6114, %r6113;
	ld.global.nc.u32 	%r6116, [%rd7+12200];
	add.s32 	%r6117, %r6116, %r6115;
	ld.global.nc.u32 	%r6118, [%rd7+12204];
	add.s32 	%r6119, %r6118, %r6117;
	ld.global.nc.u32 	%r6120, [%rd7+12208];
	add.s32 	%r6121, %r6120, %r6119;
	ld.global.nc.u32 	%r6122, [%rd7+12212];
	add.s32 	%r6123, %r6122, %r6121;
	ld.global.nc.u32 	%r6124, [%rd7+12216];
	add.s32 	%r6125, %r6124, %r6123;
	ld.global.nc.u32 	%r6126, [%rd7+12220];
	add.s32 	%r6127, %r6126, %r6125;
	ld.global.nc.u32 	%r6128, [%rd7+12224];
	add.s32 	%r6129, %r6128, %r6127;
	ld.global.nc.u32 	%r6130, [%rd7+12228];
	add.s32 	%r6131, %r6130, %r6129;
	ld.global.nc.u32 	%r6132, [%rd7+12232];
	add.s32 	%r6133, %r6132, %r6131;
	ld.global.nc.u32 	%r6134, [%rd7+12236];
	add.s32 	%r6135, %r6134, %r6133;
	ld.global.nc.u32 	%r6136, [%rd7+12240];
	add.s32 	%r6137, %r6136, %r6135;
	ld.global.nc.u32 	%r6138, [%rd7+12244];
	add.s32 	%r6139, %r6138, %r6137;
	ld.global.nc.u32 	%r6140, [%rd7+12248];
	add.s32 	%r6141, %r6140, %r6139;
	ld.global.nc.u32 	%r6142, [%rd7+12252];
	add.s32 	%r6143, %r6142, %r6141;
	ld.global.nc.u32 	%r6144, [%rd7+12256];
	add.s32 	%r6145, %r6144, %r6143;
	ld.global.nc.u32 	%r6146, [%rd7+12260];
	add.s32 	%r6147, %r6146, %r6145;
	ld.global.nc.u32 	%r6148, [%rd7+12264];
	add.s32 	%r6149, %r6148, %r6147;
	ld.global.nc.u32 	%r6150, [%rd7+12268];
	add.s32 	%r6151, %r6150, %r6149;
	ld.global.nc.u32 	%r6152, [%rd7+12272];
	add.s32 	%r6153, %r6152, %r6151;
	ld.global.nc.u32 	%r6154, [%rd7+12276];
	add.s32 	%r6155, %r6154, %r6153;
	ld.global.nc.u32 	%r6156, [%rd7+12280];
	add.s32 	%r6157, %r6156, %r6155;
	ld.global.nc.u32 	%r6158, [%rd7+12284];
	add.s32 	%r6159, %r6158, %r6157;
	ld.global.nc.u32 	%r6160, [%rd7+12288];
	add.s32 	%r6161, %r6160, %r6159;
	ld.global.nc.u32 	%r6162, [%rd7+12292];
	add.s32 	%r6163, %r6162, %r6161;
	ld.global.nc.u32 	%r6164, [%rd7+12296];
	add.s32 	%r6165, %r6164, %r6163;
	ld.global.nc.u32 	%r6166, [%rd7+12300];
	add.s32 	%r6167, %r6166, %r6165;
	ld.global.nc.u32 	%r6168, [%rd7+12304];
	add.s32 	%r6169, %r6168, %r6167;
	ld.global.nc.u32 	%r6170, [%rd7+12308];
	add.s32 	%r6171, %r6170, %r6169;
	ld.global.nc.u32 	%r6172, [%rd7+12312];
	add.s32 	%r6173, %r6172, %r6171;
	ld.global.nc.u32 	%r6174, [%rd7+12316];
	add.s32 	%r6175, %r6174, %r6173;
	ld.global.nc.u32 	%r6176, [%rd7+12320];
	add.s32 	%r6177, %r6176, %r6175;
	ld.global.nc.u32 	%r6178, [%rd7+12324];
	add.s32 	%r6179, %r6178, %r6177;
	ld.global.nc.u32 	%r6180, [%rd7+12328];
	add.s32 	%r6181, %r6180, %r6179;
	ld.global.nc.u32 	%r6182, [%rd7+12332];
	add.s32 	%r6183, %r6182, %r6181;
	ld.global.nc.u32 	%r6184, [%rd7+12336];
	add.s32 	%r6185, %r6184, %r6183;
	ld.global.nc.u32 	%r6186, [%rd7+12340];
	add.s32 	%r6187, %r6186, %r6185;
	ld.global.nc.u32 	%r6188, [%rd7+12344];
	add.s32 	%r6189, %r6188, %r6187;
	ld.global.nc.u32 	%r6190, [%rd7+12348];
	add.s32 	%r6191, %r6190, %r6189;
	ld.global.nc.u32 	%r6192, [%rd7+12352];
	add.s32 	%r6193, %r6192, %r6191;
	ld.global.nc.u32 	%r6194, [%rd7+12356];
	add.s32 	%r6195, %r6194, %r6193;
	ld.global.nc.u32 	%r6196, [%rd7+12360];
	add.s32 	%r6197, %r6196, %r6195;
	ld.global.nc.u32 	%r6198, [%rd7+12364];
	add.s32 	%r6199, %r6198, %r6197;
	ld.global.nc.u32 	%r6200, [%rd7+12368];
	add.s32 	%r6201, %r6200, %r6199;
	ld.global.nc.u32 	%r6202, [%rd7+12372];
	add.s32 	%r6203, %r6202, %r6201;
	ld.global.nc.u32 	%r6204, [%rd7+12376];
	add.s32 	%r6205, %r6204, %r6203;
	ld.global.nc.u32 	%r6206, [%rd7+12380];
	add.s32 	%r6207, %r6206, %r6205;
	ld.global.nc.u32 	%r6208, [%rd7+12384];
	add.s32 	%r6209, %r6208, %r6207;
	ld.global.nc.u32 	%r6210, [%rd7+12388];
	add.s32 	%r6211, %r6210, %r6209;
	ld.global.nc.u32 	%r6212, [%rd7+12392];
	add.s32 	%r6213, %r6212, %r6211;
	ld.global.nc.u32 	%r6214, [%rd7+12396];
	add.s32 	%r6215, %r6214, %r6213;
	ld.global.nc.u32 	%r6216, [%rd7+12400];
	add.s32 	%r6217, %r6216, %r6215;
	ld.global.nc.u32 	%r6218, [%rd7+12404];
	add.s32 	%r6219, %r6218, %r6217;
	ld.global.nc.u32 	%r6220, [%rd7+12408];
	add.s32 	%r6221, %r6220, %r6219;
	ld.global.nc.u32 	%r6222, [%rd7+12412];
	add.s32 	%r6223, %r6222, %r6221;
	ld.global.nc.u32 	%r6224, [%rd7+12416];
	add.s32 	%r6225, %r6224, %r6223;
	ld.global.nc.u32 	%r6226, [%rd7+12420];
	add.s32 	%r6227, %r6226, %r6225;
	ld.global.nc.u32 	%r6228, [%rd7+12424];
	add.s32 	%r6229, %r6228, %r6227;
	ld.global.nc.u32 	%r6230, [%rd7+12428];
	add.s32 	%r6231, %r6230, %r6229;
	ld.global.nc.u32 	%r6232, [%rd7+12432];
	add.s32 	%r6233, %r6232, %r6231;
	ld.global.nc.u32 	%r6234, [%rd7+12436];
	add.s32 	%r6235, %r6234, %r6233;
	ld.global.nc.u32 	%r6236, [%rd7+12440];
	add.s32 	%r6237, %r6236, %r6235;
	ld.global.nc.u32 	%r6238, [%rd7+12444];
	add.s32 	%r6239, %r6238, %r6237;
	ld.global.nc.u32 	%r6240, [%rd7+12448];
	add.s32 	%r6241, %r6240, %r6239;
	ld.global.nc.u32 	%r6242, [%rd7+12452];
	add.s32 	%r6243, %r6242, %r6241;
	ld.global.nc.u32 	%r6244, [%rd7+12456];
	add.s32 	%r6245, %r6244, %r6243;
	ld.global.nc.u32 	%r6246, [%rd7+12460];
	add.s32 	%r6247, %r6246, %r6245;
	ld.global.nc.u32 	%r6248, [%rd7+12464];
	add.s32 	%r6249, %r6248, %r6247;
	ld.global.nc.u32 	%r6250, [%rd7+12468];
	add.s32 	%r6251, %r6250, %r6249;
	ld.global.nc.u32 	%r6252, [%rd7+12472];
	add.s32 	%r6253, %r6252, %r6251;
	ld.global.nc.u32 	%r6254, [%rd7+12476];
	add.s32 	%r6255, %r6254, %r6253;
	ld.global.nc.u32 	%r6256, [%rd7+12480];
	add.s32 	%r6257, %r6256, %r6255;
	ld.global.nc.u32 	%r6258, [%rd7+12484];
	add.s32 	%r6259, %r6258, %r6257;
	ld.global.nc.u32 	%r6260, [%rd7+12488];
	add.s32 	%r6261, %r6260, %r6259;
	ld.global.nc.u32 	%r6262, [%rd7+12492];
	add.s32 	%r6263, %r6262, %r6261;
	ld.global.nc.u32 	%r6264, [%rd7+12496];
	add.s32 	%r6265, %r6264, %r6263;
	ld.global.nc.u32 	%r6266, [%rd7+12500];
	add.s32 	%r6267, %r6266, %r6265;
	ld.global.nc.u32 	%r6268, [%rd7+12504];
	add.s32 	%r6269, %r6268, %r6267;
	ld.global.nc.u32 	%r6270, [%rd7+12508];
	add.s32 	%r6271, %r6270, %r6269;
	ld.global.nc.u32 	%r6272, [%rd7+12512];
	add.s32 	%r6273, %r6272, %r6271;
	ld.global.nc.u32 	%r6274, [%rd7+12516];
	add.s32 	%r6275, %r6274, %r6273;
	ld.global.nc.u32 	%r6276, [%rd7+12520];
	add.s32 	%r6277, %r6276, %r6275;
	ld.global.nc.u32 	%r6278, [%rd7+12524];
	add.s32 	%r6279, %r6278, %r6277;
	ld.global.nc.u32 	%r6280, [%rd7+12528];
	add.s32 	%r6281, %r6280, %r6279;
	ld.global.nc.u32 	%r6282, [%rd7+12532];
	add.s32 	%r6283, %r6282, %r6281;
	ld.global.nc.u32 	%r6284, [%rd7+12536];
	add.s32 	%r6285, %r6284, %r6283;
	ld.global.nc.u32 	%r6286, [%rd7+12540];
	add.s32 	%r6287, %r6286, %r6285;
	ld.global.nc.u32 	%r6288, [%rd7+12544];
	add.s32 	%r6289, %r6288, %r6287;
	ld.global.nc.u32 	%r6290, [%rd7+12548];
	add.s32 	%r6291, %r6290, %r6289;
	ld.global.nc.u32 	%r6292, [%rd7+12552];
	add.s32 	%r6293, %r6292, %r6291;
	ld.global.nc.u32 	%r6294, [%rd7+12556];
	add.s32 	%r6295, %r6294, %r6293;
	ld.global.nc.u32 	%r6296, [%rd7+12560];
	add.s32 	%r6297, %r6296, %r6295;
	ld.global.nc.u32 	%r6298, [%rd7+12564];
	add.s32 	%r6299, %r6298, %r6297;
	ld.global.nc.u32 	%r6300, [%rd7+12568];
	add.s32 	%r6301, %r6300, %r6299;
	ld.global.nc.u32 	%r6302, [%rd7+12572];
	add.s32 	%r6303, %r6302, %r6301;
	ld.global.nc.u32 	%r6304, [%rd7+12576];
	add.s32 	%r6305, %r6304, %r6303;
	ld.global.nc.u32 	%r6306, [%rd7+12580];
	add.s32 	%r6307, %r6306, %r6305;
	ld.global.nc.u32 	%r6308, [%rd7+12584];
	add.s32 	%r6309, %r6308, %r6307;
	ld.global.nc.u32 	%r6310, [%rd7+12588];
	add.s32 	%r6311, %r6310, %r6309;
	ld.global.nc.u32 	%r6312, [%rd7+12592];
	add.s32 	%r6313, %r6312, %r6311;
	ld.global.nc.u32 	%r6314, [%rd7+12596];
	add.s32 	%r6315, %r6314, %r6313;
	ld.global.nc.u32 	%r6316, [%rd7+12600];
	add.s32 	%r6317, %r6316, %r6315;
	ld.global.nc.u32 	%r6318, [%rd7+12604];
	add.s32 	%r6319, %r6318, %r6317;
	ld.global.nc.u32 	%r6320, [%rd7+12608];
	add.s32 	%r6321, %r6320, %r6319;
	ld.global.nc.u32 	%r6322, [%rd7+12612];
	add.s32 	%r6323, %r6322, %r6321;
	ld.global.nc.u32 	%r6324, [%rd7+12616];
	add.s32 	%r6325, %r6324, %r6323;
	ld.global.nc.u32 	%r6326, [%rd7+12620];
	add.s32 	%r6327, %r6326, %r6325;
	ld.global.nc.u32 	%r6328, [%rd7+12624];
	add.s32 	%r6329, %r6328, %r6327;
	ld.global.nc.u32 	%r6330, [%rd7+12628];
	add.s32 	%r6331, %r6330, %r6329;
	ld.global.nc.u32 	%r6332, [%rd7+12632];
	add.s32 	%r6333, %r6332, %r6331;
	ld.global.nc.u32 	%r6334, [%rd7+12636];
	add.s32 	%r6335, %r6334, %r6333;
	ld.global.nc.u32 	%r6336, [%rd7+12640];
	add.s32 	%r6337, %r6336, %r6335;
	ld.global.nc.u32 	%r6338, [%rd7+12644];
	add.s32 	%r6339, %r6338, %r6337;
	ld.global.nc.u32 	%r6340, [%rd7+12648];
	add.s32 	%r6341, %r6340, %r6339;
	ld.global.nc.u32 	%r6342, [%rd7+12652];
	add.s32 	%r6343, %r6342, %r6341;
	ld.global.nc.u32 	%r6344, [%rd7+12656];
	add.s32 	%r6345, %r6344, %r6343;
	ld.global.nc.u32 	%r6346, [%rd7+12660];
	add.s32 	%r6347, %r6346, %r6345;
	ld.global.nc.u32 	%r6348, [%rd7+12664];
	add.s32 	%r6349, %r6348, %r6347;
	ld.global.nc.u32 	%r6350, [%rd7+12668];
	add.s32 	%r6351, %r6350, %r6349;
	ld.global.nc.u32 	%r6352, [%rd7+12672];
	add.s32 	%r6353, %r6352, %r6351;
	ld.global.nc.u32 	%r6354, [%rd7+12676];
	add.s32 	%r6355, %r6354, %r6353;
	ld.global.nc.u32 	%r6356, [%rd7+12680];
	add.s32 	%r6357, %r6356, %r6355;
	ld.global.nc.u32 	%r6358, [%rd7+12684];
	add.s32 	%r6359, %r6358, %r6357;
	ld.global.nc.u32 	%r6360, [%rd7+12688];
	add.s32 	%r6361, %r6360, %r6359;
	ld.global.nc.u32 	%r6362, [%rd7+12692];
	add.s32 	%r6363, %r6362, %r6361;
	ld.global.nc.u32 	%r6364, [%rd7+12696];
	add.s32 	%r6365, %r6364, %r6363;
	ld.global.nc.u32 	%r6366, [%rd7+12700];
	add.s32 	%r6367, %r6366, %r6365;
	ld.global.nc.u32 	%r6368, [%rd7+12704];
	add.s32 	%r6369, %r6368, %r6367;
	ld.global.nc.u32 	%r6370, [%rd7+12708];
	add.s32 	%r6371, %r6370, %r6369;
	ld.global.nc.u32 	%r6372, [%rd7+12712];
	add.s32 	%r6373, %r6372, %r6371;
	ld.global.nc.u32 	%r6374, [%rd7+12716];
	add.s32 	%r6375, %r6374, %r6373;
	ld.global.nc.u32 	%r6376, [%rd7+12720];
	add.s32 	%r6377, %r6376, %r6375;
	ld.global.nc.u32 	%r6378, [%rd7+12724];
	add.s32 	%r6379, %r6378, %r6377;
	ld.global.nc.u32 	%r6380, [%rd7+12728];
	add.s32 	%r6381, %r6380, %r6379;
	ld.global.nc.u32 	%r6382, [%rd7+12732];
	add.s32 	%r6383, %r6382, %r6381;
	ld.global.nc.u32 	%r6384, [%rd7+12736];
	add.s32 	%r6385, %r6384, %r6383;
	ld.global.nc.u32 	%r6386, [%rd7+12740];
	add.s32 	%r6387, %r6386, %r6385;
	ld.global.nc.u32 	%r6388, [%rd7+12744];
	add.s32 	%r6389, %r6388, %r6387;
	ld.global.nc.u32 	%r6390, [%rd7+12748];
	add.s32 	%r6391, %r6390, %r6389;
	ld.global.nc.u32 	%r6392, [%rd7+12752];
	add.s32 	%r6393, %r6392, %r6391;
	ld.global.nc.u32 	%r6394, [%rd7+12756];
	add.s32 	%r6395, %r6394, %r6393;
	ld.global.nc.u32 	%r6396, [%rd7+12760];
	add.s32 	%r6397, %r6396, %r6395;
	ld.global.nc.u32 	%r6398, [%rd7+12764];
	add.s32 	%r6399, %r6398, %r6397;
	ld.global.nc.u32 	%r6400, [%rd7+12768];
	add.s32 	%r6401, %r6400, %r6399;
	ld.global.nc.u32 	%r6402, [%rd7+12772];
	add.s32 	%r6403, %r6402, %r6401;
	ld.global.nc.u32 	%r6404, [%rd7+12776];
	add.s32 	%r6405, %r6404, %r6403;
	ld.global.nc.u32 	%r6406, [%rd7+12780];
	add.s32 	%r6407, %r6406, %r6405;
	ld.global.nc.u32 	%r6408, [%rd7+12784];
	add.s32 	%r6409, %r6408, %r6407;
	ld.global.nc.u32 	%r6410, [%rd7+12788];
	add.s32 	%r6411, %r6410, %r6409;
	ld.global.nc.u32 	%r6412, [%rd7+12792];
	add.s32 	%r6413, %r6412, %r6411;
	ld.global.nc.u32 	%r6414, [%rd7+12796];
	add.s32 	%r6415, %r6414, %r6413;
	ld.global.nc.u32 	%r6416, [%rd7+12800];
	add.s32 	%r6417, %r6416, %r6415;
	ld.global.nc.u32 	%r6418, [%rd7+12804];
	add.s32 	%r6419, %r6418, %r6417;
	ld.global.nc.u32 	%r6420, [%rd7+12808];
	add.s32 	%r6421, %r6420, %r6419;
	ld.global.nc.u32 	%r6422, [%rd7+12812];
	add.s32 	%r6423, %r6422, %r6421;
	ld.global.nc.u32 	%r6424, [%rd7+12816];
	add.s32 	%r6425, %r6424, %r6423;
	ld.global.nc.u32 	%r6426, [%rd7+12820];
	add.s32 	%r6427, %r6426, %r6425;
	ld.global.nc.u32 	%r6428, [%rd7+12824];
	add.s32 	%r6429, %r6428, %r6427;
	ld.global.nc.u32 	%r6430, [%rd7+12828];
	add.s32 	%r6431, %r6430, %r6429;
	ld.global.nc.u32 	%r6432, [%rd7+12832];
	add.s32 	%r6433, %r6432, %r6431;
	ld.global.nc.u32 	%r6434, [%rd7+12836];
	add.s32 	%r6435, %r6434, %r6433;
	ld.global.nc.u32 	%r6436, [%rd7+12840];
	add.s32 	%r6437, %r6436, %r6435;
	ld.global.nc.u32 	%r6438, [%rd7+12844];
	add.s32 	%r6439, %r6438, %r6437;
	ld.global.nc.u32 	%r6440, [%rd7+12848];
	add.s32 	%r6441, %r6440, %r6439;
	ld.global.nc.u32 	%r6442, [%rd7+12852];
	add.s32 	%r6443, %r6442, %r6441;
	ld.global.nc.u32 	%r6444, [%rd7+12856];
	add.s32 	%r6445, %r6444, %r6443;
	ld.global.nc.u32 	%r6446, [%rd7+12860];
	add.s32 	%r6447, %r6446, %r6445;
	ld.global.nc.u32 	%r6448, [%rd7+12864];
	add.s32 	%r6449, %r6448, %r6447;
	ld.global.nc.u32 	%r6450, [%rd7+12868];
	add.s32 	%r6451, %r6450, %r6449;
	ld.global.nc.u32 	%r6452, [%rd7+12872];
	add.s32 	%r6453, %r6452, %r6451;
	ld.global.nc.u32 	%r6454, [%rd7+12876];
	add.s32 	%r6455, %r6454, %r6453;
	ld.global.nc.u32 	%r6456, [%rd7+12880];
	add.s32 	%r6457, %r6456, %r6455;
	ld.global.nc.u32 	%r6458, [%rd7+12884];
	add.s32 	%r6459, %r6458, %r6457;
	ld.global.nc.u32 	%r6460, [%rd7+12888];
	add.s32 	%r6461, %r6460, %r6459;
	ld.global.nc.u32 	%r6462, [%rd7+12892];
	add.s32 	%r6463, %r6462, %r6461;
	ld.global.nc.u32 	%r6464, [%rd7+12896];
	add.s32 	%r6465, %r6464, %r6463;
	ld.global.nc.u32 	%r6466, [%rd7+12900];
	add.s32 	%r6467, %r6466, %r6465;
	ld.global.nc.u32 	%r6468, [%rd7+12904];
	add.s32 	%r6469, %r6468, %r6467;
	ld.global.nc.u32 	%r6470, [%rd7+12908];
	add.s32 	%r6471, %r6470, %r6469;
	ld.global.nc.u32 	%r6472, [%rd7+12912];
	add.s32 	%r6473, %r6472, %r6471;
	ld.global.nc.u32 	%r6474, [%rd7+12916];
	add.s32 	%r6475, %r6474, %r6473;
	ld.global.nc.u32 	%r6476, [%rd7+12920];
	add.s32 	%r6477, %r6476, %r6475;
	ld.global.nc.u32 	%r6478, [%rd7+12924];
	add.s32 	%r6479, %r6478, %r6477;
	ld.global.nc.u32 	%r6480, [%rd7+12928];
	add.s32 	%r6481, %r6480, %r6479;
	ld.global.nc.u32 	%r6482, [%rd7+12932];
	add.s32 	%r6483, %r6482, %r6481;
	ld.global.nc.u32 	%r6484, [%rd7+12936];
	add.s32 	%r6485, %r6484, %r6483;
	ld.global.nc.u32 	%r6486, [%rd7+12940];
	add.s32 	%r6487, %r6486, %r6485;
	ld.global.nc.u32 	%r6488, [%rd7+12944];
	add.s32 	%r6489, %r6488, %r6487;
	ld.global.nc.u32 	%r6490, [%rd7+12948];
	add.s32 	%r6491, %r6490, %r6489;
	ld.global.nc.u32 	%r6492, [%rd7+12952];
	add.s32 	%r6493, %r6492, %r6491;
	ld.global.nc.u32 	%r6494, [%rd7+12956];
	add.s32 	%r6495, %r6494, %r6493;
	ld.global.nc.u32 	%r6496, [%rd7+12960];
	add.s32 	%r6497, %r6496, %r6495;
	ld.global.nc.u32 	%r6498, [%rd7+12964];
	add.s32 	%r6499, %r6498, %r6497;
	ld.global.nc.u32 	%r6500, [%rd7+12968];
	add.s32 	%r6501, %r6500, %r6499;
	ld.global.nc.u32 	%r6502, [%rd7+12972];
	add.s32 	%r6503, %r6502, %r6501;
	ld.global.nc.u32 	%r6504, [%rd7+12976];
	add.s32 	%r6505, %r6504, %r6503;
	ld.global.nc.u32 	%r6506, [%rd7+12980];
	add.s32 	%r6507, %r6506, %r6505;
	ld.global.nc.u32 	%r6508, [%rd7+12984];
	add.s32 	%r6509, %r6508, %r6507;
	ld.global.nc.u32 	%r6510, [%rd7+12988];
	add.s32 	%r6511, %r6510, %r6509;
	ld.global.nc.u32 	%r6512, [%rd7+12992];
	add.s32 	%r6513, %r6512, %r6511;
	ld.global.nc.u32 	%r6514, [%rd7+12996];
	add.s32 	%r6515, %r6514, %r6513;
	ld.global.nc.u32 	%r6516, [%rd7+13000];
	add.s32 	%r6517, %r6516, %r6515;
	ld.global.nc.u32 	%r6518, [%rd7+13004];
	add.s32 	%r6519, %r6518, %r6517;
	ld.global.nc.u32 	%r6520, [%rd7+13008];
	add.s32 	%r6521, %r6520, %r6519;
	ld.global.nc.u32 	%r6522, [%rd7+13012];
	add.s32 	%r6523, %r6522, %r6521;
	ld.global.nc.u32 	%r6524, [%rd7+13016];
	add.s32 	%r6525, %r6524, %r6523;
	ld.global.nc.u32 	%r6526, [%rd7+13020];
	add.s32 	%r6527, %r6526, %r6525;
	ld.global.nc.u32 	%r6528, [%rd7+13024];
	add.s32 	%r6529, %r6528, %r6527;
	ld.global.nc.u32 	%r6530, [%rd7+13028];
	add.s32 	%r6531, %r6530, %r6529;
	ld.global.nc.u32 	%r6532, [%rd7+13032];
	add.s32 	%r6533, %r6532, %r6531;
	ld.global.nc.u32 	%r6534, [%rd7+13036];
	add.s32 	%r6535, %r6534, %r6533;
	ld.global.nc.u32 	%r6536, [%rd7+13040];
	add.s32 	%r6537, %r6536, %r6535;
	ld.global.nc.u32 	%r6538, [%rd7+13044];
	add.s32 	%r6539, %r6538, %r6537;
	ld.global.nc.u32 	%r6540, [%rd7+13048];
	add.s32 	%r6541, %r6540, %r6539;
	ld.global.nc.u32 	%r6542, [%rd7+13052];
	add.s32 	%r6543, %r6542, %r6541;
	ld.global.nc.u32 	%r6544, [%rd7+13056];
	add.s32 	%r6545, %r6544, %r6543;
	ld.global.nc.u32 	%r6546, [%rd7+13060];
	add.s32 	%r6547, %r6546, %r6545;
	ld.global.nc.u32 	%r6548, [%rd7+13064];
	add.s32 	%r6549, %r6548, %r6547;
	ld.global.nc.u32 	%r6550, [%rd7+13068];
	add.s32 	%r6551, %r6550, %r6549;
	ld.global.nc.u32 	%r6552, [%rd7+13072];
	add.s32 	%r6553, %r6552, %r6551;
	ld.global.nc.u32 	%r6554, [%rd7+13076];
	add.s32 	%r6555, %r6554, %r6553;
	ld.global.nc.u32 	%r6556, [%rd7+13080];
	add.s32 	%r6557, %r6556, %r6555;
	ld.global.nc.u32 	%r6558, [%rd7+13084];
	add.s32 	%r6559, %r6558, %r6557;
	ld.global.nc.u32 	%r6560, [%rd7+13088];
	add.s32 	%r6561, %r6560, %r6559;
	ld.global.nc.u32 	%r6562, [%rd7+13092];
	add.s32 	%r6563, %r6562, %r6561;
	ld.global.nc.u32 	%r6564, [%rd7+13096];
	add.s32 	%r6565, %r6564, %r6563;
	ld.global.nc.u32 	%r6566, [%rd7+13100];
	add.s32 	%r6567, %r6566, %r6565;
	ld.global.nc.u32 	%r6568, [%rd7+13104];
	add.s32 	%r6569, %r6568, %r6567;
	ld.global.nc.u32 	%r6570, [%rd7+13108];
	add.s32 	%r6571, %r6570, %r6569;
	ld.global.nc.u32 	%r6572, [%rd7+13112];
	add.s32 	%r6573, %r6572, %r6571;
	ld.global.nc.u32 	%r6574, [%rd7+13116];
	add.s32 	%r6575, %r6574, %r6573;
	ld.global.nc.u32 	%r6576, [%rd7+13120];
	add.s32 	%r6577, %r6576, %r6575;
	ld.global.nc.u32 	%r6578, [%rd7+13124];
	add.s32 	%r6579, %r6578, %r6577;
	ld.global.nc.u32 	%r6580, [%rd7+13128];
	add.s32 	%r6581, %r6580, %r6579;
	ld.global.nc.u32 	%r6582, [%rd7+13132];
	add.s32 	%r6583, %r6582, %r6581;
	ld.global.nc.u32 	%r6584, [%rd7+13136];
	add.s32 	%r6585, %r6584, %r6583;
	ld.global.nc.u32 	%r6586, [%rd7+13140];
	add.s32 	%r6587, %r6586, %r6585;
	ld.global.nc.u32 	%r6588, [%rd7+13144];
	add.s32 	%r6589, %r6588, %r6587;
	ld.global.nc.u32 	%r6590, [%rd7+13148];
	add.s32 	%r6591, %r6590, %r6589;
	ld.global.nc.u32 	%r6592, [%rd7+13152];
	add.s32 	%r6593, %r6592, %r6591;
	ld.global.nc.u32 	%r6594, [%rd7+13156];
	add.s32 	%r6595, %r6594, %r6593;
	ld.global.nc.u32 	%r6596, [%rd7+13160];
	add.s32 	%r6597, %r6596, %r6595;
	ld.global.nc.u32 	%r6598, [%rd7+13164];
	add.s32 	%r6599, %r6598, %r6597;
	ld.global.nc.u32 	%r6600, [%rd7+13168];
	add.s32 	%r6601, %r6600, %r6599;
	ld.global.nc.u32 	%r6602, [%rd7+13172];
	add.s32 	%r6603, %r6602, %r6601;
	ld.global.nc.u32 	%r6604, [%rd7+13176];
	add.s32 	%r6605, %r6604, %r6603;
	ld.global.nc.u32 	%r6606, [%rd7+13180];
	add.s32 	%r6607, %r6606, %r6605;
	ld.global.nc.u32 	%r6608, [%rd7+13184];
	add.s32 	%r6609, %r6608, %r6607;
	ld.global.nc.u32 	%r6610, [%rd7+13188];
	add.s32 	%r6611, %r6610, %r6609;
	ld.global.nc.u32 	%r6612, [%rd7+13192];
	add.s32 	%r6613, %r6612, %r6611;
	ld.global.nc.u32 	%r6614, [%rd7+13196];
	add.s32 	%r6615, %r6614, %r6613;
	ld.global.nc.u32 	%r6616, [%rd7+13200];
	add.s32 	%r6617, %r6616, %r6615;
	ld.global.nc.u32 	%r6618, [%rd7+13204];
	add.s32 	%r6619, %r6618, %r6617;
	ld.global.nc.u32 	%r6620, [%rd7+13208];
	add.s32 	%r6621, %r6620, %r6619;
	ld.global.nc.u32 	%r6622, [%rd7+13212];
	add.s32 	%r6623, %r6622, %r6621;
	ld.global.nc.u32 	%r6624, [%rd7+13216];
	add.s32 	%r6625, %r6624, %r6623;
	ld.global.nc.u32 	%r6626, [%rd7+13220];
	add.s32 	%r6627, %r6626, %r6625;
	ld.global.nc.u32 	%r6628, [%rd7+13224];
	add.s32 	%r6629, %r6628, %r6627;
	ld.global.nc.u32 	%r6630, [%rd7+13228];
	add.s32 	%r6631, %r6630, %r6629;
	ld.global.nc.u32 	%r6632, [%rd7+13232];
	add.s32 	%r6633, %r6632, %r6631;
	ld.global.nc.u32 	%r6634, [%rd7+13236];
	add.s32 	%r6635, %r6634, %r6633;
	ld.global.nc.u32 	%r6636, [%rd7+13240];
	add.s32 	%r6637, %r6636, %r6635;
	ld.global.nc.u32 	%r6638, [%rd7+13244];
	add.s32 	%r6639, %r6638, %r6637;
	ld.global.nc.u32 	%r6640, [%rd7+13248];
	add.s32 	%r6641, %r6640, %r6639;
	ld.global.nc.u32 	%r6642, [%rd7+13252];
	add.s32 	%r6643, %r6642, %r6641;
	ld.global.nc.u32 	%r6644, [%rd7+13256];
	add.s32 	%r6645, %r6644, %r6643;
	ld.global.nc.u32 	%r6646, [%rd7+13260];
	add.s32 	%r6647, %r6646, %r6645;
	ld.global.nc.u32 	%r6648, [%rd7+13264];
	add.s32 	%r6649, %r6648, %r6647;
	ld.global.nc.u32 	%r6650, [%rd7+13268];
	add.s32 	%r6651, %r6650, %r6649;
	ld.global.nc.u32 	%r6652, [%rd7+13272];
	add.s32 	%r6653, %r6652, %r6651;
	ld.global.nc.u32 	%r6654, [%rd7+13276];
	add.s32 	%r6655, %r6654, %r6653;
	ld.global.nc.u32 	%r6656, [%rd7+13280];
	add.s32 	%r6657, %r6656, %r6655;
	ld.global.nc.u32 	%r6658, [%rd7+13284];
	add.s32 	%r6659, %r6658, %r6657;
	ld.global.nc.u32 	%r6660, [%rd7+13288];
	add.s32 	%r6661, %r6660, %r6659;
	ld.global.nc.u32 	%r6662, [%rd7+13292];
	add.s32 	%r6663, %r6662, %r6661;
	ld.global.nc.u32 	%r6664, [%rd7+13296];
	add.s32 	%r6665, %r6664, %r6663;
	ld.global.nc.u32 	%r6666, [%rd7+13300];
	add.s32 	%r6667, %r6666, %r6665;
	ld.global.nc.u32 	%r6668, [%rd7+13304];
	add.s32 	%r6669, %r6668, %r6667;
	ld.global.nc.u32 	%r6670, [%rd7+13308];
	add.s32 	%r6671, %r6670, %r6669;
	ld.global.nc.u32 	%r6672, [%rd7+13312];
	add.s32 	%r6673, %r6672, %r6671;
	ld.global.nc.u32 	%r6674, [%rd7+13316];
	add.s32 	%r6675, %r6674, %r6673;
	ld.global.nc.u32 	%r6676, [%rd7+13320];
	add.s32 	%r6677, %r6676, %r6675;
	ld.global.nc.u32 	%r6678, [%rd7+13324];
	add.s32 	%r6679, %r6678, %r6677;
	ld.global.nc.u32 	%r6680, [%rd7+13328];
	add.s32 	%r6681, %r6680, %r6679;
	ld.global.nc.u32 	%r6682, [%rd7+13332];
	add.s32 	%r6683, %r6682, %r6681;
	ld.global.nc.u32 	%r6684, [%rd7+13336];
	add.s32 	%r6685, %r6684, %r6683;
	ld.global.nc.u32 	%r6686, [%rd7+13340];
	add.s32 	%r6687, %r6686, %r6685;
	ld.global.nc.u32 	%r6688, [%rd7+13344];
	add.s32 	%r6689, %r6688, %r6687;
	ld.global.nc.u32 	%r6690, [%rd7+13348];
	add.s32 	%r6691, %r6690, %r6689;
	ld.global.nc.u32 	%r6692, [%rd7+13352];
	add.s32 	%r6693, %r6692, %r6691;
	ld.global.nc.u32 	%r6694, [%rd7+13356];
	add.s32 	%r6695, %r6694, %r6693;
	ld.global.nc.u32 	%r6696, [%rd7+13360];
	add.s32 	%r6697, %r6696, %r6695;
	ld.global.nc.u32 	%r6698, [%rd7+13364];
	add.s32 	%r6699, %r6698, %r6697;
	ld.global.nc.u32 	%r6700, [%rd7+13368];
	add.s32 	%r6701, %r6700, %r6699;
	ld.global.nc.u32 	%r6702, [%rd7+13372];
	add.s32 	%r6703, %r6702, %r6701;
	ld.global.nc.u32 	%r6704, [%rd7+13376];
	add.s32 	%r6705, %r6704, %r6703;
	ld.global.nc.u32 	%r6706, [%rd7+13380];
	add.s32 	%r6707, %r6706, %r6705;
	ld.global.nc.u32 	%r6708, [%rd7+13384];
	add.s32 	%r6709, %r6708, %r6707;
	ld.global.nc.u32 	%r6710, [%rd7+13388];
	add.s32 	%r6711, %r6710, %r6709;
	ld.global.nc.u32 	%r6712, [%rd7+13392];
	add.s32 	%r6713, %r6712, %r6711;
	ld.global.nc.u32 	%r6714, [%rd7+13396];
	add.s32 	%r6715, %r6714, %r6713;
	ld.global.nc.u32 	%r6716, [%rd7+13400];
	add.s32 	%r6717, %r6716, %r6715;
	ld.global.nc.u32 	%r6718, [%rd7+13404];
	add.s32 	%r6719, %r6718, %r6717;
	ld.global.nc.u32 	%r6720, [%rd7+13408];
	add.s32 	%r6721, %r6720, %r6719;
	ld.global.nc.u32 	%r6722, [%rd7+13412];
	add.s32 	%r6723, %r6722, %r6721;
	ld.global.nc.u32 	%r6724, [%rd7+13416];
	add.s32 	%r6725, %r6724, %r6723;
	ld.global.nc.u32 	%r6726, [%rd7+13420];
	add.s32 	%r6727, %r6726, %r6725;
	ld.global.nc.u32 	%r6728, [%rd7+13424];
	add.s32 	%r6729, %r6728, %r6727;
	ld.global.nc.u32 	%r6730, [%rd7+13428];
	add.s32 	%r6731, %r6730, %r6729;
	ld.global.nc.u32 	%r6732, [%rd7+13432];
	add.s32 	%r6733, %r6732, %r6731;
	ld.global.nc.u32 	%r6734, [%rd7+13436];
	add.s32 	%r6735, %r6734, %r6733;
	ld.global.nc.u32 	%r6736, [%rd7+13440];
	add.s32 	%r6737, %r6736, %r6735;
	ld.global.nc.u32 	%r6738, [%rd7+13444];
	add.s32 	%r6739, %r6738, %r6737;
	ld.global.nc.u32 	%r6740, [%rd7+13448];
	add.s32 	%r6741, %r6740, %r6739;
	ld.global.nc.u32 	%r6742, [%rd7+13452];
	add.s32 	%r6743, %r6742, %r6741;
	ld.global.nc.u32 	%r6744, [%rd7+13456];
	add.s32 	%r6745, %r6744, %r6743;
	ld.global.nc.u32 	%r6746, [%rd7+13460];
	add.s32 	%r6747, %r6746, %r6745;
	ld.global.nc.u32 	%r6748, [%rd7+13464];
	add.s32 	%r6749, %r6748, %r6747;
	ld.global.nc.u32 	%r6750, [%rd7+13468];
	add.s32 	%r6751, %r6750, %r6749;
	ld.global.nc.u32 	%r6752, [%rd7+13472];
	add.s32 	%r6753, %r6752, %r6751;
	ld.global.nc.u32 	%r6754, [%rd7+13476];
	add.s32 	%r6755, %r6754, %r6753;
	ld.global.nc.u32 	%r6756, [%rd7+13480];
	add.s32 	%r6757, %r6756, %r6755;
	ld.global.nc.u32 	%r6758, [%rd7+13484];
	add.s32 	%r6759, %r6758, %r6757;
	ld.global.nc.u32 	%r6760, [%rd7+13488];
	add.s32 	%r6761, %r6760, %r6759;
	ld.global.nc.u32 	%r6762, [%rd7+13492];
	add.s32 	%r6763, %r6762, %r6761;
	ld.global.nc.u32 	%r6764, [%rd7+13496];
	add.s32 	%r6765, %r6764, %r6763;
	ld.global.nc.u32 	%r6766, [%rd7+13500];
	add.s32 	%r6767, %r6766, %r6765;
	ld.global.nc.u32 	%r6768, [%rd7+13504];
	add.s32 	%r6769, %r6768, %r6767;
	ld.global.nc.u32 	%r6770, [%rd7+13508];
	add.s32 	%r6771, %r6770, %r6769;
	ld.global.nc.u32 	%r6772, [%rd7+13512];
	add.s32 	%r6773, %r6772, %r6771;
	ld.global.nc.u32 	%r6774, [%rd7+13516];
	add.s32 	%r6775, %r6774, %r6773;
	ld.global.nc.u32 	%r6776, [%rd7+13520];
	add.s32 	%r6777, %r6776, %r6775;
	ld.global.nc.u32 	%r6778, [%rd7+13524];
	add.s32 	%r6779, %r6778, %r6777;
	ld.global.nc.u32 	%r6780, [%rd7+13528];
	add.s32 	%r6781, %r6780, %r6779;
	ld.global.nc.u32 	%r6782, [%rd7+13532];
	add.s32 	%r6783, %r6782, %r6781;
	ld.global.nc.u32 	%r6784, [%rd7+13536];
	add.s32 	%r6785, %r6784, %r6783;
	ld.global.nc.u32 	%r6786, [%rd7+13540];
	add.s32 	%r6787, %r6786, %r6785;
	ld.global.nc.u32 	%r6788, [%rd7+13544];
	add.s32 	%r6789, %r6788, %r6787;
	ld.global.nc.u32 	%r6790, [%rd7+13548];
	add.s32 	%r6791, %r6790, %r6789;
	ld.global.nc.u32 	%r6792, [%rd7+13552];
	add.s32 	%r6793, %r6792, %r6791;
	ld.global.nc.u32 	%r6794, [%rd7+13556];
	add.s32 	%r6795, %r6794, %r6793;
	ld.global.nc.u32 	%r6796, [%rd7+13560];
	add.s32 	%r6797, %r6796, %r6795;
	ld.global.nc.u32 	%r6798, [%rd7+13564];
	add.s32 	%r6799, %r6798, %r6797;
	ld.global.nc.u32 	%r6800, [%rd7+13568];
	add.s32 	%r6801, %r6800, %r6799;
	ld.global.nc.u32 	%r6802, [%rd7+13572];
	add.s32 	%r6803, %r6802, %r6801;
	ld.global.nc.u32 	%r6804, [%rd7+13576];
	add.s32 	%r6805, %r6804, %r6803;
	ld.global.nc.u32 	%r6806, [%rd7+13580];
	add.s32 	%r6807, %r6806, %r6805;
	ld.global.nc.u32 	%r6808, [%rd7+13584];
	add.s32 	%r6809, %r6808, %r6807;
	ld.global.nc.u32 	%r6810, [%rd7+13588];
	add.s32 	%r6811, %r6810, %r6809;
	ld.global.nc.u32 	%r6812, [%rd7+13592];
	add.s32 	%r6813, %r6812, %r6811;
	ld.global.nc.u32 	%r6814, [%rd7+13596];
	add.s32 	%r6815, %r6814, %r6813;
	ld.global.nc.u32 	%r6816, [%rd7+13600];
	add.s32 	%r6817, %r6816, %r6815;
	ld.global.nc.u32 	%r6818, [%rd7+13604];
	add.s32 	%r6819, %r6818, %r6817;
	ld.global.nc.u32 	%r6820, [%rd7+13608];
	add.s32 	%r6821, %r6820, %r6819;
	ld.global.nc.u32 	%r6822, [%rd7+13612];
	add.s32 	%r6823, %r6822, %r6821;
	ld.global.nc.u32 	%r6824, [%rd7+13616];
	add.s32 	%r6825, %r6824, %r6823;
	ld.global.nc.u32 	%r6826, [%rd7+13620];
	add.s32 	%r6827, %r6826, %r6825;
	ld.global.nc.u32 	%r6828, [%rd7+13624];
	add.s32 	%r6829, %r6828, %r6827;
	ld.global.nc.u32 	%r6830, [%rd7+13628];
	add.s32 	%r6831, %r6830, %r6829;
	ld.global.nc.u32 	%r6832, [%rd7+13632];
	add.s32 	%r6833, %r6832, %r6831;
	ld.global.nc.u32 	%r6834, [%rd7+13636];
	add.s32 	%r6835, %r6834, %r6833;
	ld.global.nc.u32 	%r6836, [%rd7+13640];
	add.s32 	%r6837, %r6836, %r6835;
	ld.global.nc.u32 	%r6838, [%rd7+13644];
	add.s32 	%r6839, %r6838, %r6837;
	ld.global.nc.u32 	%r6840, [%rd7+13648];
	add.s32 	%r6841, %r6840, %r6839;
	ld.global.nc.u32 	%r6842, [%rd7+13652];
	add.s32 	%r6843, %r6842, %r6841;
	ld.global.nc.u32 	%r6844, [%rd7+13656];
	add.s32 	%r6845, %r6844, %r6843;
	ld.global.nc.u32 	%r6846, [%rd7+13660];
	add.s32 	%r6847, %r6846, %r6845;
	ld.global.nc.u32 	%r6848, [%rd7+13664];
	add.s32 	%r6849, %r6848, %r6847;
	ld.global.nc.u32 	%r6850, [%rd7+13668];
	add.s32 	%r6851, %r6850, %r6849;
	ld.global.nc.u32 	%r6852, [%rd7+13672];
	add.s32 	%r6853, %r6852, %r6851;
	ld.global.nc.u32 	%r6854, [%rd7+13676];
	add.s32 	%r6855, %r6854, %r6853;
	ld.global.nc.u32 	%r6856, [%rd7+13680];
	add.s32 	%r6857, %r6856, %r6855;
	ld.global.nc.u32 	%r6858, [%rd7+13684];
	add.s32 	%r6859, %r6858, %r6857;
	ld.global.nc.u32 	%r6860, [%rd7+13688];
	add.s32 	%r6861, %r6860, %r6859;
	ld.global.nc.u32 	%r6862, [%rd7+13692];
	add.s32 	%r6863, %r6862, %r6861;
	ld.global.nc.u32 	%r6864, [%rd7+13696];
	add.s32 	%r6865, %r6864, %r6863;
	ld.global.nc.u32 	%r6866, [%rd7+13700];
	add.s32 	%r6867, %r6866, %r6865;
	ld.global.nc.u32 	%r6868, [%rd7+13704];
	add.s32 	%r6869, %r6868, %r6867;
	ld.global.nc.u32 	%r6870, [%rd7+13708];
	add.s32 	%r6871, %r6870, %r6869;
	ld.global.nc.u32 	%r6872, [%rd7+13712];
	add.s32 	%r6873, %r6872, %r6871;
	ld.global.nc.u32 	%r6874, [%rd7+13716];
	add.s32 	%r6875, %r6874, %r6873;
	ld.global.nc.u32 	%r6876, [%rd7+13720];
	add.s32 	%r6877, %r6876, %r6875;
	ld.global.nc.u32 	%r6878, [%rd7+13724];
	add.s32 	%r6879, %r6878, %r6877;
	ld.global.nc.u32 	%r6880, [%rd7+13728];
	add.s32 	%r6881, %r6880, %r6879;
	ld.global.nc.u32 	%r6882, [%rd7+13732];
	add.s32 	%r6883, %r6882, %r6881;
	ld.global.nc.u32 	%r6884, [%rd7+13736];
	add.s32 	%r6885, %r6884, %r6883;
	ld.global.nc.u32 	%r6886, [%rd7+13740];
	add.s32 	%r6887, %r6886, %r6885;
	ld.global.nc.u32 	%r6888, [%rd7+13744];
	add.s32 	%r6889, %r6888, %r6887;
	ld.global.nc.u32 	%r6890, [%rd7+13748];
	add.s32 	%r6891, %r6890, %r6889;
	ld.global.nc.u32 	%r6892, [%rd7+13752];
	add.s32 	%r6893, %r6892, %r6891;
	ld.global.nc.u32 	%r6894, [%rd7+13756];
	add.s32 	%r6895, %r6894, %r6893;
	ld.global.nc.u32 	%r6896, [%rd7+13760];
	add.s32 	%r6897, %r6896, %r6895;
	ld.global.nc.u32 	%r6898, [%rd7+13764];
	add.s32 	%r6899, %r6898, %r6897;
	ld.global.nc.u32 	%r6900, [%rd7+13768];
	add.s32 	%r6901, %r6900, %r6899;
	ld.global.nc.u32 	%r6902, [%rd7+13772];
	add.s32 	%r6903, %r6902, %r6901;
	ld.global.nc.u32 	%r6904, [%rd7+13776];
	add.s32 	%r6905, %r6904, %r6903;
	ld.global.nc.u32 	%r6906, [%rd7+13780];
	add.s32 	%r6907, %r6906, %r6905;
	ld.global.nc.u32 	%r6908, [%rd7+13784];
	add.s32 	%r6909, %r6908, %r6907;
	ld.global.nc.u32 	%r6910, [%rd7+13788];
	add.s32 	%r6911, %r6910, %r6909;
	ld.global.nc.u32 	%r6912, [%rd7+13792];
	add.s32 	%r6913, %r6912, %r6911;
	ld.global.nc.u32 	%r6914, [%rd7+13796];
	add.s32 	%r6915, %r6914, %r6913;
	ld.global.nc.u32 	%r6916, [%rd7+13800];
	add.s32 	%r6917, %r6916, %r6915;
	ld.global.nc.u32 	%r6918, [%rd7+13804];
	add.s32 	%r6919, %r6918, %r6917;
	ld.global.nc.u32 	%r6920, [%rd7+13808];
	add.s32 	%r6921, %r6920, %r6919;
	ld.global.nc.u32 	%r6922, [%rd7+13812];
	add.s32 	%r6923, %r6922, %r6921;
	ld.global.nc.u32 	%r6924, [%rd7+13816];
	add.s32 	%r6925, %r6924, %r6923;
	ld.global.nc.u32 	%r6926, [%rd7+13820];
	add.s32 	%r6927, %r6926, %r6925;
	ld.global.nc.u32 	%r6928, [%rd7+13824];
	add.s32 	%r6929, %r6928, %r6927;
	ld.global.nc.u32 	%r6930, [%rd7+13828];
	add.s32 	%r6931, %r6930, %r6929;
	ld.global.nc.u32 	%r6932, [%rd7+13832];
	add.s32 	%r6933, %r6932, %r6931;
	ld.global.nc.u32 	%r6934, [%rd7+13836];
	add.s32 	%r6935, %r6934, %r6933;
	ld.global.nc.u32 	%r6936, [%rd7+13840];
	add.s32 	%r6937, %r6936, %r6935;
	ld.global.nc.u32 	%r6938, [%rd7+13844];
	add.s32 	%r6939, %r6938, %r6937;
	ld.global.nc.u32 	%r6940, [%rd7+13848];
	add.s32 	%r6941, %r6940, %r6939;
	ld.global.nc.u32 	%r6942, [%rd7+13852];
	add.s32 	%r6943, %r6942, %r6941;
	ld.global.nc.u32 	%r6944, [%rd7+13856];
	add.s32 	%r6945, %r6944, %r6943;
	ld.global.nc.u32 	%r6946, [%rd7+13860];
	add.s32 	%r6947, %r6946, %r6945;
	ld.global.nc.u32 	%r6948, [%rd7+13864];
	add.s32 	%r6949, %r6948, %r6947;
	ld.global.nc.u32 	%r6950, [%rd7+13868];
	add.s32 	%r6951, %r6950, %r6949;
	ld.global.nc.u32 	%r6952, [%rd7+13872];
	add.s32 	%r6953, %r6952, %r6951;
	ld.global.nc.u32 	%r6954, [%rd7+13876];
	add.s32 	%r6955, %r6954, %r6953;
	ld.global.nc.u32 	%r6956, [%rd7+13880];
	add.s32 	%r6957, %r6956, %r6955;
	ld.global.nc.u32 	%r6958, [%rd7+13884];
	add.s32 	%r6959, %r6958, %r6957;
	ld.global.nc.u32 	%r6960, [%rd7+13888];
	add.s32 	%r6961, %r6960, %r6959;
	ld.global.nc.u32 	%r6962, [%rd7+13892];
	add.s32 	%r6963, %r6962, %r6961;
	ld.global.nc.u32 	%r6964, [%rd7+13896];
	add.s32 	%r6965, %r6964, %r6963;
	ld.global.nc.u32 	%r6966, [%rd7+13900];
	add.s32 	%r6967, %r6966, %r6965;
	ld.global.nc.u32 	%r6968, [%rd7+13904];
	add.s32 	%r6969, %r6968, %r6967;
	ld.global.nc.u32 	%r6970, [%rd7+13908];
	add.s32 	%r6971, %r6970, %r6969;
	ld.global.nc.u32 	%r6972, [%rd7+13912];
	add.s32 	%r6973, %r6972, %r6971;
	ld.global.nc.u32 	%r6974, [%rd7+13916];
	add.s32 	%r6975, %r6974, %r6973;
	ld.global.nc.u32 	%r6976, [%rd7+13920];
	add.s32 	%r6977, %r6976, %r6975;
	ld.global.nc.u32 	%r6978, [%rd7+13924];
	add.s32 	%r6979, %r6978, %r6977;
	ld.global.nc.u32 	%r6980, [%rd7+13928];
	add.s32 	%r6981, %r6980, %r6979;
	ld.global.nc.u32 	%r6982, [%rd7+13932];
	add.s32 	%r6983, %r6982, %r6981;
	ld.global.nc.u32 	%r6984, [%rd7+13936];
	add.s32 	%r6985, %r6984, %r6983;
	ld.global.nc.u32 	%r6986, [%rd7+13940];
	add.s32 	%r6987, %r6986, %r6985;
	ld.global.nc.u32 	%r6988, [%rd7+13944];
	add.s32 	%r6989, %r6988, %r6987;
	ld.global.nc.u32 	%r6990, [%rd7+13948];
	add.s32 	%r6991, %r6990, %r6989;
	ld.global.nc.u32 	%r6992, [%rd7+13952];
	add.s32 	%r6993, %r6992, %r6991;
	ld.global.nc.u32 	%r6994, [%rd7+13956];
	add.s32 	%r6995, %r6994, %r6993;
	ld.global.nc.u32 	%r6996, [%rd7+13960];
	add.s32 	%r6997, %r6996, %r6995;
	ld.global.nc.u32 	%r6998, [%rd7+13964];
	add.s32 	%r6999, %r6998, %r6997;
	ld.global.nc.u32 	%r7000, [%rd7+13968];
	add.s32 	%r7001, %r7000, %r6999;
	ld.global.nc.u32 	%r7002, [%rd7+13972];
	add.s32 	%r7003, %r7002, %r7001;
	ld.global.nc.u32 	%r7004, [%rd7+13976];
	add.s32 	%r7005, %r7004, %r7003;
	ld.global.nc.u32 	%r7006, [%rd7+13980];
	add.s32 	%r7007, %r7006, %r7005;
	ld.global.nc.u32 	%r7008, [%rd7+13984];
	add.s32 	%r7009, %r7008, %r7007;
	ld.global.nc.u32 	%r7010, [%rd7+13988];
	add.s32 	%r7011, %r7010, %r7009;
	ld.global.nc.u32 	%r7012, [%rd7+13992];
	add.s32 	%r7013, %r7012, %r7011;
	ld.global.nc.u32 	%r7014, [%rd7+13996];
	add.s32 	%r7015, %r7014, %r7013;
	ld.global.nc.u32 	%r7016, [%rd7+14000];
	add.s32 	%r7017, %r7016, %r7015;
	ld.global.nc.u32 	%r7018, [%rd7+14004];
	add.s32 	%r7019, %r7018, %r7017;
	ld.global.nc.u32 	%r7020, [%rd7+14008];
	add.s32 	%r7021, %r7020, %r7019;
	ld.global.nc.u32 	%r7022, [%rd7+14012];
	add.s32 	%r7023, %r7022, %r7021;
	ld.global.nc.u32 	%r7024, [%rd7+14016];
	add.s32 	%r7025, %r7024, %r7023;
	ld.global.nc.u32 	%r7026, [%rd7+14020];
	add.s32 	%r7027, %r7026, %r7025;
	ld.global.nc.u32 	%r7028, [%rd7+14024];
	add.s32 	%r7029, %r7028, %r7027;
	ld.global.nc.u32 	%r7030, [%rd7+14028];
	add.s32 	%r7031, %r7030, %r7029;
	ld.global.nc.u32 	%r7032, [%rd7+14032];
	add.s32 	%r7033, %r7032, %r7031;
	ld.global.nc.u32 	%r7034, [%rd7+14036];
	add.s32 	%r7035, %r7034, %r7033;
	ld.global.nc.u32 	%r7036, [%rd7+14040];
	add.s32 	%r7037, %r7036, %r7035;
	ld.global.nc.u32 	%r7038, [%rd7+14044];
	add.s32 	%r7039, %r7038, %r7037;
	ld.global.nc.u32 	%r7040, [%rd7+14048];
	add.s32 	%r7041, %r7040, %r7039;
	ld.global.nc.u32 	%r7042, [%rd7+14052];
	add.s32 	%r7043, %r7042, %r7041;
	ld.global.nc.u32 	%r7044, [%rd7+14056];
	add.s32 	%r7045, %r7044, %r7043;
	ld.global.nc.u32 	%r7046, [%rd7+14060];
	add.s32 	%r7047, %r7046, %r7045;
	ld.global.nc.u32 	%r7048, [%rd7+14064];
	add.s32 	%r7049, %r7048, %r7047;
	ld.global.nc.u32 	%r7050, [%rd7+14068];
	add.s32 	%r7051, %r7050, %r7049;
	ld.global.nc.u32 	%r7052, [%rd7+14072];
	add.s32 	%r7053, %r7052, %r7051;
	ld.global.nc.u32 	%r7054, [%rd7+14076];
	add.s32 	%r7055, %r7054, %r7053;
	ld.global.nc.u32 	%r7056, [%rd7+14080];
	add.s32 	%r7057, %r7056, %r7055;
	ld.global.nc.u32 	%r7058, [%rd7+14084];
	add.s32 	%r7059, %r7058, %r7057;
	ld.global.nc.u32 	%r7060, [%rd7+14088];
	add.s32 	%r7061, %r7060, %r7059;
	ld.global.nc.u32 	%r7062, [%rd7+14092];
	add.s32 	%r7063, %r7062, %r7061;
	ld.global.nc.u32 	%r7064, [%rd7+14096];
	add.s32 	%r7065, %r7064, %r7063;
	ld.global.nc.u32 	%r7066, [%rd7+14100];
	add.s32 	%r7067, %r7066, %r7065;
	ld.global.nc.u32 	%r7068, [%rd7+14104];
	add.s32 	%r7069, %r7068, %r7067;
	ld.global.nc.u32 	%r7070, [%rd7+14108];
	add.s32 	%r7071, %r7070, %r7069;
	ld.global.nc.u32 	%r7072, [%rd7+14112];
	add.s32 	%r7073, %r7072, %r7071;
	ld.global.nc.u32 	%r7074, [%rd7+14116];
	add.s32 	%r7075, %r7074, %r7073;
	ld.global.nc.u32 	%r7076, [%rd7+14120];
	add.s32 	%r7077, %r7076, %r7075;
	ld.global.nc.u32 	%r7078, [%rd7+14124];
	add.s32 	%r7079, %r7078, %r7077;
	ld.global.nc.u32 	%r7080, [%rd7+14128];
	add.s32 	%r7081, %r7080, %r7079;
	ld.global.nc.u32 	%r7082, [%rd7+14132];
	add.s32 	%r7083, %r7082, %r7081;
	ld.global.nc.u32 	%r7084, [%rd7+14136];
	add.s32 	%r7085, %r7084, %r7083;
	ld.global.nc.u32 	%r7086, [%rd7+14140];
	add.s32 	%r7087, %r7086, %r7085;
	ld.global.nc.u32 	%r7088, [%rd7+14144];
	add.s32 	%r7089, %r7088, %r7087;
	ld.global.nc.u32 	%r7090, [%rd7+14148];
	add.s32 	%r7091, %r7090, %r7089;
	ld.global.nc.u32 	%r7092, [%rd7+14152];
	add.s32 	%r7093, %r7092, %r7091;
	ld.global.nc.u32 	%r7094, [%rd7+14156];
	add.s32 	%r7095, %r7094, %r7093;
	ld.global.nc.u32 	%r7096, [%rd7+14160];
	add.s32 	%r7097, %r7096, %r7095;
	ld.global.nc.u32 	%r7098, [%rd7+14164];
	add.s32 	%r7099, %r7098, %r7097;
	ld.global.nc.u32 	%r7100, [%rd7+14168];
	add.s32 	%r7101, %r7100, %r7099;
	ld.global.nc.u32 	%r7102, [%rd7+14172];
	add.s32 	%r7103, %r7102, %r7101;
	ld.global.nc.u32 	%r7104, [%rd7+14176];
	add.s32 	%r7105, %r7104, %r7103;
	ld.global.nc.u32 	%r7106, [%rd7+14180];
	add.s32 	%r7107, %r7106, %r7105;
	ld.global.nc.u32 	%r7108, [%rd7+14184];
	add.s32 	%r7109, %r7108, %r7107;
	ld.global.nc.u32 	%r7110, [%rd7+14188];
	add.s32 	%r7111, %r7110, %r7109;
	ld.global.nc.u32 	%r7112, [%rd7+14192];
	add.s32 	%r7113, %r7112, %r7111;
	ld.global.nc.u32 	%r7114, [%rd7+14196];
	add.s32 	%r7115, %r7114, %r7113;
	ld.global.nc.u32 	%r7116, [%rd7+14200];
	add.s32 	%r7117, %r7116, %r7115;
	ld.global.nc.u32 	%r7118, [%rd7+14204];
	add.s32 	%r7119, %r7118, %r7117;
	ld.global.nc.u32 	%r7120, [%rd7+14208];
	add.s32 	%r7121, %r7120, %r7119;
	ld.global.nc.u32 	%r7122, [%rd7+14212];
	add.s32 	%r7123, %r7122, %r7121;
	ld.global.nc.u32 	%r7124, [%rd7+14216];
	add.s32 	%r7125, %r7124, %r7123;
	ld.global.nc.u32 	%r7126, [%rd7+14220];
	add.s32 	%r7127, %r7126, %r7125;
	ld.global.nc.u32 	%r7128, [%rd7+14224];
	add.s32 	%r7129, %r7128, %r7127;
	ld.global.nc.u32 	%r7130, [%rd7+14228];
	add.s32 	%r7131, %r7130, %r7129;
	ld.global.nc.u32 	%r7132, [%rd7+14232];
	add.s32 	%r7133, %r7132, %r7131;
	ld.global.nc.u32 	%r7134, [%rd7+14236];
	add.s32 	%r7135, %r7134, %r7133;
	ld.global.nc.u32 	%r7136, [%rd7+14240];
	add.s32 	%r7137, %r7136, %r7135;
	ld.global.nc.u32 	%r7138, [%rd7+14244];
	add.s32 	%r7139, %r7138, %r7137;
	ld.global.nc.u32 	%r7140, [%rd7+14248];
	add.s32 	%r7141, %r7140, %r7139;
	ld.global.nc.u32 	%r7142, [%rd7+14252];
	add.s32 	%r7143, %r7142, %r7141;
	ld.global.nc.u32 	%r7144, [%rd7+14256];
	add.s32 	%r7145, %r7144, %r7143;
	ld.global.nc.u32 	%r7146, [%rd7+14260];
	add.s32 	%r7147, %r7146, %r7145;
	ld.global.nc.u32 	%r7148, [%rd7+14264];
	add.s32 	%r7149, %r7148, %r7147;
	ld.global.nc.u32 	%r7150, [%rd7+14268];
	add.s32 	%r7151, %r7150, %r7149;
	ld.global.nc.u32 	%r7152, [%rd7+14272];
	add.s32 	%r7153, %r7152, %r7151;
	ld.global.nc.u32 	%r7154, [%rd7+14276];
	add.s32 	%r7155, %r7154, %r7153;
	ld.global.nc.u32 	%r7156, [%rd7+14280];
	add.s32 	%r7157, %r7156, %r7155;
	ld.global.nc.u32 	%r7158, [%rd7+14284];
	add.s32 	%r7159, %r7158, %r7157;
	ld.global.nc.u32 	%r7160, [%rd7+14288];
	add.s32 	%r7161, %r7160, %r7159;
	ld.global.nc.u32 	%r7162, [%rd7+14292];
	add.s32 	%r7163, %r7162, %r7161;
	ld.global.nc.u32 	%r7164, [%rd7+14296];
	add.s32 	%r7165, %r7164, %r7163;
	ld.global.nc.u32 	%r7166, [%rd7+14300];
	add.s32 	%r7167, %r7166, %r7165;
	ld.global.nc.u32 	%r7168, [%rd7+14304];
	add.s32 	%r7169, %r7168, %r7167;
	ld.global.nc.u32 	%r7170, [%rd7+14308];
	add.s32 	%r7171, %r7170, %r7169;
	ld.global.nc.u32 	%r7172, [%rd7+14312];
	add.s32 	%r7173, %r7172, %r7171;
	ld.global.nc.u32 	%r7174, [%rd7+14316];
	add.s32 	%r7175, %r7174, %r7173;
	ld.global.nc.u32 	%r7176, [%rd7+14320];
	add.s32 	%r7177, %r7176, %r7175;
	ld.global.nc.u32 	%r7178, [%rd7+14324];
	add.s32 	%r7179, %r7178, %r7177;
	ld.global.nc.u32 	%r7180, [%rd7+14328];
	add.s32 	%r7181, %r7180, %r7179;
	ld.global.nc.u32 	%r7182, [%rd7+14332];
	add.s32 	%r7183, %r7182, %r7181;
	ld.global.nc.u32 	%r7184, [%rd7+14336];
	add.s32 	%r7185, %r7184, %r7183;
	ld.global.nc.u32 	%r7186, [%rd7+14340];
	add.s32 	%r7187, %r7186, %r7185;
	ld.global.nc.u32 	%r7188, [%rd7+14344];
	add.s32 	%r7189, %r7188, %r7187;
	ld.global.nc.u32 	%r7190, [%rd7+14348];
	add.s32 	%r7191, %r7190, %r7189;
	ld.global.nc.u32 	%r7192, [%rd7+14352];
	add.s32 	%r7193, %r7192, %r7191;
	ld.global.nc.u32 	%r7194, [%rd7+14356];
	add.s32 	%r7195, %r7194, %r7193;
	ld.global.nc.u32 	%r7196, [%rd7+14360];
	add.s32 	%r7197, %r7196, %r7195;
	ld.global.nc.u32 	%r7198, [%rd7+14364];
	add.s32 	%r7199, %r7198, %r7197;
	ld.global.nc.u32 	%r7200, [%rd7+14368];
	add.s32 	%r7201, %r7200, %r7199;
	ld.global.nc.u32 	%r7202, [%rd7+14372];
	add.s32 	%r7203, %r7202, %r7201;
	ld.global.nc.u32 	%r7204, [%rd7+14376];
	add.s32 	%r7205, %r7204, %r7203;
	ld.global.nc.u32 	%r7206, [%rd7+14380];
	add.s32 	%r7207, %r7206, %r7205;
	ld.global.nc.u32 	%r7208, [%rd7+14384];
	add.s32 	%r7209, %r7208, %r7207;
	ld.global.nc.u32 	%r7210, [%rd7+14388];
	add.s32 	%r7211, %r7210, %r7209;
	ld.global.nc.u32 	%r7212, [%rd7+14392];
	add.s32 	%r7213, %r7212, %r7211;
	ld.global.nc.u32 	%r7214, [%rd7+14396];
	add.s32 	%r7215, %r7214, %r7213;
	ld.global.nc.u32 	%r7216, [%rd7+14400];
	add.s32 	%r7217, %r7216, %r7215;
	ld.global.nc.u32 	%r7218, [%rd7+14404];
	add.s32 	%r7219, %r7218, %r7217;
	ld.global.nc.u32 	%r7220, [%rd7+14408];
	add.s32 	%r7221, %r7220, %r7219;
	ld.global.nc.u32 	%r7222, [%rd7+14412];
	add.s32 	%r7223, %r7222, %r7221;
	ld.global.nc.u32 	%r7224, [%rd7+14416];
	add.s32 	%r7225, %r7224, %r7223;
	ld.global.nc.u32 	%r7226, [%rd7+14420];
	add.s32 	%r7227, %r7226, %r7225;
	ld.global.nc.u32 	%r7228, [%rd7+14424];
	add.s32 	%r7229, %r7228, %r7227;
	ld.global.nc.u32 	%r7230, [%rd7+14428];
	add.s32 	%r7231, %r7230, %r7229;
	ld.global.nc.u32 	%r7232, [%rd7+14432];
	add.s32 	%r7233, %r7232, %r7231;
	ld.global.nc.u32 	%r7234, [%rd7+14436];
	add.s32 	%r7235, %r7234, %r7233;
	ld.global.nc.u32 	%r7236, [%rd7+14440];
	add.s32 	%r7237, %r7236, %r7235;
	ld.global.nc.u32 	%r7238, [%rd7+14444];
	add.s32 	%r7239, %r7238, %r7237;
	ld.global.nc.u32 	%r7240, [%rd7+14448];
	add.s32 	%r7241, %r7240, %r7239;
	ld.global.nc.u32 	%r7242, [%rd7+14452];
	add.s32 	%r7243, %r7242, %r7241;
	ld.global.nc.u32 	%r7244, [%rd7+14456];
	add.s32 	%r7245, %r7244, %r7243;
	ld.global.nc.u32 	%r7246, [%rd7+14460];
	add.s32 	%r7247, %r7246, %r7245;
	ld.global.nc.u32 	%r7248, [%rd7+14464];
	add.s32 	%r7249, %r7248, %r7247;
	ld.global.nc.u32 	%r7250, [%rd7+14468];
	add.s32 	%r7251, %r7250, %r7249;
	ld.global.nc.u32 	%r7252, [%rd7+14472];
	add.s32 	%r7253, %r7252, %r7251;
	ld.global.nc.u32 	%r7254, [%rd7+14476];
	add.s32 	%r7255, %r7254, %r7253;
	ld.global.nc.u32 	%r7256, [%rd7+14480];
	add.s32 	%r7257, %r7256, %r7255;
	ld.global.nc.u32 	%r7258, [%rd7+14484];
	add.s32 	%r7259, %r7258, %r7257;
	ld.global.nc.u32 	%r7260, [%rd7+14488];
	add.s32 	%r7261, %r7260, %r7259;
	ld.global.nc.u32 	%r7262, [%rd7+14492];
	add.s32 	%r7263, %r7262, %r7261;
	ld.global.nc.u32 	%r7264, [%rd7+14496];
	add.s32 	%r7265, %r7264, %r7263;
	ld.global.nc.u32 	%r7266, [%rd7+14500];
	add.s32 	%r7267, %r7266, %r7265;
	ld.global.nc.u32 	%r7268, [%rd7+14504];
	add.s32 	%r7269, %r7268, %r7267;
	ld.global.nc.u32 	%r7270, [%rd7+14508];
	add.s32 	%r7271, %r7270, %r7269;
	ld.global.nc.u32 	%r7272, [%rd7+14512];
	add.s32 	%r7273, %r7272, %r7271;
	ld.global.nc.u32 	%r7274, [%rd7+14516];
	add.s32 	%r7275, %r7274, %r7273;
	ld.global.nc.u32 	%r7276, [%rd7+14520];
	add.s32 	%r7277, %r7276, %r7275;
	ld.global.nc.u32 	%r7278, [%rd7+14524];
	add.s32 	%r7279, %r7278, %r7277;
	ld.global.nc.u32 	%r7280, [%rd7+14528];
	add.s32 	%r7281, %r7280, %r7279;
	ld.global.nc.u32 	%r7282, [%rd7+14532];
	add.s32 	%r7283, %r7282, %r7281;
	ld.global.nc.u32 	%r7284, [%rd7+14536];
	add.s32 	%r7285, %r7284, %r7283;
	ld.global.nc.u32 	%r7286, [%rd7+14540];
	add.s32 	%r7287, %r7286, %r7285;
	ld.global.nc.u32 	%r7288, [%rd7+14544];
	add.s32 	%r7289, %r7288, %r7287;
	ld.global.nc.u32 	%r7290, [%rd7+14548];
	add.s32 	%r7291, %r7290, %r7289;
	ld.global.nc.u32 	%r7292, [%rd7+14552];
	add.s32 	%r7293, %r7292, %r7291;
	ld.global.nc.u32 	%r7294, [%rd7+14556];
	add.s32 	%r7295, %r7294, %r7293;
	ld.global.nc.u32 	%r7296, [%rd7+14560];
	add.s32 	%r7297, %r7296, %r7295;
	ld.global.nc.u32 	%r7298, [%rd7+14564];
	add.s32 	%r7299, %r7298, %r7297;
	ld.global.nc.u32 	%r7300, [%rd7+14568];
	add.s32 	%r7301, %r7300, %r7299;
	ld.global.nc.u32 	%r7302, [%rd7+14572];
	add.s32 	%r7303, %r7302, %r7301;
	ld.global.nc.u32 	%r7304, [%rd7+14576];
	add.s32 	%r7305, %r7304, %r7303;
	ld.global.nc.u32 	%r7306, [%rd7+14580];
	add.s32 	%r7307, %r7306, %r7305;
	ld.global.nc.u32 	%r7308, [%rd7+14584];
	add.s32 	%r7309, %r7308, %r7307;
	ld.global.nc.u32 	%r7310, [%rd7+14588];
	add.s32 	%r7311, %r7310, %r7309;
	ld.global.nc.u32 	%r7312, [%rd7+14592];
	add.s32 	%r7313, %r7312, %r7311;
	ld.global.nc.u32 	%r7314, [%rd7+14596];
	add.s32 	%r7315, %r7314, %r7313;
	ld.global.nc.u32 	%r7316, [%rd7+14600];
	add.s32 	%r7317, %r7316, %r7315;
	ld.global.nc.u32 	%r7318, [%rd7+14604];
	add.s32 	%r7319, %r7318, %r7317;
	ld.global.nc.u32 	%r7320, [%rd7+14608];
	add.s32 	%r7321, %r7320, %r7319;
	ld.global.nc.u32 	%r7322, [%rd7+14612];
	add.s32 	%r7323, %r7322, %r7321;
	ld.global.nc.u32 	%r7324, [%rd7+14616];
	add.s32 	%r7325, %r7324, %r7323;
	ld.global.nc.u32 	%r7326, [%rd7+14620];
	add.s32 	%r7327, %r7326, %r7325;
	ld.global.nc.u32 	%r7328, [%rd7+14624];
	add.s32 	%r7329, %r7328, %r7327;
	ld.global.nc.u32 	%r7330, [%rd7+14628];
	add.s32 	%r7331, %r7330, %r7329;
	ld.global.nc.u32 	%r7332, [%rd7+14632];
	add.s32 	%r7333, %r7332, %r7331;
	ld.global.nc.u32 	%r7334, [%rd7+14636];
	add.s32 	%r7335, %r7334, %r7333;
	ld.global.nc.u32 	%r7336, [%rd7+14640];
	add.s32 	%r7337, %r7336, %r7335;
	ld.global.nc.u32 	%r7338, [%rd7+14644];
	add.s32 	%r7339, %r7338, %r7337;
	ld.global.nc.u32 	%r7340, [%rd7+14648];
	add.s32 	%r7341, %r7340, %r7339;
	ld.global.nc.u32 	%r7342, [%rd7+14652];
	add.s32 	%r7343, %r7342, %r7341;
	ld.global.nc.u32 	%r7344, [%rd7+14656];
	add.s32 	%r7345, %r7344, %r7343;
	ld.global.nc.u32 	%r7346, [%rd7+14660];
	add.s32 	%r7347, %r7346, %r7345;
	ld.global.nc.u32 	%r7348, [%rd7+14664];
	add.s32 	%r7349, %r7348, %r7347;
	ld.global.nc.u32 	%r7350, [%rd7+14668];
	add.s32 	%r7351, %r7350, %r7349;
	ld.global.nc.u32 	%r7352, [%rd7+14672];
	add.s32 	%r7353, %r7352, %r7351;
	ld.global.nc.u32 	%r7354, [%rd7+14676];
	add.s32 	%r7355, %r7354, %r7353;
	ld.global.nc.u32 	%r7356, [%rd7+14680];
	add.s32 	%r7357, %r7356, %r7355;
	ld.global.nc.u32 	%r7358, [%rd7+14684];
	add.s32 	%r7359, %r7358, %r7357;
	ld.global.nc.u32 	%r7360, [%rd7+14688];
	add.s32 	%r7361, %r7360, %r7359;
	ld.global.nc.u32 	%r7362, [%rd7+14692];
	add.s32 	%r7363, %r7362, %r7361;
	ld.global.nc.u32 	%r7364, [%rd7+14696];
	add.s32 	%r7365, %r7364, %r7363;
	ld.global.nc.u32 	%r7366, [%rd7+14700];
	add.s32 	%r7367, %r7366, %r7365;
	ld.global.nc.u32 	%r7368, [%rd7+14704];
	add.s32 	%r7369, %r7368, %r7367;
	ld.global.nc.u32 	%r7370, [%rd7+14708];
	add.s32 	%r7371, %r7370, %r7369;
	ld.global.nc.u32 	%r7372, [%rd7+14712];
	add.s32 	%r7373, %r7372, %r7371;
	ld.global.nc.u32 	%r7374, [%rd7+14716];
	add.s32 	%r7375, %r7374, %r7373;
	ld.global.nc.u32 	%r7376, [%rd7+14720];
	add.s32 	%r7377, %r7376, %r7375;
	ld.global.nc.u32 	%r7378, [%rd7+14724];
	add.s32 	%r7379, %r7378, %r7377;
	ld.global.nc.u32 	%r7380, [%rd7+14728];
	add.s32 	%r7381, %r7380, %r7379;
	ld.global.nc.u32 	%r7382, [%rd7+14732];
	add.s32 	%r7383, %r7382, %r7381;
	ld.global.nc.u32 	%r7384, [%rd7+14736];
	add.s32 	%r7385, %r7384, %r7383;
	ld.global.nc.u32 	%r7386, [%rd7+14740];
	add.s32 	%r7387, %r7386, %r7385;
	ld.global.nc.u32 	%r7388, [%rd7+14744];
	add.s32 	%r7389, %r7388, %r7387;
	ld.global.nc.u32 	%r7390, [%rd7+14748];
	add.s32 	%r7391, %r7390, %r7389;
	ld.global.nc.u32 	%r7392, [%rd7+14752];
	add.s32 	%r7393, %r7392, %r7391;
	ld.global.nc.u32 	%r7394, [%rd7+14756];
	add.s32 	%r7395, %r7394, %r7393;
	ld.global.nc.u32 	%r7396, [%rd7+14760];
	add.s32 	%r7397, %r7396, %r7395;
	ld.global.nc.u32 	%r7398, [%rd7+14764];
	add.s32 	%r7399, %r7398, %r7397;
	ld.global.nc.u32 	%r7400, [%rd7+14768];
	add.s32 	%r7401, %r7400, %r7399;
	ld.global.nc.u32 	%r7402, [%rd7+14772];
	add.s32 	%r7403, %r7402, %r7401;
	ld.global.nc.u32 	%r7404, [%rd7+14776];
	add.s32 	%r7405, %r7404, %r7403;
	ld.global.nc.u32 	%r7406, [%rd7+14780];
	add.s32 	%r7407, %r7406, %r7405;
	ld.global.nc.u32 	%r7408, [%rd7+14784];
	add.s32 	%r7409, %r7408, %r7407;
	ld.global.nc.u32 	%r7410, [%rd7+14788];
	add.s32 	%r7411, %r7410, %r7409;
	ld.global.nc.u32 	%r7412, [%rd7+14792];
	add.s32 	%r7413, %r7412, %r7411;
	ld.global.nc.u32 	%r7414, [%rd7+14796];
	add.s32 	%r7415, %r7414, %r7413;
	ld.global.nc.u32 	%r7416, [%rd7+14800];
	add.s32 	%r7417, %r7416, %r7415;
	ld.global.nc.u32 	%r7418, [%rd7+14804];
	add.s32 	%r7419, %r7418, %r7417;
	ld.global.nc.u32 	%r7420, [%rd7+14808];
	add.s32 	%r7421, %r7420, %r7419;
	ld.global.nc.u32 	%r7422, [%rd7+14812];
	add.s32 	%r7423, %r7422, %r7421;
	ld.global.nc.u32 	%r7424, [%rd7+14816];
	add.s32 	%r7425, %r7424, %r7423;
	ld.global.nc.u32 	%r7426, [%rd7+14820];
	add.s32 	%r7427, %r7426, %r7425;
	ld.global.nc.u32 	%r7428, [%rd7+14824];
	add.s32 	%r7429, %r7428, %r7427;
	ld.global.nc.u32 	%r7430, [%rd7+14828];
	add.s32 	%r7431, %r7430, %r7429;
	ld.global.nc.u32 	%r7432, [%rd7+14832];
	add.s32 	%r7433, %r7432, %r7431;
	ld.global.nc.u32 	%r7434, [%rd7+14836];
	add.s32 	%r7435, %r7434, %r7433;
	ld.global.nc.u32 	%r7436, [%rd7+14840];
	add.s32 	%r7437, %r7436, %r7435;
	ld.global.nc.u32 	%r7438, [%rd7+14844];
	add.s32 	%r7439, %r7438, %r7437;
	ld.global.nc.u32 	%r7440, [%rd7+14848];
	add.s32 	%r7441, %r7440, %r7439;
	ld.global.nc.u32 	%r7442, [%rd7+14852];
	add.s32 	%r7443, %r7442, %r7441;
	ld.global.nc.u32 	%r7444, [%rd7+14856];
	add.s32 	%r7445, %r7444, %r7443;
	ld.global.nc.u32 	%r7446, [%rd7+14860];
	add.s32 	%r7447, %r7446, %r7445;
	ld.global.nc.u32 	%r7448, [%rd7+14864];
	add.s32 	%r7449, %r7448, %r7447;
	ld.global.nc.u32 	%r7450, [%rd7+14868];
	add.s32 	%r7451, %r7450, %r7449;
	ld.global.nc.u32 	%r7452, [%rd7+14872];
	add.s32 	%r7453, %r7452, %r7451;
	ld.global.nc.u32 	%r7454, [%rd7+14876];
	add.s32 	%r7455, %r7454, %r7453;
	ld.global.nc.u32 	%r7456, [%rd7+14880];
	add.s32 	%r7457, %r7456, %r7455;
	ld.global.nc.u32 	%r7458, [%rd7+14884];
	add.s32 	%r7459, %r7458, %r7457;
	ld.global.nc.u32 	%r7460, [%rd7+14888];
	add.s32 	%r7461, %r7460, %r7459;
	ld.global.nc.u32 	%r7462, [%rd7+14892];
	add.s32 	%r7463, %r7462, %r7461;
	ld.global.nc.u32 	%r7464, [%rd7+14896];
	add.s32 	%r7465, %r7464, %r7463;
	ld.global.nc.u32 	%r7466, [%rd7+14900];
	add.s32 	%r7467, %r7466, %r7465;
	ld.global.nc.u32 	%r7468, [%rd7+14904];
	add.s32 	%r7469, %r7468, %r7467;
	ld.global.nc.u32 	%r7470, [%rd7+14908];
	add.s32 	%r7471, %r7470, %r7469;
	ld.global.nc.u32 	%r7472, [%rd7+14912];
	add.s32 	%r7473, %r7472, %r7471;
	ld.global.nc.u32 	%r7474, [%rd7+14916];
	add.s32 	%r7475, %r7474, %r7473;
	ld.global.nc.u32 	%r7476, [%rd7+14920];
	add.s32 	%r7477, %r7476, %r7475;
	ld.global.nc.u32 	%r7478, [%rd7+14924];
	add.s32 	%r7479, %r7478, %r7477;
	ld.global.nc.u32 	%r7480, [%rd7+14928];
	add.s32 	%r7481, %r7480, %r7479;
	ld.global.nc.u32 	%r7482, [%rd7+14932];
	add.s32 	%r7483, %r7482, %r7481;
	ld.global.nc.u32 	%r7484, [%rd7+14936];
	add.s32 	%r7485, %r7484, %r7483;
	ld.global.nc.u32 	%r7486, [%rd7+14940];
	add.s32 	%r7487, %r7486, %r7485;
	ld.global.nc.u32 	%r7488, [%rd7+14944];
	add.s32 	%r7489, %r7488, %r7487;
	ld.global.nc.u32 	%r7490, [%rd7+14948];
	add.s32 	%r7491, %r7490, %r7489;
	ld.global.nc.u32 	%r7492, [%rd7+14952];
	add.s32 	%r7493, %r7492, %r7491;
	ld.global.nc.u32 	%r7494, [%rd7+14956];
	add.s32 	%r7495, %r7494, %r7493;
	ld.global.nc.u32 	%r7496, [%rd7+14960];
	add.s32 	%r7497, %r7496, %r7495;
	ld.global.nc.u32 	%r7498, [%rd7+14964];
	add.s32 	%r7499, %r7498, %r7497;
	ld.global.nc.u32 	%r7500, [%rd7+14968];
	add.s32 	%r7501, %r7500, %r7499;
	ld.global.nc.u32 	%r7502, [%rd7+14972];
	add.s32 	%r7503, %r7502, %r7501;
	ld.global.nc.u32 	%r7504, [%rd7+14976];
	add.s32 	%r7505, %r7504, %r7503;
	ld.global.nc.u32 	%r7506, [%rd7+14980];
	add.s32 	%r7507, %r7506, %r7505;
	ld.global.nc.u32 	%r7508, [%rd7+14984];
	add.s32 	%r7509, %r7508, %r7507;
	ld.global.nc.u32 	%r7510, [%rd7+14988];
	add.s32 	%r7511, %r7510, %r7509;
	ld.global.nc.u32 	%r7512, [%rd7+14992];
	add.s32 	%r7513, %r7512, %r7511;
	ld.global.nc.u32 	%r7514, [%rd7+14996];
	add.s32 	%r7515, %r7514, %r7513;
	ld.global.nc.u32 	%r7516, [%rd7+15000];
	add.s32 	%r7517, %r7516, %r7515;
	ld.global.nc.u32 	%r7518, [%rd7+15004];
	add.s32 	%r7519, %r7518, %r7517;
	ld.global.nc.u32 	%r7520, [%rd7+15008];
	add.s32 	%r7521, %r7520, %r7519;
	ld.global.nc.u32 	%r7522, [%rd7+15012];
	add.s32 	%r7523, %r7522, %r7521;
	ld.global.nc.u32 	%r7524, [%rd7+15016];
	add.s32 	%r7525, %r7524, %r7523;
	ld.global.nc.u32 	%r7526, [%rd7+15020];
	add.s32 	%r7527, %r7526, %r7525;
	ld.global.nc.u32 	%r7528, [%rd7+15024];
	add.s32 	%r7529, %r7528, %r7527;
	ld.global.nc.u32 	%r7530, [%rd7+15028];
	add.s32 	%r7531, %r7530, %r7529;
	ld.global.nc.u32 	%r7532, [%rd7+15032];
	add.s32 	%r7533, %r7532, %r7531;
	ld.global.nc.u32 	%r7534, [%rd7+15036];
	add.s32 	%r7535, %r7534, %r7533;
	ld.global.nc.u32 	%r7536, [%rd7+15040];
	add.s32 	%r7537, %r7536, %r7535;
	ld.global.nc.u32 	%r7538, [%rd7+15044];
	add.s32 	%r7539, %r7538, %r7537;
	ld.global.nc.u32 	%r7540, [%rd7+15048];
	add.s32 	%r7541, %r7540, %r7539;
	ld.global.nc.u32 	%r7542, [%rd7+15052];
	add.s32 	%r7543, %r7542, %r7541;
	ld.global.nc.u32 	%r7544, [%rd7+15056];
	add.s32 	%r7545, %r7544, %r7543;
	ld.global.nc.u32 	%r7546, [%rd7+15060];
	add.s32 	%r7547, %r7546, %r7545;
	ld.global.nc.u32 	%r7548, [%rd7+15064];
	add.s32 	%r7549, %r7548, %r7547;
	ld.global.nc.u32 	%r7550, [%rd7+15068];
	add.s32 	%r7551, %r7550, %r7549;
	ld.global.nc.u32 	%r7552, [%rd7+15072];
	add.s32 	%r7553, %r7552, %r7551;
	ld.global.nc.u32 	%r7554, [%rd7+15076];
	add.s32 	%r7555, %r7554, %r7553;
	ld.global.nc.u32 	%r7556, [%rd7+15080];
	add.s32 	%r7557, %r7556, %r7555;
	ld.global.nc.u32 	%r7558, [%rd7+15084];
	add.s32 	%r7559, %r7558, %r7557;
	ld.global.nc.u32 	%r7560, [%rd7+15088];
	add.s32 	%r7561, %r7560, %r7559;
	ld.global.nc.u32 	%r7562, [%rd7+15092];
	add.s32 	%r7563, %r7562, %r7561;
	ld.global.nc.u32 	%r7564, [%rd7+15096];
	add.s32 	%r7565, %r7564, %r7563;
	ld.global.nc.u32 	%r7566, [%rd7+15100];
	add.s32 	%r7567, %r7566, %r7565;
	ld.global.nc.u32 	%r7568, [%rd7+15104];
	add.s32 	%r7569, %r7568, %r7567;
	ld.global.nc.u32 	%r7570, [%rd7+15108];
	add.s32 	%r7571, %r7570, %r7569;
	ld.global.nc.u32 	%r7572, [%rd7+15112];
	add.s32 	%r7573, %r7572, %r7571;
	ld.global.nc.u32 	%r7574, [%rd7+15116];
	add.s32 	%r7575, %r7574, %r7573;
	ld.global.nc.u32 	%r7576, [%rd7+15120];
	add.s32 	%r7577, %r7576, %r7575;
	ld.global.nc.u32 	%r7578, [%rd7+15124];
	add.s32 	%r7579, %r7578, %r7577;
	ld.global.nc.u32 	%r7580, [%rd7+15128];
	add.s32 	%r7581, %r7580, %r7579;
	ld.global.nc.u32 	%r7582, [%rd7+15132];
	add.s32 	%r7583, %r7582, %r7581;
	ld.global.nc.u32 	%r7584, [%rd7+15136];
	add.s32 	%r7585, %r7584, %r7583;
	ld.global.nc.u32 	%r7586, [%rd7+15140];
	add.s32 	%r7587, %r7586, %r7585;
	ld.global.nc.u32 	%r7588, [%rd7+15144];
	add.s32 	%r7589, %r7588, %r7587;
	ld.global.nc.u32 	%r7590, [%rd7+15148];
	add.s32 	%r7591, %r7590, %r7589;
	ld.global.nc.u32 	%r7592, [%rd7+15152];
	add.s32 	%r7593, %r7592, %r7591;
	ld.global.nc.u32 	%r7594, [%rd7+15156];
	add.s32 	%r7595, %r7594, %r7593;
	ld.global.nc.u32 	%r7596, [%rd7+15160];
	add.s32 	%r7597, %r7596, %r7595;
	ld.global.nc.u32 	%r7598, [%rd7+15164];
	add.s32 	%r7599, %r7598, %r7597;
	ld.global.nc.u32 	%r7600, [%rd7+15168];
	add.s32 	%r7601, %r7600, %r7599;
	ld.global.nc.u32 	%r7602, [%rd7+15172];
	add.s32 	%r7603, %r7602, %r7601;
	ld.global.nc.u32 	%r7604, [%rd7+15176];
	add.s32 	%r7605, %r7604, %r7603;
	ld.global.nc.u32 	%r7606, [%rd7+15180];
	add.s32 	%r7607, %r7606, %r7605;
	ld.global.nc.u32 	%r7608, [%rd7+15184];
	add.s32 	%r7609, %r7608, %r7607;
	ld.global.nc.u32 	%r7610, [%rd7+15188];
	add.s32 	%r7611, %r7610, %r7609;
	ld.global.nc.u32 	%r7612, [%rd7+15192];
	add.s32 	%r7613, %r7612, %r7611;
	ld.global.nc.u32 	%r7614, [%rd7+15196];
	add.s32 	%r7615, %r7614, %r7613;
	ld.global.nc.u32 	%r7616, [%rd7+15200];
	add.s32 	%r7617, %r7616, %r7615;
	ld.global.nc.u32 	%r7618, [%rd7+15204];
	add.s32 	%r7619, %r7618, %r7617;
	ld.global.nc.u32 	%r7620, [%rd7+15208];
	add.s32 	%r7621, %r7620, %r7619;
	ld.global.nc.u32 	%r7622, [%rd7+15212];
	add.s32 	%r7623, %r7622, %r7621;
	ld.global.nc.u32 	%r7624, [%rd7+15216];
	add.s32 	%r7625, %r7624, %r7623;
	ld.global.nc.u32 	%r7626, [%rd7+15220];
	add.s32 	%r7627, %r7626, %r7625;
	ld.global.nc.u32 	%r7628, [%rd7+15224];
	add.s32 	%r7629, %r7628, %r7627;
	ld.global.nc.u32 	%r7630, [%rd7+15228];
	add.s32 	%r7631, %r7630, %r7629;
	ld.global.nc.u32 	%r7632, [%rd7+15232];
	add.s32 	%r7633, %r7632, %r7631;
	ld.global.nc.u32 	%r7634, [%rd7+15236];
	add.s32 	%r7635, %r7634, %r7633;
	ld.global.nc.u32 	%r7636, [%rd7+15240];
	add.s32 	%r7637, %r7636, %r7635;
	ld.global.nc.u32 	%r7638, [%rd7+15244];
	add.s32 	%r7639, %r7638, %r7637;
	ld.global.nc.u32 	%r7640, [%rd7+15248];
	add.s32 	%r7641, %r7640, %r7639;
	ld.global.nc.u32 	%r7642, [%rd7+15252];
	add.s32 	%r7643, %r7642, %r7641;
	ld.global.nc.u32 	%r7644, [%rd7+15256];
	add.s32 	%r7645, %r7644, %r7643;
	ld.global.nc.u32 	%r7646, [%rd7+15260];
	add.s32 	%r7647, %r7646, %r7645;
	ld.global.nc.u32 	%r7648, [%rd7+15264];
	add.s32 	%r7649, %r7648, %r7647;
	ld.global.nc.u32 	%r7650, [%rd7+15268];
	add.s32 	%r7651, %r7650, %r7649;
	ld.global.nc.u32 	%r7652, [%rd7+15272];
	add.s32 	%r7653, %r7652, %r7651;
	ld.global.nc.u32 	%r7654, [%rd7+15276];
	add.s32 	%r7655, %r7654, %r7653;
	ld.global.nc.u32 	%r7656, [%rd7+15280];
	add.s32 	%r7657, %r7656, %r7655;
	ld.global.nc.u32 	%r7658, [%rd7+15284];
	add.s32 	%r7659, %r7658, %r7657;
	ld.global.nc.u32 	%r7660, [%rd7+15288];
	add.s32 	%r7661, %r7660, %r7659;
	ld.global.nc.u32 	%r7662, [%rd7+15292];
	add.s32 	%r7663, %r7662, %r7661;
	ld.global.nc.u32 	%r7664, [%rd7+15296];
	add.s32 	%r7665, %r7664, %r7663;
	ld.global.nc.u32 	%r7666, [%rd7+15300];
	add.s32 	%r7667, %r7666, %r7665;
	ld.global.nc.u32 	%r7668, [%rd7+15304];
	add.s32 	%r7669, %r7668, %r7667;
	ld.global.nc.u32 	%r7670, [%rd7+15308];
	add.s32 	%r7671, %r7670, %r7669;
	ld.global.nc.u32 	%r7672, [%rd7+15312];
	add.s32 	%r7673, %r7672, %r7671;
	ld.global.nc.u32 	%r7674, [%rd7+15316];
	add.s32 	%r7675, %r7674, %r7673;
	ld.global.nc.u32 	%r7676, [%rd7+15320];
	add.s32 	%r7677, %r7676, %r7675;
	ld.global.nc.u32 	%r7678, [%rd7+15324];
	add.s32 	%r7679, %r7678, %r7677;
	ld.global.nc.u32 	%r7680, [%rd7+15328];
	add.s32 	%r7681, %r7680, %r7679;
	ld.global.nc.u32 	%r7682, [%rd7+15332];
	add.s32 	%r7683, %r7682, %r7681;
	ld.global.nc.u32 	%r7684, [%rd7+15336];
	add.s32 	%r7685, %r7684, %r7683;
	ld.global.nc.u32 	%r7686, [%rd7+15340];
	add.s32 	%r7687, %r7686, %r7685;
	ld.global.nc.u32 	%r7688, [%rd7+15344];
	add.s32 	%r7689, %r7688, %r7687;
	ld.global.nc.u32 	%r7690, [%rd7+15348];
	add.s32 	%r7691, %r7690, %r7689;
	ld.global.nc.u32 	%r7692, [%rd7+15352];
	add.s32 	%r7693, %r7692, %r7691;
	ld.global.nc.u32 	%r7694, [%rd7+15356];
	add.s32 	%r7695, %r7694, %r7693;
	ld.global.nc.u32 	%r7696, [%rd7+15360];
	add.s32 	%r7697, %r7696, %r7695;
	ld.global.nc.u32 	%r7698, [%rd7+15364];
	add.s32 	%r7699, %r7698, %r7697;
	ld.global.nc.u32 	%r7700, [%rd7+15368];
	add.s32 	%r7701, %r7700, %r7699;
	ld.global.nc.u32 	%r7702, [%rd7+15372];
	add.s32 	%r7703, %r7702, %r7701;
	ld.global.nc.u32 	%r7704, [%rd7+15376];
	add.s32 	%r7705, %r7704, %r7703;
	ld.global.nc.u32 	%r7706, [%rd7+15380];
	add.s32 	%r7707, %r7706, %r7705;
	ld.global.nc.u32 	%r7708, [%rd7+15384];
	add.s32 	%r7709, %r7708, %r7707;
	ld.global.nc.u32 	%r7710, [%rd7+15388];
	add.s32 	%r7711, %r7710, %r7709;
	ld.global.nc.u32 	%r7712, [%rd7+15392];
	add.s32 	%r7713, %r7712, %r7711;
	ld.global.nc.u32 	%r7714, [%rd7+15396];
	add.s32 	%r7715, %r7714, %r7713;
	ld.global.nc.u32 	%r7716, [%rd7+15400];
	add.s32 	%r7717, %r7716, %r7715;
	ld.global.nc.u32 	%r7718, [%rd7+15404];
	add.s32 	%r7719, %r7718, %r7717;
	ld.global.nc.u32 	%r7720, [%rd7+15408];
	add.s32 	%r7721, %r7720, %r7719;
	ld.global.nc.u32 	%r7722, [%rd7+15412];
	add.s32 	%r7723, %r7722, %r7721;
	ld.global.nc.u32 	%r7724, [%rd7+15416];
	add.s32 	%r7725, %r7724, %r7723;
	ld.global.nc.u32 	%r7726, [%rd7+15420];
	add.s32 	%r7727, %r7726, %r7725;
	ld.global.nc.u32 	%r7728, [%rd7+15424];
	add.s32 	%r7729, %r7728, %r7727;
	ld.global.nc.u32 	%r7730, [%rd7+15428];
	add.s32 	%r7731, %r7730, %r7729;
	ld.global.nc.u32 	%r7732, [%rd7+15432];
	add.s32 	%r7733, %r7732, %r7731;
	ld.global.nc.u32 	%r7734, [%rd7+15436];
	add.s32 	%r7735, %r7734, %r7733;
	ld.global.nc.u32 	%r7736, [%rd7+15440];
	add.s32 	%r7737, %r7736, %r7735;
	ld.global.nc.u32 	%r7738, [%rd7+15444];
	add.s32 	%r7739, %r7738, %r7737;
	ld.global.nc.u32 	%r7740, [%rd7+15448];
	add.s32 	%r7741, %r7740, %r7739;
	ld.global.nc.u32 	%r7742, [%rd7+15452];
	add.s32 	%r7743, %r7742, %r7741;
	ld.global.nc.u32 	%r7744, [%rd7+15456];
	add.s32 	%r7745, %r7744, %r7743;
	ld.global.nc.u32 	%r7746, [%rd7+15460];
	add.s32 	%r7747, %r7746, %r7745;
	ld.global.nc.u32 	%r7748, [%rd7+15464];
	add.s32 	%r7749, %r7748, %r7747;
	ld.global.nc.u32 	%r7750, [%rd7+15468];
	add.s32 	%r7751, %r7750, %r7749;
	ld.global.nc.u32 	%r7752, [%rd7+15472];
	add.s32 	%r7753, %r7752, %r7751;
	ld.global.nc.u32 	%r7754, [%rd7+15476];
	add.s32 	%r7755, %r7754, %r7753;
	ld.global.nc.u32 	%r7756, [%rd7+15480];
	add.s32 	%r7757, %r7756, %r7755;
	ld.global.nc.u32 	%r7758, [%rd7+15484];
	add.s32 	%r7759, %r7758, %r7757;
	ld.global.nc.u32 	%r7760, [%rd7+15488];
	add.s32 	%r7761, %r7760, %r7759;
	ld.global.nc.u32 	%r7762, [%rd7+15492];
	add.s32 	%r7763, %r7762, %r7761;
	ld.global.nc.u32 	%r7764, [%rd7+15496];
	add.s32 	%r7765, %r7764, %r7763;
	ld.global.nc.u32 	%r7766, [%rd7+15500];
	add.s32 	%r7767, %r7766, %r7765;
	ld.global.nc.u32 	%r7768, [%rd7+15504];
	add.s32 	%r7769, %r7768, %r7767;
	ld.global.nc.u32 	%r7770, [%rd7+15508];
	add.s32 	%r7771, %r7770, %r7769;
	ld.global.nc.u32 	%r7772, [%rd7+15512];
	add.s32 	%r7773, %r7772, %r7771;
	ld.global.nc.u32 	%r7774, [%rd7+15516];
	add.s32 	%r7775, %r7774, %r7773;
	ld.global.nc.u32 	%r7776, [%rd7+15520];
	add.s32 	%r7777, %r7776, %r7775;
	ld.global.nc.u32 	%r7778, [%rd7+15524];
	add.s32 	%r7779, %r7778, %r7777;
	ld.global.nc.u32 	%r7780, [%rd7+15528];
	add.s32 	%r7781, %r7780, %r7779;
	ld.global.nc.u32 	%r7782, [%rd7+15532];
	add.s32 	%r7783, %r7782, %r7781;
	ld.global.nc.u32 	%r7784, [%rd7+15536];
	add.s32 	%r7785, %r7784, %r7783;
	ld.global.nc.u32 	%r7786, [%rd7+15540];
	add.s32 	%r7787, %r7786, %r7785;
	ld.global.nc.u32 	%r7788, [%rd7+15544];
	add.s32 	%r7789, %r7788, %r7787;
	ld.global.nc.u32 	%r7790, [%rd7+15548];
	add.s32 	%r7791, %r7790, %r7789;
	ld.global.nc.u32 	%r7792, [%rd7+15552];
	add.s32 	%r7793, %r7792, %r7791;
	ld.global.nc.u32 	%r7794, [%rd7+15556];
	add.s32 	%r7795, %r7794, %r7793;
	ld.global.nc.u32 	%r7796, [%rd7+15560];
	add.s32 	%r7797, %r7796, %r7795;
	ld.global.nc.u32 	%r7798, [%rd7+15564];
	add.s32 	%r7799, %r7798, %r7797;
	ld.global.nc.u32 	%r7800, [%rd7+15568];
	add.s32 	%r7801, %r7800, %r7799;
	ld.global.nc.u32 	%r7802, [%rd7+15572];
	add.s32 	%r7803, %r7802, %r7801;
	ld.global.nc.u32 	%r7804, [%rd7+15576];
	add.s32 	%r7805, %r7804, %r7803;
	ld.global.nc.u32 	%r7806, [%rd7+15580];
	add.s32 	%r7807, %r7806, %r7805;
	ld.global.nc.u32 	%r7808, [%rd7+15584];
	add.s32 	%r7809, %r7808, %r7807;
	ld.global.nc.u32 	%r7810, [%rd7+15588];
	add.s32 	%r7811, %r7810, %r7809;
	ld.global.nc.u32 	%r7812, [%rd7+15592];
	add.s32 	%r7813, %r7812, %r7811;
	ld.global.nc.u32 	%r7814, [%rd7+15596];
	add.s32 	%r7815, %r7814, %r7813;
	ld.global.nc.u32 	%r7816, [%rd7+15600];
	add.s32 	%r7817, %r7816, %r7815;
	ld.global.nc.u32 	%r7818, [%rd7+15604];
	add.s32 	%r7819, %r7818, %r7817;
	ld.global.nc.u32 	%r7820, [%rd7+15608];
	add.s32 	%r7821, %r7820, %r7819;
	ld.global.nc.u32 	%r7822, [%rd7+15612];
	add.s32 	%r7823, %r7822, %r7821;
	ld.global.nc.u32 	%r7824, [%rd7+15616];
	add.s32 	%r7825, %r7824, %r7823;
	ld.global.nc.u32 	%r7826, [%rd7+15620];
	add.s32 	%r7827, %r7826, %r7825;
	ld.global.nc.u32 	%r7828, [%rd7+15624];
	add.s32 	%r7829, %r7828, %r7827;
	ld.global.nc.u32 	%r7830, [%rd7+15628];
	add.s32 	%r7831, %r7830, %r7829;
	ld.global.nc.u32 	%r7832, [%rd7+15632];
	add.s32 	%r7833, %r7832, %r7831;
	ld.global.nc.u32 	%r7834, [%rd7+15636];
	add.s32 	%r7835, %r7834, %r7833;
	ld.global.nc.u32 	%r7836, [%rd7+15640];
	add.s32 	%r7837, %r7836, %r7835;
	ld.global.nc.u32 	%r7838, [%rd7+15644];
	add.s32 	%r7839, %r7838, %r7837;
	ld.global.nc.u32 	%r7840, [%rd7+15648];
	add.s32 	%r7841, %r7840, %r7839;
	ld.global.nc.u32 	%r7842, [%rd7+15652];
	add.s32 	%r7843, %r7842, %r7841;
	ld.global.nc.u32 	%r7844, [%rd7+15656];
	add.s32 	%r7845, %r7844, %r7843;
	ld.global.nc.u32 	%r7846, [%rd7+15660];
	add.s32 	%r7847, %r7846, %r7845;
	ld.global.nc.u32 	%r7848, [%rd7+15664];
	add.s32 	%r7849, %r7848, %r7847;
	ld.global.nc.u32 	%r7850, [%rd7+15668];
	add.s32 	%r7851, %r7850, %r7849;
	ld.global.nc.u32 	%r7852, [%rd7+15672];
	add.s32 	%r7853, %r7852, %r7851;
	ld.global.nc.u32 	%r7854, [%rd7+15676];
	add.s32 	%r7855, %r7854, %r7853;
	ld.global.nc.u32 	%r7856, [%rd7+15680];
	add.s32 	%r7857, %r7856, %r7855;
	ld.global.nc.u32 	%r7858, [%rd7+15684];
	add.s32 	%r7859, %r7858, %r7857;
	ld.global.nc.u32 	%r7860, [%rd7+15688];
	add.s32 	%r7861, %r7860, %r7859;
	ld.global.nc.u32 	%r7862, [%rd7+15692];
	add.s32 	%r7863, %r7862, %r7861;
	ld.global.nc.u32 	%r7864, [%rd7+15696];
	add.s32 	%r7865, %r7864, %r7863;
	ld.global.nc.u32 	%r7866, [%rd7+15700];
	add.s32 	%r7867, %r7866, %r7865;
	ld.global.nc.u32 	%r7868, [%rd7+15704];
	add.s32 	%r7869, %r7868, %r7867;
	ld.global.nc.u32 	%r7870, [%rd7+15708];
	add.s32 	%r7871, %r7870, %r7869;
	ld.global.nc.u32 	%r7872, [%rd7+15712];
	add.s32 	%r7873, %r7872, %r7871;
	ld.global.nc.u32 	%r7874, [%rd7+15716];
	add.s32 	%r7875, %r7874, %r7873;
	ld.global.nc.u32 	%r7876, [%rd7+15720];
	add.s32 	%r7877, %r7876, %r7875;
	ld.global.nc.u32 	%r7878, [%rd7+15724];
	add.s32 	%r7879, %r7878, %r7877;
	ld.global.nc.u32 	%r7880, [%rd7+15728];
	add.s32 	%r7881, %r7880, %r7879;
	ld.global.nc.u32 	%r7882, [%rd7+15732];
	add.s32 	%r7883, %r7882, %r7881;
	ld.global.nc.u32 	%r7884, [%rd7+15736];
	add.s32 	%r7885, %r7884, %r7883;
	ld.global.nc.u32 	%r7886, [%rd7+15740];
	add.s32 	%r7887, %r7886, %r7885;
	ld.global.nc.u32 	%r7888, [%rd7+15744];
	add.s32 	%r7889, %r7888, %r7887;
	ld.global.nc.u32 	%r7890, [%rd7+15748];
	add.s32 	%r7891, %r7890, %r7889;
	ld.global.nc.u32 	%r7892, [%rd7+15752];
	add.s32 	%r7893, %r7892, %r7891;
	ld.global.nc.u32 	%r7894, [%rd7+15756];
	add.s32 	%r7895, %r7894, %r7893;
	ld.global.nc.u32 	%r7896, [%rd7+15760];
	add.s32 	%r7897, %r7896, %r7895;
	ld.global.nc.u32 	%r7898, [%rd7+15764];
	add.s32 	%r7899, %r7898, %r7897;
	ld.global.nc.u32 	%r7900, [%rd7+15768];
	add.s32 	%r7901, %r7900, %r7899;
	ld.global.nc.u32 	%r7902, [%rd7+15772];
	add.s32 	%r7903, %r7902, %r7901;
	ld.global.nc.u32 	%r7904, [%rd7+15776];
	add.s32 	%r7905, %r7904, %r7903;
	ld.global.nc.u32 	%r7906, [%rd7+15780];
	add.s32 	%r7907, %r7906, %r7905;
	ld.global.nc.u32 	%r7908, [%rd7+15784];
	add.s32 	%r7909, %r7908, %r7907;
	ld.global.nc.u32 	%r7910, [%rd7+15788];
	add.s32 	%r7911, %r7910, %r7909;
	ld.global.nc.u32 	%r7912, [%rd7+15792];
	add.s32 	%r7913, %r7912, %r7911;
	ld.global.nc.u32 	%r7914, [%rd7+15796];
	add.s32 	%r7915, %r7914, %r7913;
	ld.global.nc.u32 	%r7916, [%rd7+15800];
	add.s32 	%r7917, %r7916, %r7915;
	ld.global.nc.u32 	%r7918, [%rd7+15804];
	add.s32 	%r7919, %r7918, %r7917;
	ld.global.nc.u32 	%r7920, [%rd7+15808];
	add.s32 	%r7921, %r7920, %r7919;
	ld.global.nc.u32 	%r7922, [%rd7+15812];
	add.s32 	%r7923, %r7922, %r7921;
	ld.global.nc.u32 	%r7924, [%rd7+15816];
	add.s32 	%r7925, %r7924, %r7923;
	ld.global.nc.u32 	%r7926, [%rd7+15820];
	add.s32 	%r7927, %r7926, %r7925;
	ld.global.nc.u32 	%r7928, [%rd7+15824];
	add.s32 	%r7929, %r7928, %r7927;
	ld.global.nc.u32 	%r7930, [%rd7+15828];
	add.s32 	%r7931, %r7930, %r7929;
	ld.global.nc.u32 	%r7932, [%rd7+15832];
	add.s32 	%r7933, %r7932, %r7931;
	ld.global.nc.u32 	%r7934, [%rd7+15836];
	add.s32 	%r7935, %r7934, %r7933;
	ld.global.nc.u32 	%r7936, [%rd7+15840];
	add.s32 	%r7937, %r7936, %r7935;
	ld.global.nc.u32 	%r7938, [%rd7+15844];
	add.s32 	%r7939, %r7938, %r7937;
	ld.global.nc.u32 	%r7940, [%rd7+15848];
	add.s32 	%r7941, %r7940, %r7939;
	ld.global.nc.u32 	%r7942, [%rd7+15852];
	add.s32 	%r7943, %r7942, %r7941;
	ld.global.nc.u32 	%r7944, [%rd7+15856];
	add.s32 	%r7945, %r7944, %r7943;
	ld.global.nc.u32 	%r7946, [%rd7+15860];
	add.s32 	%r7947, %r7946, %r7945;
	ld.global.nc.u32 	%r7948, [%rd7+15864];
	add.s32 	%r7949, %r7948, %r7947;
	ld.global.nc.u32 	%r7950, [%rd7+15868];
	add.s32 	%r7951, %r7950, %r7949;
	ld.global.nc.u32 	%r7952, [%rd7+15872];
	add.s32 	%r7953, %r7952, %r7951;
	ld.global.nc.u32 	%r7954, [%rd7+15876];
	add.s32 	%r7955, %r7954, %r7953;
	ld.global.nc.u32 	%r7956, [%rd7+15880];
	add.s32 	%r7957, %r7956, %r7955;
	ld.global.nc.u32 	%r7958, [%rd7+15884];
	add.s32 	%r7959, %r7958, %r7957;
	ld.global.nc.u32 	%r7960, [%rd7+15888];
	add.s32 	%r7961, %r7960, %r7959;
	ld.global.nc.u32 	%r7962, [%rd7+15892];
	add.s32 	%r7963, %r7962, %r7961;
	ld.global.nc.u32 	%r7964, [%rd7+15896];
	add.s32 	%r7965, %r7964, %r7963;
	ld.global.nc.u32 	%r7966, [%rd7+15900];
	add.s32 	%r7967, %r7966, %r7965;
	ld.global.nc.u32 	%r7968, [%rd7+15904];
	add.s32 	%r7969, %r7968, %r7967;
	ld.global.nc.u32 	%r7970, [%rd7+15908];
	add.s32 	%r7971, %r7970, %r7969;
	ld.global.nc.u32 	%r7972, [%rd7+15912];
	add.s32 	%r7973, %r7972, %r7971;
	ld.global.nc.u32 	%r7974, [%rd7+15916];
	add.s32 	%r7975, %r7974, %r7973;
	ld.global.nc.u32 	%r7976, [%rd7+15920];
	add.s32 	%r7977, %r7976, %r7975;
	ld.global.nc.u32 	%r7978, [%rd7+15924];
	add.s32 	%r7979, %r7978, %r7977;
	ld.global.nc.u32 	%r7980, [%rd7+15928];
	add.s32 	%r7981, %r7980, %r7979;
	ld.global.nc.u32 	%r7982, [%rd7+15932];
	add.s32 	%r7983, %r7982, %r7981;
	ld.global.nc.u32 	%r7984, [%rd7+15936];
	add.s32 	%r7985, %r7984, %r7983;
	ld.global.nc.u32 	%r7986, [%rd7+15940];
	add.s32 	%r7987, %r7986, %r7985;
	ld.global.nc.u32 	%r7988, [%rd7+15944];
	add.s32 	%r7989, %r7988, %r7987;
	ld.global.nc.u32 	%r7990, [%rd7+15948];
	add.s32 	%r7991, %r7990, %r7989;
	ld.global.nc.u32 	%r7992, [%rd7+15952];
	add.s32 	%r7993, %r7992, %r7991;
	ld.global.nc.u32 	%r7994, [%rd7+15956];
	add.s32 	%r7995, %r7994, %r7993;
	ld.global.nc.u32 	%r7996, [%rd7+15960];
	add.s32 	%r7997, %r7996, %r7995;
	ld.global.nc.u32 	%r7998, [%rd7+15964];
	add.s32 	%r7999, %r7998, %r7997;
	ld.global.nc.u32 	%r8000, [%rd7+15968];
	add.s32 	%r8001, %r8000, %r7999;
	ld.global.nc.u32 	%r8002, [%rd7+15972];
	add.s32 	%r8003, %r8002, %r8001;
	ld.global.nc.u32 	%r8004, [%rd7+15976];
	add.s32 	%r8005, %r8004, %r8003;
	ld.global.nc.u32 	%r8006, [%rd7+15980];
	add.s32 	%r8007, %r8006, %r8005;
	ld.global.nc.u32 	%r8008, [%rd7+15984];
	add.s32 	%r8009, %r8008, %r8007;
	ld.global.nc.u32 	%r8010, [%rd7+15988];
	add.s32 	%r8011, %r8010, %r8009;
	ld.global.nc.u32 	%r8012, [%rd7+15992];
	add.s32 	%r8013, %r8012, %r8011;
	ld.global.nc.u32 	%r8014, [%rd7+15996];
	add.s32 	%r8015, %r8014, %r8013;
	ld.global.nc.u32 	%r8016, [%rd7+16000];
	add.s32 	%r8017, %r8016, %r8015;
	ld.global.nc.u32 	%r8018, [%rd7+16004];
	add.s32 	%r8019, %r8018, %r8017;
	ld.global.nc.u32 	%r8020, [%rd7+16008];
	add.s32 	%r8021, %r8020, %r8019;
	ld.global.nc.u32 	%r8022, [%rd7+16012];
	add.s32 	%r8023, %r8022, %r8021;
	ld.global.nc.u32 	%r8024, [%rd7+16016];
	add.s32 	%r8025, %r8024, %r8023;
	ld.global.nc.u32 	%r8026, [%rd7+16020];
	add.s32 	%r8027, %r8026, %r8025;
	ld.global.nc.u32 	%r8028, [%rd7+16024];
	add.s32 	%r8029, %r8028, %r8027;
	ld.global.nc.u32 	%r8030, [%rd7+16028];
	add.s32 	%r8031, %r8030, %r8029;
	ld.global.nc.u32 	%r8032, [%rd7+16032];
	add.s32 	%r8033, %r8032, %r8031;
	ld.global.nc.u32 	%r8034, [%rd7+16036];
	add.s32 	%r8035, %r8034, %r8033;
	ld.global.nc.u32 	%r8036, [%rd7+16040];
	add.s32 	%r8037, %r8036, %r8035;
	ld.global.nc.u32 	%r8038, [%rd7+16044];
	add.s32 	%r8039, %r8038, %r8037;
	ld.global.nc.u32 	%r8040, [%rd7+16048];
	add.s32 	%r8041, %r8040, %r8039;
	ld.global.nc.u32 	%r8042, [%rd7+16052];
	add.s32 	%r8043, %r8042, %r8041;
	ld.global.nc.u32 	%r8044, [%rd7+16056];
	add.s32 	%r8045, %r8044, %r8043;
	ld.global.nc.u32 	%r8046, [%rd7+16060];
	add.s32 	%r8047, %r8046, %r8045;
	ld.global.nc.u32 	%r8048, [%rd7+16064];
	add.s32 	%r8049, %r8048, %r8047;
	ld.global.nc.u32 	%r8050, [%rd7+16068];
	add.s32 	%r8051, %r8050, %r8049;
	ld.global.nc.u32 	%r8052, [%rd7+16072];
	add.s32 	%r8053, %r8052, %r8051;
	ld.global.nc.u32 	%r8054, [%rd7+16076];
	add.s32 	%r8055, %r8054, %r8053;
	ld.global.nc.u32 	%r8056, [%rd7+16080];
	add.s32 	%r8057, %r8056, %r8055;
	ld.global.nc.u32 	%r8058, [%rd7+16084];
	add.s32 	%r8059, %r8058, %r8057;
	ld.global.nc.u32 	%r8060, [%rd7+16088];
	add.s32 	%r8061, %r8060, %r8059;
	ld.global.nc.u32 	%r8062, [%rd7+16092];
	add.s32 	%r8063, %r8062, %r8061;
	ld.global.nc.u32 	%r8064, [%rd7+16096];
	add.s32 	%r8065, %r8064, %r8063;
	ld.global.nc.u32 	%r8066, [%rd7+16100];
	add.s32 	%r8067, %r8066, %r8065;
	ld.global.nc.u32 	%r8068, [%rd7+16104];
	add.s32 	%r8069, %r8068, %r8067;
	ld.global.nc.u32 	%r8070, [%rd7+16108];
	add.s32 	%r8071, %r8070, %r8069;
	ld.global.nc.u32 	%r8072, [%rd7+16112];
	add.s32 	%r8073, %r8072, %r8071;
	ld.global.nc.u32 	%r8074, [%rd7+16116];
	add.s32 	%r8075, %r8074, %r8073;
	ld.global.nc.u32 	%r8076, [%rd7+16120];
	add.s32 	%r8077, %r8076, %r8075;
	ld.global.nc.u32 	%r8078, [%rd7+16124];
	add.s32 	%r8079, %r8078, %r8077;
	ld.global.nc.u32 	%r8080, [%rd7+16128];
	add.s32 	%r8081, %r8080, %r8079;
	ld.global.nc.u32 	%r8082, [%rd7+16132];
	add.s32 	%r8083, %r8082, %r8081;
	ld.global.nc.u32 	%r8084, [%rd7+16136];
	add.s32 	%r8085, %r8084, %r8083;
	ld.global.nc.u32 	%r8086, [%rd7+16140];
	add.s32 	%r8087, %r8086, %r8085;
	ld.global.nc.u32 	%r8088, [%rd7+16144];
	add.s32 	%r8089, %r8088, %r8087;
	ld.global.nc.u32 	%r8090, [%rd7+16148];
	add.s32 	%r8091, %r8090, %r8089;
	ld.global.nc.u32 	%r8092, [%rd7+16152];
	add.s32 	%r8093, %r8092, %r8091;
	ld.global.nc.u32 	%r8094, [%rd7+16156];
	add.s32 	%r8095, %r8094, %r8093;
	ld.global.nc.u32 	%r8096, [%rd7+16160];
	add.s32 	%r8097, %r8096, %r8095;
	ld.global.nc.u32 	%r8098, [%rd7+16164];
	add.s32 	%r8099, %r8098, %r8097;
	ld.global.nc.u32 	%r8100, [%rd7+16168];
	add.s32 	%r8101, %r8100, %r8099;
	ld.global.nc.u32 	%r8102, [%rd7+16172];
	add.s32 	%r8103, %r8102, %r8101;
	ld.global.nc.u32 	%r8104, [%rd7+16176];
	add.s32 	%r8105, %r8104, %r8103;
	ld.global.nc.u32 	%r8106, [%rd7+16180];
	add.s32 	%r8107, %r8106, %r8105;
	ld.global.nc.u32 	%r8108, [%rd7+16184];
	add.s32 	%r8109, %r8108, %r8107;
	ld.global.nc.u32 	%r8110, [%rd7+16188];
	add.s32 	%r8111, %r8110, %r8109;
	ld.global.nc.u32 	%r8112, [%rd7+16192];
	add.s32 	%r8113, %r8112, %r8111;
	ld.global.nc.u32 	%r8114, [%rd7+16196];
	add.s32 	%r8115, %r8114, %r8113;
	ld.global.nc.u32 	%r8116, [%rd7+16200];
	add.s32 	%r8117, %r8116, %r8115;
	ld.global.nc.u32 	%r8118, [%rd7+16204];
	add.s32 	%r8119, %r8118, %r8117;
	ld.global.nc.u32 	%r8120, [%rd7+16208];
	add.s32 	%r8121, %r8120, %r8119;
	ld.global.nc.u32 	%r8122, [%rd7+16212];
	add.s32 	%r8123, %r8122, %r8121;
	ld.global.nc.u32 	%r8124, [%rd7+16216];
	add.s32 	%r8125, %r8124, %r8123;
	ld.global.nc.u32 	%r8126, [%rd7+16220];
	add.s32 	%r8127, %r8126, %r8125;
	ld.global.nc.u32 	%r8128, [%rd7+16224];
	add.s32 	%r8129, %r8128, %r8127;
	ld.global.nc.u32 	%r8130, [%rd7+16228];
	add.s32 	%r8131, %r8130, %r8129;
	ld.global.nc.u32 	%r8132, [%rd7+16232];
	add.s32 	%r8133, %r8132, %r8131;
	ld.global.nc.u32 	%r8134, [%rd7+16236];
	add.s32 	%r8135, %r8134, %r8133;
	ld.global.nc.u32 	%r8136, [%rd7+16240];
	add.s32 	%r8137, %r8136, %r8135;
	ld.global.nc.u32 	%r8138, [%rd7+16244];
	add.s32 	%r8139, %r8138, %r8137;
	ld.global.nc.u32 	%r8140, [%rd7+16248];
	add.s32 	%r8141, %r8140, %r8139;
	ld.global.nc.u32 	%r8142, [%rd7+16252];
	add.s32 	%r8143, %r8142, %r8141;
	ld.global.nc.u32 	%r8144, [%rd7+16256];
	add.s32 	%r8145, %r8144, %r8143;
	ld.global.nc.u32 	%r8146, [%rd7+16260];
	add.s32 	%r8147, %r8146, %r8145;
	ld.global.nc.u32 	%r8148, [%rd7+16264];
	add.s32 	%r8149, %r8148, %r8147;
	ld.global.nc.u32 	%r8150, [%rd7+16268];
	add.s32 	%r8151, %r8150, %r8149;
	ld.global.nc.u32 	%r8152, [%rd7+16272];
	add.s32 	%r8153, %r8152, %r8151;
	ld.global.nc.u32 	%r8154, [%rd7+16276];
	add.s32 	%r8155, %r8154, %r8153;
	ld.global.nc.u32 	%r8156, [%rd7+16280];
	add.s32 	%r8157, %r8156, %r8155;
	ld.global.nc.u32 	%r8158, [%rd7+16284];
	add.s32 	%r8159, %r8158, %r8157;
	ld.global.nc.u32 	%r8160, [%rd7+16288];
	add.s32 	%r8161, %r8160, %r8159;
	ld.global.nc.u32 	%r8162, [%rd7+16292];
	add.s32 	%r8163, %r8162, %r8161;
	ld.global.nc.u32 	%r8164, [%rd7+16296];
	add.s32 	%r8165, %r8164, %r8163;
	ld.global.nc.u32 	%r8166, [%rd7+16300];
	add.s32 	%r8167, %r8166, %r8165;
	ld.global.nc.u32 	%r8168, [%rd7+16304];
	add.s32 	%r8169, %r8168, %r8167;
	ld.global.nc.u32 	%r8170, [%rd7+16308];
	add.s32 	%r8171, %r8170, %r8169;
	ld.global.nc.u32 	%r8172, [%rd7+16312];
	add.s32 	%r8173, %r8172, %r8171;
	ld.global.nc.u32 	%r8174, [%rd7+16316];
	add.s32 	%r8175, %r8174, %r8173;
	ld.global.nc.u32 	%r8176, [%rd7+16320];
	add.s32 	%r8177, %r8176, %r8175;
	ld.global.nc.u32 	%r8178, [%rd7+16324];
	add.s32 	%r8179, %r8178, %r8177;
	ld.global.nc.u32 	%r8180, [%rd7+16328];
	add.s32 	%r8181, %r8180, %r8179;
	ld.global.nc.u32 	%r8182, [%rd7+16332];
	add.s32 	%r8183, %r8182, %r8181;
	ld.global.nc.u32 	%r8184, [%rd7+16336];
	add.s32 	%r8185, %r8184, %r8183;
	ld.global.nc.u32 	%r8186, [%rd7+16340];
	add.s32 	%r8187, %r8186, %r8185;
	ld.global.nc.u32 	%r8188, [%rd7+16344];
	add.s32 	%r8189, %r8188, %r8187;
	ld.global.nc.u32 	%r8190, [%rd7+16348];
	add.s32 	%r8191, %r8190, %r8189;
	ld.global.nc.u32 	%r8192, [%rd7+16352];
	add.s32 	%r8193, %r8192, %r8191;
	ld.global.nc.u32 	%r8194, [%rd7+16356];
	add.s32 	%r8195, %r8194, %r8193;
	ld.global.nc.u32 	%r8196, [%rd7+16360];
	add.s32 	%r8197, %r8196, %r8195;
	ld.global.nc.u32 	%r8198, [%rd7+16364];
	add.s32 	%r8199, %r8198, %r8197;
	ld.global.nc.u32 	%r8200, [%rd7+16368];
	add.s32 	%r8201, %r8200, %r8199;
	ld.global.nc.u32 	%r8202, [%rd7+16372];
	add.s32 	%r8203, %r8202, %r8201;
	ld.global.nc.u32 	%r8204, [%rd7+16376];
	add.s32 	%r8205, %r8204, %r8203;
	ld.global.nc.u32 	%r8206, [%rd7+16380];
	add.s32 	%r8210, %r8206, %r8205;
	add.s32 	%r8208, %r8208, 4096;
	setp.ne.s32 	%p2, %r8208, 16384;
	@%p2 bra 	$L__BB0_3;
	add.s32 	%r8207, %r8207, 1;
	setp.ne.s32 	%p3, %r8207, %r9;
	@%p3 bra 	$L__BB0_2;
$L__BB0_5:
	cvta.to.global.u64 	%rd8, %rd3;
	mul.wide.u32 	%rd9, %r1, 4;
	add.s64 	%rd10, %rd8, %rd9;
	st.global.u32 	[%rd10], %r8210;
	ret;

}
	// .globl	_Z9SoAKernelILi16384EEvPK13ApplesOnTreesPii
.visible .entry _Z9SoAKernelILi16384EEvPK13ApplesOnTreesPii(
	.param .u64 .ptr .align 1 _Z9SoAKernelILi16384EEvPK13ApplesOnTreesPii_param_0,
	.param .u64 .ptr .align 1 _Z9SoAKernelILi16384EEvPK13ApplesOnTreesPii_param_1,
	.param .u32 _Z9SoAKernelILi16384EEvPK13ApplesOnTreesPii_param_2
)
{
	.reg .pred 	%p<4>;
	.reg .b32 	%r<8211>;
	.reg .b64 	%rd<11>;

	ld.param.u64 	%rd2, [_Z9SoAKernelILi16384EEvPK13ApplesOnTreesPii_param_0];
	ld.param.u64 	%rd3, [_Z9SoAKernelILi16384EEvPK13ApplesOnTreesPii_param_1];
	ld.param.u32 	%r9, [_Z9SoAKernelILi16384EEvPK13ApplesOnTreesPii_param_2];
	mov.u32 	%r11, %ctaid.x;
	mov.u32 	%r12, %ntid.x;
	mov.u32 	%r13, %tid.x;
	mad.lo.s32 	%r1, %r11, %r12, %r13;
	setp.lt.s32 	%p1, %r9, 1;
	mov.b32 	%r8210, 0;
	@%p1 bra 	$L__BB1_5;
	cvta.to.global.u64 	%rd4, %rd2;
	mul.wide.u32 	%rd5, %r1, 4;
	add.s64 	%rd1, %rd4, %rd5;
	mov.b32 	%r8207, 0;
$L__BB1_2:
	mov.b32 	%r8208, 0;
	mov.u32 	%r8210, %r8208;
$L__BB1_3:
	.pragma "nounroll";
	mul.wide.u32 	%rd6, %r8208, 65536;
	add.s64 	%rd7, %rd1, %rd6;
	ld.global.nc.u32 	%r16, [%rd7];
	add.s32 	%r17, %r16, %r8210;
	ld.global.nc.u32 	%r18, [%rd7+65536];
	add.s32 	%r19, %r18, %r17;
	ld.global.nc.u32 	%r20, [%rd7+131072];
	add.s32 	%r21, %r20, %r19;
	ld.global.nc.u32 	%r22, [%rd7+196608];
	add.s32 	%r23, %r22, %r21;
	ld.global.nc.u32 	%r24, [%rd7+262144];
	add.s32 	%r25, %r24, %r23;
	ld.global.nc.u32 	%r26, [%rd7+327680];
	add.s32 	%r27, %r26, %r25;
	ld.global.nc.u32 	%r28, [%rd7+393216];
	add.s32 	%r29, %r28, %r27;
	ld.global.nc.u32 	%r30, [%rd7+458752];
	add.s32 	%r31, %r30, %r29;
	ld.global.nc.u32 	%r32, [%rd7+524288];
	add.s32 	%r33, %r32, %r31;
	ld.global.nc.u32 	%r34, [%rd7+589824];
	add.s32 	%r35, %r34, %r33;
	ld.global.nc.u32 	%r36, [%rd7+655360];
	add.s32 	%r37, %r36, %r35;
	ld.global.nc.u32 	%r38, [%rd7+720896];
	add.s32 	%r39, %r38, %r37;
	ld.global.nc.u32 	%r40, [%rd7+786432];
	add.s32 	%r41, %r40, %r39;
	ld.global.nc.u32 	%r42, [%rd7+851968];
	add.s32 	%r43, %r42, %r41;
	ld.global.nc.u32 	%r44, [%rd7+917504];
	add.s32 	%r45, %r44, %r43;
	ld.global.nc.u32 	%r46, [%rd7+983040];
	add.s32 	%r47, %r46, %r45;
	ld.global.nc.u32 	%r48, [%rd7+1048576];
	add.s32 	%r49, %r48, %r47;
	ld.global.nc.u32 	%r50, [%rd7+1114112];
	add.s32 	%r51, %r50, %r49;
	ld.global.nc.u32 	%r52, [%rd7+1179648];
	add.s32 	%r53, %r52, %r51;
	ld.global.nc.u32 	%r54, [%rd7+1245184];
	add.s32 	%r55, %r54, %r53;
	ld.global.nc.u32 	%r56, [%rd7+1310720];
	add.s32 	%r57, %r56, %r55;
	ld.global.nc.u32 	%r58, [%rd7+1376256];
	add.s32 	%r59, %r58, %r57;
	ld.global.nc.u32 	%r60, [%rd7+1441792];
	add.s32 	%r61, %r60, %r59;
	ld.global.nc.u32 	%r62, [%rd7+1507328];
	add.s32 	%r63, %r62, %r61;
	ld.global.nc.u32 	%r64, [%rd7+1572864];
	add.s32 	%r65, %r64, %r63;
	ld.global.nc.u32 	%r66, [%rd7+1638400];
	add.s32 	%r67, %r66, %r65;
	ld.global.nc.u32 	%r68, [%rd7+1703936];
	add.s32 	%r69, %r68, %r67;
	ld.global.nc.u32 	%r70, [%rd7+1769472];
	add.s32 	%r71, %r70, %r69;
	ld.global.nc.u32 	%r72, [%rd7+1835008];
	add.s32 	%r73, %r72, %r71;
	ld.global.nc.u32 	%r74, [%rd7+1900544];
	add.s32 	%r75, %r74, %r73;
	ld.global.nc.u32 	%r76, [%rd7+1966080];
	add.s32 	%r77, %r76, %r75;
	ld.global.nc.u32 	%r78, [%rd7+2031616];
	add.s32 	%r79, %r78, %r77;
	ld.global.nc.u32 	%r80, [%rd7+2097152];
	add.s32 	%r81, %r80, %r79;
	ld.global.nc.u32 	%r82, [%rd7+2162688];
	add.s32 	%r83, %r82, %r81;
	ld.global.nc.u32 	%r84, [%rd7+2228224];
	add.s32 	%r85, %r84, %r83;
	ld.global.nc.u32 	%r86, [%rd7+2293760];
	add.s32 	%r87, %r86, %r85;
	ld.global.nc.u32 	%r88, [%rd7+2359296];
	add.s32 	%r89, %r88, %r87;
	ld.global.nc.u32 	%r90, [%rd7+2424832];
	add.s32 	%r91, %r90, %r89;
	ld.global.nc.u32 	%r92, [%rd7+2490368];
	add.s32 	%r93, %r92, %r91;
	ld.global.nc.u32 	%r94, [%rd7+2555904];
	add.s32 	%r95, %r94, %r93;
	ld.global.nc.u32 	%r96, [%rd7+2621440];
	add.s32 	%r97, %r96, %r95;
	ld.global.nc.u32 	%r98, [%rd7+2686976];
	add.s32 	%r99, %r98, %r97;
	ld.global.nc.u32 	%r100, [%rd7+2752512];
	add.s32 	%r101, %r100, %r99;
	ld.global.nc.u32 	%r102, [%rd7+2818048];
	add.s32 	%r103, %r102, %r101;
	ld.global.nc.u32 	%r104, [%rd7+2883584];
	add.s32 	%r105, %r104, %r103;
	ld.global.nc.u32 	%r106, [%rd7+2949120];
	add.s32 	%r107, %r106, %r105;
	ld.global.nc.u32 	%r108, [%rd7+3014656];
	add.s32 	%r109, %r108, %r107;
	ld.global.nc.u32 	%r110, [%rd7+3080192];
	add.s32 	%r111, %r110, %r109;
	ld.global.nc.u32 	%r112, [%rd7+3145728];
	add.s32 	%r113, %r112, %r111;
	ld.global.nc.u32 	%r114, [%rd7+3211264];
	add.s32 	%r115, %r114, %r113;
	ld.global.nc.u32 	%r116, [%rd7+3276800];
	add.s32 	%r117, %r116, %r115;
	ld.global.nc.u32 	%r118, [%rd7+3342336];
	add.s32 	%r119, %r118, %r117;
	ld.global.nc.u32 	%r120, [%rd7+3407872];
	add.s32 	%r121, %r120, %r119;
	ld.global.nc.u32 	%r122, [%rd7+3473408];
	add.s32 	%r123, %r122, %r121;
	ld.global.nc.u32 	%r124, [%rd7+3538944];
	add.s32 	%r125, %r124, %r123;
	ld.global.nc.u32 	%r126, [%rd7+3604480];
	add.s32 	%r127, %r126, %r125;
	ld.global.nc.u32 	%r128, [%rd7+3670016];
	add.s32 	%r129, %r128, %r127;
	ld.global.nc.u32 	%r130, [%rd7+3735552];
	add.s32 	%r131, %r130, %r129;
	ld.global.nc.u32 	%r132, [%rd7+3801088];
	add.s32 	%r133, %r132, %r131;
	ld.global.nc.u32 	%r134, [%rd7+3866624];
	add.s32 	%r135, %r134, %r133;
	ld.global.nc.u32 	%r136, [%rd7+3932160];
	add.s32 	%r137, %r136, %r135;
	ld.global.nc.u32 	%r138, [%rd7+3997696];
	add.s32 	%r139, %r138, %r137;
	ld.global.nc.u32 	%r140, [%rd7+4063232];
	add.s32 	%r141, %r140, %r139;
	ld.global.nc.u32 	%r142, [%rd7+4128768];
	add.s32 	%r143, %r142, %r141;
	ld.global.nc.u32 	%r144, [%rd7+4194304];
	add.s32 	%r145, %r144, %r143;
	ld.global.nc.u32 	%r146, [%rd7+4259840];
	add.s32 	%r147, %r146, %r145;
	ld.global.nc.u32 	%r148, [%rd7+4325376];
	add.s32 	%r149, %r148, %r147;
	ld.global.nc.u32 	%r150, [%rd7+4390912];
	add.s32 	%r151, %r150, %r149;
	ld.global.nc.u32 	%r152, [%rd7+4456448];
	add.s32 	%r153, %r152, %r151;
	ld.global.nc.u32 	%r154, [%rd7+4521984];
	add.s32 	%r155, %r154, %r153;
	ld.global.nc.u32 	%r156, [%rd7+4587520];
	add.s32 	%r157, %r156, %r155;
	ld.global.nc.u32 	%r158, [%rd7+4653056];
	add.s32 	%r159, %r158, %r157;
	ld.global.nc.u32 	%r160, [%rd7+4718592];
	add.s32 	%r161, %r160, %r159;
	ld.global.nc.u32 	%r162, [%rd7+4784128];
	add.s32 	%r163, %r162, %r161;
	ld.global.nc.u32 	%r164, [%rd7+4849664];
	add.s32 	%r165, %r164, %r163;
	ld.global.nc.u32 	%r166, [%rd7+4915200];
	add.s32 	%r167, %r166, %r165;
	ld.global.nc.u32 	%r168, [%rd7+4980736];
	add.s32 	%r169, %r168, %r167;
	ld.global.nc.u32 	%r170, [%rd7+5046272];
	add.s32 	%r171, %r170, %r169;
	ld.global.nc.u32 	%r172, [%rd7+5111808];
	add.s32 	%r173, %r172, %r171;
	ld.global.nc.u32 	%r174, [%rd7+5177344];
	add.s32 	%r175, %r174, %r173;
	ld.global.nc.u32 	%r176, [%rd7+5242880];
	add.s32 	%r177, %r176, %r175;
	ld.global.nc.u32 	%r178, [%rd7+5308416];
	add.s32 	%r179, %r178, %r177;
	ld.global.nc.u32 	%r180, [%rd7+5373952];
	add.s32 	%r181, %r180, %r179;
	ld.global.nc.u32 	%r182, [%rd7+5439488];
	add.s32 	%r183, %r182, %r181;
	ld.global.nc.u32 	%r184, [%rd7+5505024];
	add.s32 	%r185, %r184, %r183;
	ld.global.nc.u32 	%r186, [%rd7+5570560];
	add.s32 	%r187, %r186, %r185;
	ld.global.nc.u32 	%r188, [%rd7+5636096];
	add.s32 	%r189, %r188, %r187;
	ld.global.nc.u32 	%r190, [%rd7+5701632];
	add.s32 	%r191, %r190, %r189;
	ld.global.nc.u32 	%r192, [%rd7+5767168];
	add.s32 	%r193, %r192, %r191;
	ld.global.nc.u32 	%r194, [%rd7+5832704];
	add.s32 	%r195, %r194, %r193;
	ld.global.nc.u32 	%r196, [%rd7+5898240];
	add.s32 	%r197, %r196, %r195;
	ld.global.nc.u32 	%r198, [%rd7+5963776];
	add.s32 	%r199, %r198, %r197;
	ld.global.nc.u32 	%r200, [%rd7+6029312];
	add.s32 	%r201, %r200, %r199;
	ld.global.nc.u32 	%r202, [%rd7+6094848];
	add.s32 	%r203, %r202, %r201;
	ld.global.nc.u32 	%r204, [%rd7+6160384];
	add.s32 	%r205, %r204, %r203;
	ld.global.nc.u32 	%r206, [%rd7+6225920];
	add.s32 	%r207, %r206, %r205;
	ld.global.nc.u32 	%r208, [%rd7+6291456];
	add.s32 	%r209, %r208, %r207;
	ld.global.nc.u32 	%r210, [%rd7+6356992];
	add.s32 	%r211, %r210, %r209;
	ld.global.nc.u32 	%r212, [%rd7+6422528];
	add.s32 	%r213, %r212, %r211;
	ld.global.nc.u32 	%r214, [%rd7+6488064];
	add.s32 	%r215, %r214, %r213;
	ld.global.nc.u32 	%r216, [%rd7+6553600];
	add.s32 	%r217, %r216, %r215;
	ld.global.nc.u32 	%r218, [%rd7+6619136];
	add.s32 	%r219, %r218, %r217;
	ld.global.nc.u32 	%r220, [%rd7+6684672];
	add.s32 	%r221, %r220, %r219;
	ld.global.nc.u32 	%r222, [%rd7+6750208];
	add.s32 	%r223, %r222, %r221;
	ld.global.nc.u32 	%r224, [%rd7+6815744];
	add.s32 	%r225, %r224, %r223;
	ld.global.nc.u32 	%r226, [%rd7+6881280];
	add.s32 	%r227, %r226, %r225;
	ld.global.nc.u32 	%r228, [%rd7+6946816];
	add.s32 	%r229, %r228, %r227;
	ld.global.nc.u32 	%r230, [%rd7+7012352];
	add.s32 	%r231, %r230, %r229;
	ld.global.nc.u32 	%r232, [%rd7+7077888];
	add.s32 	%r233, %r232, %r231;
	ld.global.nc.u32 	%r234, [%rd7+7143424];
	add.s32 	%r235, %r234, %r233;
	ld.global.nc.u32 	%r236, [%rd7+7208960];
	add.s32 	%r237, %r236, %r235;
	ld.global.nc.u32 	%r238, [%rd7+7274496];
	add.s32 	%r239, %r238, %r237;
	ld.global.nc.u32 	%r240, [%rd7+7340032];
	add.s32 	%r241, %r240, %r239;
	ld.global.nc.u32 	%r242, [%rd7+7405568];
	add.s32 	%r243, %r242, %r241;
	ld.global.nc.u32 	%r244, [%rd7+7471104];
	add.s32 	%r245, %r244, %r243;
	ld.global.nc.u32 	%r246, [%rd7+7536640];
	add.s32 	%r247, %r246, %r245;
	ld.global.nc.u32 	%r248, [%rd7+7602176];
	add.s32 	%r249, %r248, %r247;
	ld.global.nc.u32 	%r250, [%rd7+7667712];
	add.s32 	%r251, %r250, %r249;
	ld.global.nc.u32 	%r252, [%rd7+7733248];
	add.s32 	%r253, %r252, %r251;
	ld.global.nc.u32 	%r254, [%rd7+7798784];
	add.s32 	%r255, %r254, %r253;
	ld.global.nc.u32 	%r256, [%rd7+7864320];
	add.s32 	%r257, %r256, %r255;
	ld.global.nc.u32 	%r258, [%rd7+7929856];
	add.s32 	%r259, %r258, %r257;
	ld.global.nc.u32 	%r260, [%rd7+7995392];
	add.s32 	%r261, %r260, %r259;
	ld.global.nc.u32 	%r262, [%rd7+8060928];
	add.s32 	%r263, %r262, %r261;
	ld.global.nc.u32 	%r264, [%rd7+8126464];
	add.s32 	%r265, %r264, %r263;
	ld.global.nc.u32 	%r266, [%rd7+8192000];
	add.s32 	%r267, %r266, %r265;
	ld.global.nc.u32 	%r268, [%rd7+8257536];
	add.s32 	%r269, %r268, %r267;
	ld.global.nc.u32 	%r270, [%rd7+8323072];
	add.s32 	%r271, %r270, %r269;
	ld.global.nc.u32 	%r272, [%rd7+8388608];
	add.s32 	%r273, %r272, %r271;
	ld.global.nc.u32 	%r274, [%rd7+8454144];
	add.s32 	%r275, %r274, %r273;
	ld.global.nc.u32 	%r276, [%rd7+8519680];
	add.s32 	%r277, %r276, %r275;
	ld.global.nc.u32 	%r278, [%rd7+8585216];
	add.s32 	%r279, %r278, %r277;
	ld.global.nc.u32 	%r280, [%rd7+8650752];
	add.s32 	%r281, %r280, %r279;
	ld.global.nc.u32 	%r282, [%rd7+8716288];
	add.s32 	%r283, %r282, %r281;
	ld.global.nc.u32 	%r284, [%rd7+8781824];
	add.s32 	%r285, %r284, %r283;
	ld.global.nc.u32 	%r286, [%rd7+8847360];
	add.s32 	%r287, %r286, %r285;
	ld.global.nc.u32 	%r288, [%rd7+8912896];
	add.s32 	%r289, %r288, %r287;
	ld.global.nc.u32 	%r290, [%rd7+8978432];
	add.s32 	%r291, %r290, %r289;
	ld.global.nc.u32 	%r292, [%rd7+9043968];
	add.s32 	%r293, %r292, %r291;
	ld.global.nc.u32 	%r294, [%rd7+9109504];
	add.s32 	%r295, %r294, %r293;
	ld.global.nc.u32 	%r296, [%rd7+9175040];
	add.s32 	%r297, %r296, %r295;
	ld.global.nc.u32 	%r298, [%rd7+9240576];
	add.s32 	%r299, %r298, %r297;
	ld.global.nc.u32 	%r300, [%rd7+9306112];
	add.s32 	%r301, %r300, %r299;
	ld.global.nc.u32 	%r302, [%rd7+9371648];
	add.s32 	%r303, %r302, %r301;
	ld.global.nc.u32 	%r304, [%rd7+9437184];
	add.s32 	%r305, %r304, %r303;
	ld.global.nc.u32 	%r306, [%rd7+9502720];
	add.s32 	%r307, %r306, %r305;
	ld.global.nc.u32 	%r308, [%rd7+9568256];
	add.s32 	%r309, %r308, %r307;
	ld.global.nc.u32 	%r310, [%rd7+9633792];
	add.s32 	%r311, %r310, %r309;
	ld.global.nc.u32 	%r312, [%rd7+9699328];
	add.s32 	%r313, %r312, %r311;
	ld.global.nc.u32 	%r314, [%rd7+9764864];
	add.s32 	%r315, %r314, %r313;
	ld.global.nc.u32 	%r316, [%rd7+9830400];
	add.s32 	%r317, %r316, %r315;
	ld.global.nc.u32 	%r318, [%rd7+9895936];
	add.s32 	%r319, %r318, %r317;
	ld.global.nc.u32 	%r320, [%rd7+9961472];
	add.s32 	%r321, %r320, %r319;
	ld.global.nc.u32 	%r322, [%rd7+10027008];
	add.s32 	%r323, %r322, %r321;
	ld.global.nc.u32 	%r324, [%rd7+10092544];
	add.s32 	%r325, %r324, %r323;
	ld.global.nc.u32 	%r326, [%rd7+10158080];
	add.s32 	%r327, %r326, %r325;
	ld.global.nc.u32 	%r328, [%rd7+10223616];
	add.s32 	%r329, %r328, %r327;
	ld.global.nc.u32 	%r330, [%rd7+10289152];
	add.s32 	%r331, %r330, %r329;
	ld.global.nc.u32 	%r332, [%rd7+10354688];
	add.s32 	%r333, %r332, %r331;
	ld.global.nc.u32 	%r334, [%rd7+10420224];
	add.s32 	%r335, %r334, %r333;
	ld.global.nc.u32 	%r336, [%rd7+10485760];
	add.s32 	%r337, %r336, %r335;
	ld.global.nc.u32 	%r338, [%rd7+10551296];
	add.s32 	%r339, %r338, %r337;
	ld.global.nc.u32 	%r340, [%rd7+10616832];
	add.s32 	%r341, %r340, %r339;
	ld.global.nc.u32 	%r342, [%rd7+10682368];
	add.s32 	%r343, %r342, %r341;
	ld.global.nc.u32 	%r344, [%rd7+10747904];
	add.s32 	%r345, %r344, %r343;
	ld.global.nc.u32 	%r346, [%rd7+10813440];
	add.s32 	%r347, %r346, %r345;
	ld.global.nc.u32 	%r348, [%rd7+10878976];
	add.s32 	%r349, %r348, %r347;
	ld.global.nc.u32 	%r350, [%rd7+10944512];
	add.s32 	%r351, %r350, %r349;
	ld.global.nc.u32 	%r352, [%rd7+11010048];
	add.s32 	%r353, %r352, %r351;
	ld.global.nc.u32 	%r354, [%rd7+11075584];
	add.s32 	%r355, %r354, %r353;
	ld.global.nc.u32 	%r356, [%rd7+11141120];
	add.s32 	%r357, %r356, %r355;
	ld.global.nc.u32 	%r358, [%rd7+11206656];
	add.s32 	%r359, %r358, %r357;
	ld.global.nc.u32 	%r360, [%rd7+11272192];
	add.s32 	%r361, %r360, %r359;
	ld.global.nc.u32 	%r362, [%rd7+11337728];
	add.s32 	%r363, %r362, %r361;
	ld.global.nc.u32 	%r364, [%rd7+11403264];
	add.s32 	%r365, %r364, %r363;
	ld.global.nc.u32 	%r366, [%rd7+11468800];
	add.s32 	%r367, %r366, %r365;
	ld.global.nc.u32 	%r368, [%rd7+11534336];
	add.s32 	%r369, %r368, %r367;
	ld.global.nc.u32 	%r370, [%rd7+11599872];
	add.s32 	%r371, %r370, %r369;
	ld.global.nc.u32 	%r372, [%rd7+11665408];
	add.s32 	%r373, %r372, %r371;
	ld.global.nc.u32 	%r374, [%rd7+11730944];
	add.s32 	%r375, %r374, %r373;
	ld.global.nc.u32 	%r376, [%rd7+11796480];
	add.s32 	%r377, %r376, %r375;
	ld.global.nc.u32 	%r378, [%rd7+11862016];
	add.s32 	%r379, %r378, %r377;
	ld.global.nc.u32 	%r380, [%rd7+11927552];
	add.s32 	%r381, %r380, %r379;
	ld.global.nc.u32 	%r382, [%rd7+11993088];
	add.s32 	%r383, %r382, %r381;
	ld.global.nc.u32 	%r384, [%rd7+12058624];
	add.s32 	%r385, %r384, %r383;
	ld.global.nc.u32 	%r386, [%rd7+12124160];
	add.s32 	%r387, %r386, %r385;
	ld.global.nc.u32 	%r388, [%rd7+12189696];
	add.s32 	%r389, %r388, %r387;
	ld.global.nc.u32 	%r390, [%rd7+12255232];
	add.s32 	%r391, %r390, %r389;
	ld.global.nc.u32 	%r392, [%rd7+12320768];
	add.s32 	%r393, %r392, %r391;
	ld.global.nc.u32 	%r394, [%rd7+12386304];
	add.s32 	%r395, %r394, %r393;
	ld.global.nc.u32 	%r396, [%rd7+12451840];
	add.s32 	%r397, %r396, %r395;
	ld.global.nc.u32 	%r398, [%rd7+12517376];
	add.s32 	%r399, %r398, %r397;
	ld.global.nc.u32 	%r400, [%rd7+12582912];
	add.s32 	%r401, %r400, %r399;
	ld.global.nc.u32 	%r402, [%rd7+12648448];
	add.s32 	%r403, %r402, %r401;
	ld.global.nc.u32 	%r404, [%rd7+12713984];
	add.s32 	%r405, %r404, %r403;
	ld.global.nc.u32 	%r406, [%rd7+12779520];
	add.s32 	%r407, %r406, %r405;
	ld.global.nc.u32 	%r408, [%rd7+12845056];
	add.s32 	%r409, %r408, %r407;
	ld.global.nc.u32 	%r410, [%rd7+12910592];
	add.s32 	%r411, %r410, %r409;
	ld.global.nc.u32 	%r412, [%rd7+12976128];
	add.s32 	%r413, %r412, %r411;
	ld.global.nc.u32 	%r414, [%rd7+13041664];
	add.s32 	%r415, %r414, %r413;
	ld.global.nc.u32 	%r416, [%rd7+13107200];
	add.s32 	%r417, %r416, %r415;
	ld.global.nc.u32 	%r418, [%rd7+13172736];
	add.s32 	%r419, %r418, %r417;
	ld.global.nc.u32 	%r420, [%rd7+13238272];
	add.s32 	%r421, %r420, %r419;
	ld.global.nc.u32 	%r422, [%rd7+13303808];
	add.s32 	%r423, %r422, %r421;
	ld.global.nc.u32 	%r424, [%rd7+13369344];
	add.s32 	%r425, %r424, %r423;
	ld.global.nc.u32 	%r426, [%rd7+13434880];
	add.s32 	%r427, %r426, %r425;
	ld.global.nc.u32 	%r428, [%rd7+13500416];
	add.s32 	%r429, %r428, %r427;
	ld.global.nc.u32 	%r430, [%rd7+13565952];
	add.s32 	%r431, %r430, %r429;
	ld.global.nc.u32 	%r432, [%rd7+13631488];
	add.s32 	%r433, %r432, %r431;
	ld.global.nc.u32 	%r434, [%rd7+13697024];
	add.s32 	%r435, %r434, %r433;
	ld.global.nc.u32 	%r436, [%rd7+13762560];
	add.s32 	%r437, %r436, %r435;
	ld.global.nc.u32 	%r438, [%rd7+13828096];
	add.s32 	%r439, %r438, %r437;
	ld.global.nc.u32 	%r440, [%rd7+13893632];
	add.s32 	%r441, %r440, %r439;
	ld.global.nc.u32 	%r442, [%rd7+13959168];
	add.s32 	%r443, %r442, %r441;
	ld.global.nc.u32 	%r444, [%rd7+14024704];
	add.s32 	%r445, %r444, %r443;
	ld.global.nc.u32 	%r446, [%rd7+14090240];
	add.s32 	%r447, %r446, %r445;
	ld.global.nc.u32 	%r448, [%rd7+14155776];
	add.s32 	%r449, %r448, %r447;
	ld.global.nc.u32 	%r450, [%rd7+14221312];
	add.s32 	%r451, %r450, %r449;
	ld.global.nc.u32 	%r452, [%rd7+14286848];
	add.s32 	%r453, %r452, %r451;
	ld.global.nc.u32 	%r454, [%rd7+14352384];
	add.s32 	%r455, %r454, %r453;
	ld.global.nc.u32 	%r456, [%rd7+14417920];
	add.s32 	%r457, %r456, %r455;
	ld.global.nc.u32 	%r458, [%rd7+14483456];
	add.s32 	%r459, %r458, %r457;
	ld.global.nc.u32 	%r460, [%rd7+14548992];
	add.s32 	%r461, %r460, %r459;
	ld.global.nc.u32 	%r462, [%rd7+14614528];
	add.s32 	%r463, %r462, %r461;
	ld.global.nc.u32 	%r464, [%rd7+14680064];
	add.s32 	%r465, %r464, %r463;
	ld.global.nc.u32 	%r466, [%rd7+14745600];
	add.s32 	%r467, %r466, %r465;
	ld.global.nc.u32 	%r468, [%rd7+14811136];
	add.s32 	%r469, %r468, %r467;
	ld.global.nc.u32 	%r470, [%rd7+14876672];
	add.s32 	%r471, %r470, %r469;
	ld.global.nc.u32 	%r472, [%rd7+14942208];
	add.s32 	%r473, %r472, %r471;
	ld.global.nc.u32 	%r474, [%rd7+15007744];
	add.s32 	%r475, %r474, %r473;
	ld.global.nc.u32 	%r476, [%rd7+15073280];
	add.s32 	%r477, %r476, %r475;
	ld.global.nc.u32 	%r478, [%rd7+15138816];
	add.s32 	%r479, %r478, %r477;
	ld.global.nc.u32 	%r480, [%rd7+15204352];
	add.s32 	%r481, %r480, %r479;
	ld.global.nc.u32 	%r482, [%rd7+15269888];
	add.s32 	%r483, %r482, %r481;
	ld.global.nc.u32 	%r484, [%rd7+15335424];
	add.s32 	%r485, %r484, %r483;
	ld.global.nc.u32 	%r486, [%rd7+15400960];
	add.s32 	%r487, %r486, %r485;
	ld.global.nc.u32 	%r488, [%rd7+15466496];
	add.s32 	%r489, %r488, %r487;
	ld.global.nc.u32 	%r490, [%rd7+15532032];
	add.s32 	%r491, %r490, %r489;
	ld.global.nc.u32 	%r492, [%rd7+15597568];
	add.s32 	%r493, %r492, %r491;
	ld.global.nc.u32 	%r494, [%rd7+15663104];
	add.s32 	%r495, %r494, %r493;
	ld.global.nc.u32 	%r496, [%rd7+15728640];
	add.s32 	%r497, %r496, %r495;
	ld.global.nc.u32 	%r498, [%rd7+15794176];
	add.s32 	%r499, %r498, %r497;
	ld.global.nc.u32 	%r500, [%rd7+15859712];
	add.s32 	%r501, %r500, %r499;
	ld.global.nc.u32 	%r502, [%rd7+15925248];
	add.s32 	%r503, %r502, %r501;
	ld.global.nc.u32 	%r504, [%rd7+15990784];
	add.s32 	%r505, %r504, %r503;
	ld.global.nc.u32 	%r506, [%rd7+16056320];
	add.s32 	%r507, %r506, %r505;
	ld.global.nc.u32 	%r508, [%rd7+16121856];
	add.s32 	%r509, %r508, %r507;
	ld.global.nc.u32 	%r510, [%rd7+16187392];
	add.s32 	%r511, %r510, %r509;
	ld.global.nc.u32 	%r512, [%rd7+16252928];
	add.s32 	%r513, %r512, %r511;
	ld.global.nc.u32 	%r514, [%rd7+16318464];
	add.s32 	%r515, %r514, %r513;
	ld.global.nc.u32 	%r516, [%rd7+16384000];
	add.s32 	%r517, %r516, %r515;
	ld.global.nc.u32 	%r518, [%rd7+16449536];
	add.s32 	%r519, %r518, %r517;
	ld.global.nc.u32 	%r520, [%rd7+16515072];
	add.s32 	%r521, %r520, %r519;
	ld.global.nc.u32 	%r522, [%rd7+16580608];
	add.s32 	%r523, %r522, %r521;
	ld.global.nc.u32 	%r524, [%rd7+16646144];
	add.s32 	%r525, %r524, %r523;
	ld.global.nc.u32 	%r526, [%rd7+16711680];
	add.s32 	%r527, %r526, %r525;
	ld.global.nc.u32 	%r528, [%rd7+16777216];
	add.s32 	%r529, %r528, %r527;
	ld.global.nc.u32 	%r530, [%rd7+16842752];
	add.s32 	%r531, %r530, %r529;
	ld.global.nc.u32 	%r532, [%rd7+16908288];
	add.s32 	%r533, %r532, %r531;
	ld.global.nc.u32 	%r534, [%rd7+16973824];
	add.s32 	%r535, %r534, %r533;
	ld.global.nc.u32 	%r536, [%rd7+17039360];
	add.s32 	%r537, %r536, %r535;
	ld.global.nc.u32 	%r538, [%rd7+17104896];
	add.s32 	%r539, %r538, %r537;
	ld.global.nc.u32 	%r540, [%rd7+17170432];
	add.s32 	%r541, %r540, %r539;
	ld.global.nc.u32 	%r542, [%rd7+17235968];
	add.s32 	%r543, %r542, %r541;
	ld.global.nc.u32 	%r544, [%rd7+17301504];
	add.s32 	%r545, %r544, %r543;
	ld.global.nc.u32 	%r546, [%rd7+17367040];
	add.s32 	%r547, %r546, %r545;
	ld.global.nc.u32 	%r548, [%rd7+17432576];
	add.s32 	%r549, %r548, %r547;
	ld.global.nc.u32 	%r550, [%rd7+17498112];
	add.s32 	%r551, %r550, %r549;
	ld.global.nc.u32 	%r552, [%rd7+17563648];
	add.s32 	%r553, %r552, %r551;
	ld.global.nc.u32 	%r554, [%rd7+17629184];
	add.s32 	%r555, %r554, %r553;
	ld.global.nc.u32 	%r556, [%rd7+17694720];
	add.s32 	%r557, %r556, %r555;
	ld.global.nc.u32 	%r558, [%rd7+17760256];
	add.s32 	%r559, %r558, %r557;
	ld.global.nc.u32 	%r560, [%rd7+17825792];
	add.s32 	%r561, %r560, %r559;
	ld.global.nc.u32 	%r562, [%rd7+17891328];
	add.s32 	%r563, %r562, %r561;
	ld.global.nc.u32 	%r564, [%rd7+17956864];
	add.s32 	%r565, %r564, %r563;
	ld.global.nc.u32 	%r566, [%rd7+18022400];
	add.s32 	%r567, %r566, %r565;
	ld.global.nc.u32 	%r568, [%rd7+18087936];
	add.s32 	%r569, %r568, %r567;
	ld.global.nc.u32 	%r570, [%rd7+18153472];
	add.s32 	%r571, %r570, %r569;
	ld.global.nc.u32 	%r572, [%rd7+18219008];
	add.s32 	%r573, %r572, %r571;
	ld.global.nc.u32 	%r574, [%rd7+18284544];
	add.s32 	%r575, %r574, %r573;
	ld.global.nc.u32 	%r576, [%rd7+18350080];
	add.s32 	%r577, %r576, %r575;
	ld.global.nc.u32 	%r578, [%rd7+18415616];
	add.s32 	%r579, %r578, %r577;
	ld.global.nc.u32 	%r580, [%rd7+18481152];
	add.s32 	%r581, %r580, %r579;
	ld.global.nc.u32 	%r582, [%rd7+18546688];
	add.s32 	%r583, %r582, %r581;
	ld.global.nc.u32 	%r584, [%rd7+18612224];
	add.s32 	%r585, %r584, %r583;
	ld.global.nc.u32 	%r586, [%rd7+18677760];
	add.s32 	%r587, %r586, %r585;
	ld.global.nc.u32 	%r588, [%rd7+18743296];
	add.s32 	%r589, %r588, %r587;
	ld.global.nc.u32 	%r590, [%rd7+18808832];
	add.s32 	%r591, %r590, %r589;
	ld.global.nc.u32 	%r592, [%rd7+18874368];
	add.s32 	%r593, %r592, %r591;
	ld.global.nc.u32 	%r594, [%rd7+18939904];
	add.s32 	%r595, %r594, %r593;
	ld.global.nc.u32 	%r596, [%rd7+19005440];
	add.s32 	%r597, %r596, %r595;
	ld.global.nc.u32 	%r598, [%rd7+19070976];
	add.s32 	%r599, %r598, %r597;
	ld.global.nc.u32 	%r600, [%rd7+19136512];
	add.s32 	%r601, %r600, %r599;
	ld.global.nc.u32 	%r602, [%rd7+19202048];
	add.s32 	%r603, %r602, %r601;
	ld.global.nc.u32 	%r604, [%rd7+19267584];
	add.s32 	%r605, %r604, %r603;
	ld.global.nc.u32 	%r606, [%rd7+19333120];
	add.s32 	%r607, %r606, %r605;
	ld.global.nc.u32 	%r608, [%rd7+19398656];
	add.s32 	%r609, %r608, %r607;
	ld.global.nc.u32 	%r610, [%rd7+19464192];
	add.s32 	%r611, %r610, %r609;
	ld.global.nc.u32 	%r612, [%rd7+19529728];
	add.s32 	%r613, %r612, %r611;
	ld.global.nc.u32 	%r614, [%rd7+19595264];
	add.s32 	%r615, %r614, %r613;
	ld.global.nc.u32 	%r616, [%rd7+19660800];
	add.s32 	%r617, %r616, %r615;
	ld.global.nc.u32 	%r618, [%rd7+19726336];
	add.s32 	%r619, %r618, %r617;
	ld.global.nc.u32 	%r620, [%rd7+19791872];
	add.s32 	%r621, %r620, %r619;
	ld.global.nc.u32 	%r622, [%rd7+19857408];
	add.s32 	%r623, %r622, %r621;
	ld.global.nc.u32 	%r624, [%rd7+19922944];
	add.s32 	%r625, %r624, %r623;
	ld.global.nc.u32 	%r626, [%rd7+19988480];
	add.s32 	%r627, %r626, %r625;
	ld.global.nc.u32 	%r628, [%rd7+20054016];
	add.s32 	%r629, %r628, %r627;
	ld.global.nc.u32 	%r630, [%rd7+20119552];
	add.s32 	%r631, %r630, %r629;
	ld.global.nc.u32 	%r632, [%rd7+20185088];
	add.s32 	%r633, %r632, %r631;
	ld.global.nc.u32 	%r634, [%rd7+20250624];
	add.s32 	%r635, %r634, %r633;
	ld.global.nc.u32 	%r636, [%rd7+20316160];
	add.s32 	%r637, %r636, %r635;
	ld.global.nc.u32 	%r638, [%rd7+20381696];
	add.s32 	%r639, %r638, %r637;
	ld.global.nc.u32 	%r640, [%rd7+20447232];
	add.s32 	%r641, %r640, %r639;
	ld.global.nc.u32 	%r642, [%rd7+20512768];
	add.s32 	%r643, %r642, %r641;
	ld.global.nc.u32 	%r644, [%rd7+20578304];
	add.s32 	%r645, %r644, %r643;
	ld.global.nc.u32 	%r646, [%rd7+20643840];
	add.s32 	%r647, %r646, %r645;
	ld.global.nc.u32 	%r648, [%rd7+20709376];
	add.s32 	%r649, %r648, %r647;
	ld.global.nc.u32 	%r650, [%rd7+20774912];
	add.s32 	%r651, %r650, %r649;
	ld.global.nc.u32 	%r652, [%rd7+20840448];
	add.s32 	%r653, %r652, %r651;
	ld.global.nc.u32 	%r654, [%rd7+20905984];
	add.s32 	%r655, %r654, %r653;
	ld.global.nc.u32 	%r656, [%rd7+20971520];
	add.s32 	%r657, %r656, %r655;
	ld.global.nc.u32 	%r658, [%rd7+21037056];
	add.s32 	%r659, %r658, %r657;
	ld.global.nc.u32 	%r660, [%rd7+21102592];
	add.s32 	%r661, %r660, %r659;
	ld.global.nc.u32 	%r662, [%rd7+21168128];
	add.s32 	%r663, %r662, %r661;
	ld.global.nc.u32 	%r664, [%rd7+21233664];
	add.s32 	%r665, %r664, %r663;
	ld.global.nc.u32 	%r666, [%rd7+21299200];
	add.s32 	%r667, %r666, %r665;
	ld.global.nc.u32 	%r668, [%rd7+21364736];
	add.s32 	%r669, %r668, %r667;
	ld.global.nc.u32 	%r670, [%rd7+21430272];
	add.s32 	%r671, %r670, %r669;
	ld.global.nc.u32 	%r672, [%rd7+21495808];
	add.s32 	%r673, %r672, %r671;
	ld.global.nc.u32 	%r674, [%rd7+21561344];
	add.s32 	%r675, %r674, %r673;
	ld.global.nc.u32 	%r676, [%rd7+21626880];
	add.s32 	%r677, %r676, %r675;
	ld.global.nc.u32 	%r678, [%rd7+21692416];
	add.s32 	%r679, %r678, %r677;
	ld.global.nc.u32 	%r680, [%rd7+21757952];
	add.s32 	%r681, %r680, %r679;
	ld.global.nc.u32 	%r682, [%rd7+21823488];
	add.s32 	%r683, %r682, %r681;
	ld.global.nc.u32 	%r684, [%rd7+21889024];
	add.s32 	%r685, %r684, %r683;
	ld.global.nc.u32 	%r686, [%rd7+21954560];
	add.s32 	%r687, %r686, %r685;
	ld.global.nc.u32 	%r688, [%rd7+22020096];
	add.s32 	%r689, %r688, %r687;
	ld.global.nc.u32 	%r690, [%rd7+22085632];
	add.s32 	%r691, %r690, %r689;
	ld.global.nc.u32 	%r692, [%rd7+22151168];
	add.s32 	%r693, %r692, %r691;
	ld.global.nc.u32 	%r694, [%rd7+22216704];
	add.s32 	%r695, %r694, %r693;
	ld.global.nc.u32 	%r696, [%rd7+22282240];
	add.s32 	%r697, %r696, %r695;
	ld.global.nc.u32 	%r698, [%rd7+22347776];
	add.s32 	%r699, %r698, %r697;
	ld.global.nc.u32 	%r700, [%rd7+22413312];
	add.s32 	%r701, %r700, %r699;
	ld.global.nc.u32 	%r702, [%rd7+22478848];
	add.s32 	%r703, %r702, %r701;
	ld.global.nc.u32 	%r704, [%rd7+22544384];
	add.s32 	%r705, %r704, %r703;
	ld.global.nc.u32 	%r706, [%rd7+22609920];
	add.s32 	%r707, %r706, %r705;
	ld.global.nc.u32 	%r708, [%rd7+22675456];
	add.s32 	%r709, %r708, %r707;
	ld.global.nc.u32 	%r710, [%rd7+22740992];
	add.s32 	%r711, %r710, %r709;
	ld.global.nc.u32 	%r712, [%rd7+22806528];
	add.s32 	%r713, %r712, %r711;
	ld.global.nc.u32 	%r714, [%rd7+22872064];
	add.s32 	%r715, %r714, %r713;
	ld.global.nc.u32 	%r716, [%rd7+22937600];
	add.s32 	%r717, %r716, %r715;
	ld.global.nc.u32 	%r718, [%rd7+23003136];
	add.s32 	%r719, %r718, %r717;
	ld.global.nc.u32 	%r720, [%rd7+23068672];
	add.s32 	%r721, %r720, %r719;
	ld.global.nc.u32 	%r722, [%rd7+23134208];
	add.s32 	%r723, %r722, %r721;
	ld.global.nc.u32 	%r724, [%rd7+23199744];
	add.s32 	%r725, %r724, %r723;
	ld.global.nc.u32 	%r726, [%rd7+23265280];
	add.s32 	%r727, %r726, %r725;
	ld.global.nc.u32 	%r728, [%rd7+23330816];
	add.s32 	%r729, %r728, %r727;
	ld.global.nc.u32 	%r730, [%rd7+23396352];
	add.s32 	%r731, %r730, %r729;
	ld.global.nc.u32 	%r732, [%rd7+23461888];
	add.s32 	%r733, %r732, %r731;
	ld.global.nc.u32 	%r734, [%rd7+23527424];
	add.s32 	%r735, %r734, %r733;
	ld.global.nc.u32 	%r736, [%rd7+23592960];
	add.s32 	%r737, %r736, %r735;
	ld.global.nc.u32 	%r738, [%rd7+23658496];
	add.s32 	%r739, %r738, %r737;
	ld.global.nc.u32 	%r740, [%rd7+23724032];
	add.s32 	%r741, %r740, %r739;
	ld.global.nc.u32 	%r742, [%rd7+23789568];
	add.s32 	%r743, %r742, %r741;
	ld.global.nc.u32 	%r744, [%rd7+23855104];
	add.s32 	%r745, %r744, %r743;
	ld.global.nc.u32 	%r746, [%rd7+23920640];
	add.s32 	%r747, %r746, %r745;
	ld.global.nc.u32 	%r748, [%rd7+23986176];
	add.s32 	%r749, %r748, %r747;
	ld.global.nc.u32 	%r750, [%rd7+24051712];
	add.s32 	%r751, %r750, %r749;
	ld.global.nc.u32 	%r752, [%rd7+24117248];
	add.s32 	%r753, %r752, %r751;
	ld.global.nc.u32 	%r754, [%rd7+24182784];
	add.s32 	%r755, %r754, %r753;
	ld.global.nc.u32 	%r756, [%rd7+24248320];
	add.s32 	%r757, %r756, %r755;
	ld.global.nc.u32 	%r758, [%rd7+24313856];
	add.s32 	%r759, %r758, %r757;
	ld.global.nc.u32 	%r760, [%rd7+24379392];
	add.s32 	%r761, %r760, %r759;
	ld.global.nc.u32 	%r762, [%rd7+24444928];
	add.s32 	%r763, %r762, %r761;
	ld.global.nc.u32 	%r764, [%rd7+24510464];
	add.s32 	%r765, %r764, %r763;
	ld.global.nc.u32 	%r766, [%rd7+24576000];
	add.s32 	%r767, %r766, %r765;
	ld.global.nc.u32 	%r768, [%rd7+24641536];
	add.s32 	%r769, %r768, %r767;
	ld.global.nc.u32 	%r770, [%rd7+24707072];
	add.s32 	%r771, %r770, %r769;
	ld.global.nc.u32 	%r772, [%rd7+24772608];
	add.s32 	%r773, %r772, %r771;
	ld.global.nc.u32 	%r774, [%rd7+24838144];
	add.s32 	%r775, %r774, %r773;
	ld.global.nc.u32 	%r776, [%rd7+24903680];
	add.s32 	%r777, %r776, %r775;
	ld.global.nc.u32 	%r778, [%rd7+24969216];
	add.s32 	%r779, %r778, %r777;
	ld.global.nc.u32 	%r780, [%rd7+25034752];
	add.s32 	%r781, %r780, %r779;
	ld.global.nc.u32 	%r782, [%rd7+25100288];
	add.s32 	%r783, %r782, %r781;
	ld.global.nc.u32 	%r784, [%rd7+25165824];
	add.s32 	%r785, %r784, %r783;
	ld.global.nc.u32 	%r786, [%rd7+25231360];
	add.s32 	%r787, %r786, %r785;
	ld.global.nc.u32 	%r788, [%rd7+25296896];
	add.s32 	%r789, %r788, %r787;
	ld.global.nc.u32 	%r790, [%rd7+25362432];
	add.s32 	%r791, %r790, %r789;
	ld.global.nc.u32 	%r792, [%rd7+25427968];
	add.s32 	%r793, %r792, %r791;
	ld.global.nc.u32 	%r794, [%rd7+25493504];
	add.s32 	%r795, %r794, %r793;
	ld.global.nc.u32 	%r796, [%rd7+25559040];
	add.s32 	%r797, %r796, %r795;
	ld.global.nc.u32 	%r798, [%rd7+25624576];
	add.s32 	%r799, %r798, %r797;
	ld.global.nc.u32 	%r800, [%rd7+25690112];
	add.s32 	%r801, %r800, %r799;
	ld.global.nc.u32 	%r802, [%rd7+25755648];
	add.s32 	%r803, %r802, %r801;
	ld.global.nc.u32 	%r804, [%rd7+25821184];
	add.s32 	%r805, %r804, %r803;
	ld.global.nc.u32 	%r806, [%rd7+25886720];
	add.s32 	%r807, %r806, %r805;
	ld.global.nc.u32 	%r808, [%rd7+25952256];
	add.s32 	%r809, %r808, %r807;
	ld.global.nc.u32 	%r810, [%rd7+26017792];
	add.s32 	%r811, %r810, %r809;
	ld.global.nc.u32 	%r812, [%rd7+26083328];
	add.s32 	%r813, %r812, %r811;
	ld.global.nc.u32 	%r814, [%rd7+26148864];
	add.s32 	%r815, %r814, %r813;
	ld.global.nc.u32 	%r816, [%rd7+26214400];
	add.s32 	%r817, %r816, %r815;
	ld.global.nc.u32 	%r818, [%rd7+26279936];
	add.s32 	%r819, %r818, %r817;
	ld.global.nc.u32 	%r820, [%rd7+26345472];
	add.s32 	%r821, %r820, %r819;
	ld.global.nc.u32 	%r822, [%rd7+26411008];
	add.s32 	%r823, %r822, %r821;
	ld.global.nc.u32 	%r824, [%rd7+26476544];
	add.s32 	%r825, %r824, %r823;
	ld.global.nc.u32 	%r826, [%rd7+26542080];
	add.s32 	%r827, %r826, %r825;
	ld.global.nc.u32 	%r828, [%rd7+26607616];
	add.s32 	%r829, %r828, %r827;
	ld.global.nc.u32 	%r830, [%rd7+26673152];
	add.s32 	%r831, %r830, %r829;
	ld.global.nc.u32 	%r832, [%rd7+26738688];
	add.s32 	%r833, %r832, %r831;
	ld.global.nc.u32 	%r834, [%rd7+26804224];
	add.s32 	%r835, %r834, %r833;
	ld.global.nc.u32 	%r836, [%rd7+26869760];
	add.s32 	%r837, %r836, %r835;
	ld.global.nc.u32 	%r838, [%rd7+26935296];
	add.s32 	%r839, %r838, %r837;
	ld.global.nc.u32 	%r840, [%rd7+27000832];
	add.s32 	%r841, %r840, %r839;
	ld.global.nc.u32 	%r842, [%rd7+27066368];
	add.s32 	%r843, %r842, %r841;
	ld.global.nc.u32 	%r844, [%rd7+27131904];
	add.s32 	%r845, %r844, %r843;
	ld.global.nc.u32 	%r846, [%rd7+27197440];
	add.s32 	%r847, %r846, %r845;
	ld.global.nc.u32 	%r848, [%rd7+27262976];
	add.s32 	%r849, %r848, %r847;
	ld.global.nc.u32 	%r850, [%rd7+27328512];
	add.s32 	%r851, %r850, %r849;
	ld.global.nc.u32 	%r852, [%rd7+27394048];
	add.s32 	%r853, %r852, %r851;
	ld.global.nc.u32 	%r854, [%rd7+27459584];
	add.s32 	%r855, %r854, %r853;
	ld.global.nc.u32 	%r856, [%rd7+27525120];
	add.s32 	%r857, %r856, %r855;
	ld.global.nc.u32 	%r858, [%rd7+27590656];
	add.s32 	%r859, %r858, %r857;
	ld.global.nc.u32 	%r860, [%rd7+27656192];
	add.s32 	%r861, %r860, %r859;
	ld.global.nc.u32 	%r862, [%rd7+27721728];
	add.s32 	%r863, %r862, %r861;
	ld.global.nc.u32 	%r864, [%rd7+27787264];
	add.s32 	%r865, %r864, %r863;
	ld.global.nc.u32 	%r866, [%rd7+27852800];
	add.s32 	%r867, %r866, %r865;
	ld.global.nc.u32 	%r868, [%rd7+27918336];
	add.s32 	%r869, %r868, %r867;
	ld.global.nc.u32 	%r870, [%rd7+27983872];
	add.s32 	%r871, %r870, %r869;
	ld.global.nc.u32 	%r872, [%rd7+28049408];
	add.s32 	%r873, %r872, %r871;
	ld.global.nc.u32 	%r874, [%rd7+28114944];
	add.s32 	%r875, %r874, %r873;
	ld.global.nc.u32 	%r876, [%rd7+28180480];
	add.s32 	%r877, %r876, %r875;
	ld.global.nc.u32 	%r878, [%rd7+28246016];
	add.s32 	%r879, %r878, %r877;
	ld.global.nc.u32 	%r880, [%rd7+28311552];
	add.s32 	%r881, %r880, %r879;
	ld.global.nc.u32 	%r882, [%rd7+28377088];
	add.s32 	%r883, %r882, %r881;
	ld.global.nc.u32 	%r884, [%rd7+28442624];
	add.s32 	%r885, %r884, %r883;
	ld.global.nc.u32 	%r886, [%rd7+28508160];
	add.s32 	%r887, %r886, %r885;
	ld.global.nc.u32 	%r888, [%rd7+28573696];
	add.s32 	%r889, %r888, %r887;
	ld.global.nc.u32 	%r890, [%rd7+28639232];
	add.s32 	%r891, %r890, %r889;
	ld.global.nc.u32 	%r892, [%rd7+28704768];
	add.s32 	%r893, %r892, %r891;
	ld.global.nc.u32 	%r894, [%rd7+28770304];
	add.s32 	%r895, %r894, %r893;
	ld.global.nc.u32 	%r896, [%rd7+28835840];
	add.s32 	%r897, %r896, %r895;
	ld.global.nc.u32 	%r898, [%rd7+28901376];
	add.s32 	%r899, %r898, %r897;
	ld.global.nc.u32 	%r900, [%rd7+28966912];
	add.s32 	%r901, %r900, %r899;
	ld.global.nc.u32 	%r902, [%rd7+29032448];
	add.s32 	%r903, %r902, %r901;
	ld.global.nc.u32 	%r904, [%rd7+29097984];
	add.s32 	%r905, %r904, %r903;
	ld.global.nc.u32 	%r906, [%rd7+29163520];
	add.s32 	%r907, %r906, %r905;
	ld.global.nc.u32 	%r908, [%rd7+29229056];
	add.s32 	%r909, %r908, %r907;
	ld.global.nc.u32 	%r910, [%rd7+29294592];
	add.s32 	%r911, %r910, %r909;
	ld.global.nc.u32 	%r912, [%rd7+29360128];
	add.s32 	%r913, %r912, %r911;
	ld.global.nc.u32 	%r914, [%rd7+29425664];
	add.s32 	%r915, %r914, %r913;
	ld.global.nc.u32 	%r916, [%rd7+29491200];
	add.s32 	%r917, %r916, %r915;
	ld.global.nc.u32 	%r918, [%rd7+29556736];
	add.s32 	%r919, %r918, %r917;
	ld.global.nc.u32 	%r920, [%rd7+29622272];
	add.s32 	%r921, %r920, %r919;
	ld.global.nc.u32 	%r922, [%rd7+29687808];
	add.s32 	%r923, %r922, %r921;
	ld.global.nc.u32 	%r924, [%rd7+29753344];
	add.s32 	%r925, %r924, %r923;
	ld.global.nc.u32 	%r926, [%rd7+29818880];
	add.s32 	%r927, %r926, %r925;
	ld.global.nc.u32 	%r928, [%rd7+29884416];
	add.s32 	%r929, %r928, %r927;
	ld.global.nc.u32 	%r930, [%rd7+29949952];
	add.s32 	%r931, %r930, %r929;
	ld.global.nc.u32 	%r932, [%rd7+30015488];
	add.s32 	%r933, %r932, %r931;
	ld.global.nc.u32 	%r934, [%rd7+30081024];
	add.s32 	%r935, %r934, %r933;
	ld.global.nc.u32 	%r936, [%rd7+30146560];
	add.s32 	%r937, %r936, %r935;
	ld.global.nc.u32 	%r938, [%rd7+30212096];
	add.s32 	%r939, %r938, %r937;
	ld.global.nc.u32 	%r940, [%rd7+30277632];
	add.s32 	%r941, %r940, %r939;
	ld.global.nc.u32 	%r942, [%rd7+30343168];
	add.s32 	%r943, %r942, %r941;
	ld.global.nc.u32 	%r944, [%rd7+30408704];
	add.s32 	%r945, %r944, %r943;
	ld.global.nc.u32 	%r946, [%rd7+30474240];
	add.s32 	%r947, %r946, %r945;
	ld.global.nc.u32 	%r948, [%rd7+30539776];
	add.s32 	%r949, %r948, %r947;
	ld.global.nc.u32 	%r950, [%rd7+30605312];
	add.s32 	%r951, %r950, %r949;
	ld.global.nc.u32 	%r952, [%rd7+30670848];
	add.s32 	%r953, %r952, %r951;
	ld.global.nc.u32 	%r954, [%rd7+30736384];
	add.s32 	%r955, %r954, %r953;
	ld.global.nc.u32 	%r956, [%rd7+30801920];
	add.s32 	%r957, %r956, %r955;
	ld.global.nc.u32 	%r958, [%rd7+30867456];
	add.s32 	%r959, %r958, %r957;
	ld.global.nc.u32 	%r960, [%rd7+30932992];
	add.s32 	%r961, %r960, %r959;
	ld.global.nc.u32 	%r962, [%rd7+30998528];
	add.s32 	%r963, %r962, %r961;
	ld.global.nc.u32 	%r964, [%rd7+31064064];
	add.s32 	%r965, %r964, %r963;
	ld.global.nc.u32 	%r966, [%rd7+31129600];
	add.s32 	%r967, %r966, %r965;
	ld.global.nc.u32 	%r968, [%rd7+31195136];
	add.s32 	%r969, %r968, %r967;
	ld.global.nc.u32 	%r970, [%rd7+31260672];
	add.s32 	%r971, %r970, %r969;
	ld.global.nc.u32 	%r972, [%rd7+31326208];
	add.s32 	%r973, %r972, %r971;
	ld.global.nc.u32 	%r974, [%rd7+31391744];
	add.s32 	%r975, %r974, %r973;
	ld.global.nc.u32 	%r976, [%rd7+31457280];
	add.s32 	%r977, %r976, %r975;
	ld.global.nc.u32 	%r978, [%rd7+31522816];
	add.s32 	%r979, %r978, %r977;
	ld.global.nc.u32 	%r980, [%rd7+31588352];
	add.s32 	%r981, %r980, %r979;
	ld.global.nc.u32 	%r982, [%rd7+31653888];
	add.s32 	%r983, %r982, %r981;
	ld.global.nc.u32 	%r984, [%rd7+31719424];
	add.s32 	%r985, %r984, %r983;
	ld.global.nc.u32 	%r986, [%rd7+31784960];
	add.s32 	%r987, %r986, %r985;
	ld.global.nc.u32 	%r988, [%rd7+31850496];
	add.s32 	%r989, %r988, %r987;
	ld.global.nc.u32 	%r990, [%rd7+31916032];
	add.s32 	%r991, %r990, %r989;
	ld.global.nc.u32 	%r992, [%rd7+31981568];
	add.s32 	%r993, %r992, %r991;
	ld.global.nc.u32 	%r994, [%rd7+32047104];
	add.s32 	%r995, %r994, %r993;
	ld.global.nc.u32 	%r996, [%rd7+32112640];
	add.s32 	%r997, %r996, %r995;
	ld.global.nc.u32 	%r998, [%rd7+32178176];
	add.s32 	%r999, %r998, %r997;
	ld.global.nc.u32 	%r1000, [%rd7+32243712];
	add.s32 	%r1001, %r1000, %r999;
	ld.global.nc.u32 	%r1002, [%rd7+32309248];
	add.s32 	%r1003, %r1002, %r1001;
	ld.global.nc.u32 	%r1004, [%rd7+32374784];
	add.s32 	%r1005, %r1004, %r1003;
	ld.global.nc.u32 	%r1006, [%rd7+32440320];
	add.s32 	%r1007, %r1006, %r1005;
	ld.global.nc.u32 	%r1008, [%rd7+32505856];
	add.s32 	%r1009, %r1008, %r1007;
	ld.global.nc.u32 	%r1010, [%rd7+32571392];
	add.s32 	%r1011, %r1010, %r1009;
	ld.global.nc.u32 	%r1012, [%rd7+32636928];
	add.s32 	%r1013, %r1012, %r1011;
	ld.global.nc.u32 	%r1014, [%rd7+32702464];
	add.s32 	%r1015, %r1014, %r1013;
	ld.global.nc.u32 	%r1016, [%rd7+32768000];
	add.s32 	%r1017, %r1016, %r1015;
	ld.global.nc.u32 	%r1018, [%rd7+32833536];
	add.s32 	%r1019, %r1018, %r1017;
	ld.global.nc.u32 	%r1020, [%rd7+32899072];
	add.s32 	%r1021, %r1020, %r1019;
	ld.global.nc.u32 	%r1022, [%rd7+32964608];
	add.s32 	%r1023, %r1022, %r1021;
	ld.global.nc.u32 	%r1024, [%rd7+33030144];
	add.s32 	%r1025, %r1024, %r1023;
	ld.global.nc.u32 	%r1026, [%rd7+33095680];
	add.s32 	%r1027, %r1026, %r1025;
	ld.global.nc.u32 	%r1028, [%rd7+33161216];
	add.s32 	%r1029, %r1028, %r1027;
	ld.global.nc.u32 	%r1030, [%rd7+33226752];
	add.s32 	%r1031, %r1030, %r1029;
	ld.global.nc.u32 	%r1032, [%rd7+33292288];
	add.s32 	%r1033, %r1032, %r1031;
	ld.global.nc.u32 	%r1034, [%rd7+33357824];
	add.s32 	%r1035, %r1034, %r1033;
	ld.global.nc.u32 	%r1036, [%rd7+33423360];
	add.s32 	%r1037, %r1036, %r1035;
	ld.global.nc.u32 	%r1038, [%rd7+33488896];
	add.s32 	%r1039, %r1038, %r1037;
	ld.global.nc.u32 	%r1040, [%rd7+33554432];
	add.s32 	%r1041, %r1040, %r1039;
	ld.global.nc.u32 	%r1042, [%rd7+33619968];
	add.s32 	%r1043, %r1042, %r1041;
	ld.global.nc.u32 	%r1044, [%rd7+33685504];
	add.s32 	%r1045, %r1044, %r1043;
	ld.global.nc.u32 	%r1046, [%rd7+33751040];
	add.s32 	%r1047, %r1046, %r1045;
	ld.global.nc.u32 	%r1048, [%rd7+33816576];
	add.s32 	%r1049, %r1048, %r1047;
	ld.global.nc.u32 	%r1050, [%rd7+33882112];
	add.s32 	%r1051, %r1050, %r1049;
	ld.global.nc.u32 	%r1052, [%rd7+33947648];
	add.s32 	%r1053, %r1052, %r1051;
	ld.global.nc.u32 	%r1054, [%rd7+34013184];
	add.s32 	%r1055, %r1054, %r1053;
	ld.global.nc.u32 	%r1056, [%rd7+34078720];
	add.s32 	%r1057, %r1056, %r1055;
	ld.global.nc.u32 	%r1058, [%rd7+34144256];
	add.s32 	%r1059, %r1058, %r1057;
	ld.global.nc.u32 	%r1060, [%rd7+34209792];
	add.s32 	%r1061, %r1060, %r1059;
	ld.global.nc.u32 	%r1062, [%rd7+34275328];
	add.s32 	%r1063, %r1062, %r1061;
	ld.global.nc.u32 	%r1064, [%rd7+34340864];
	add.s32 	%r1065, %r1064, %r1063;
	ld.global.nc.u32 	%r1066, [%rd7+34406400];
	add.s32 	%r1067, %r1066, %r1065;
	ld.global.nc.u32 	%r1068, [%rd7+34471936];
	add.s32 	%r1069, %r1068, %r1067;
	ld.global.nc.u32 	%r1070, [%rd7+34537472];
	add.s32 	%r1071, %r1070, %r1069;
	ld.global.nc.u32 	%r1072, [%rd7+34603008];
	add.s32 	%r1073, %r1072, %r1071;
	ld.global.nc.u32 	%r1074, [%rd7+34668544];
	add.s32 	%r1075, %r1074, %r1073;
	ld.global.nc.u32 	%r1076, [%rd7+34734080];
	add.s32 	%r1077, %r1076, %r1075;
	ld.global.nc.u32 	%r1078, [%rd7+34799616];
	add.s32 	%r1079, %r1078, %r1077;
	ld.global.nc.u32 	%r1080, [%rd7+34865152];
	add.s32 	%r1081, %r1080, %r1079;
	ld.global.nc.u32 	%r1082, [%rd7+34930688];
	add.s32 	%r1083, %r1082, %r1081;
	ld.global.nc.u32 	%r1084, [%rd7+34996224];
	add.s32 	%r1085, %r1084, %r1083;
	ld.global.nc.u32 	%r1086, [%rd7+35061760];
	add.s32 	%r1087, %r1086, %r1085;
	ld.global.nc.u32 	%r1088, [%rd7+35127296];
	add.s32 	%r1089, %r1088, %r1087;
	ld.global.nc.u32 	%r1090, [%rd7+35192832];
	add.s32 	%r1091, %r1090, %r1089;
	ld.global.nc.u32 	%r1092, [%rd7+35258368];
	add.s32 	%r1093, %r1092, %r1091;
	ld.global.nc.u32 	%r1094, [%rd7+35323904];
	add.s32 	%r1095, %r1094, %r1093;
	ld.global.nc.u32 	%r1096, [%rd7+35389440];
	add.s32 	%r1097, %r1096, %r1095;
	ld.global.nc.u32 	%r1098, [%rd7+35454976];
	add.s32 	%r1099, %r1098, %r1097;
	ld.global.nc.u32 	%r1100, [%rd7+35520512];
	add.s32 	%r1101, %r1100, %r1099;
	ld.global.nc.u32 	%r1102, [%rd7+35586048];
	add.s32 	%r1103, %r1102, %r1101;
	ld.global.nc.u32 	%r1104, [%rd7+35651584];
	add.s32 	%r1105, %r1104, %r1103;
	ld.global.nc.u32 	%r1106, [%rd7+35717120];
	add.s32 	%r1107, %r1106, %r1105;
	ld.global.nc.u32 	%r1108, [%rd7+35782656];
	add.s32 	%r1109, %r1108, %r1107;
	ld.global.nc.u32 	%r1110, [%rd7+35848192];
	add.s32 	%r1111, %r1110, %r1109;
	ld.global.nc.u32 	%r1112, [%rd7+35913728];
	add.s32 	%r1113, %r1112, %r1111;
	ld.global.nc.u32 	%r1114, [%rd7+35979264];
	add.s32 	%r1115, %r1114, %r1113;
	ld.global.nc.u32 	%r1116, [%rd7+36044800];
	add.s32 	%r1117, %r1116, %r1115;
	ld.global.nc.u32 	%r1118, [%rd7+36110336];
	add.s32 	%r1119, %r1118, %r1117;
	ld.global.nc.u32 	%r1120, [%rd7+36175872];
	add.s32 	%r1121, %r1120, %r1119;
	ld.global.nc.u32 	%r1122, [%rd7+36241408];
	add.s32 	%r1123, %r1122, %r1121;
	ld.global.nc.u32 	%r1124, [%rd7+36306944];
	add.s32 	%r1125, %r1124, %r1123;
	ld.global.nc.u32 	%r1126, [%rd7+36372480];
	add.s32 	%r1127, %r1126, %r1125;
	ld.global.nc.u32 	%r1128, [%rd7+36438016];
	add.s32 	%r1129, %r1128, %r1127;
	ld.global.nc.u32 	%r1130, [%rd7+36503552];
	add.s32 	%r1131, %r1130, %r1129;
	ld.global.nc.u32 	%r1132, [%rd7+36569088];
	add.s32 	%r1133, %r1132, %r1131;
	ld.global.nc.u32 	%r1134, [%rd7+36634624];
	add.s32 	%r1135, %r1134, %r1133;
	ld.global.nc.u32 	%r1136, [%rd7+36700160];
	add.s32 	%r1137, %r1136, %r1135;
	ld.global.nc.u32 	%r1138, [%rd7+36765696];
	add.s32 	%r1139, %r1138, %r1137;
	ld.global.nc.u32 	%r1140, [%rd7+36831232];
	add.s32 	%r1141, %r1140, %r1139;
	ld.global.nc.u32 	%r1142, [%rd7+36896768];
	add.s32 	%r1143, %r1142, %r1141;
	ld.global.nc.u32 	%r1144, [%rd7+36962304];
	add.s32 	%r1145, %r1144, %r1143;
	ld.global.nc.u32 	%r1146, [%rd7+37027840];
	add.s32 	%r1147, %r1146, %r1145;
	ld.global.nc.u32 	%r1148, [%rd7+37093376];
	add.s32 	%r1149, %r1148, %r1147;
	ld.global.nc.u32 	%r1150, [%rd7+37158912];
	add.s32 	%r1151, %r1150, %r1149;
	ld.global.nc.u32 	%r1152, [%rd7+37224448];
	add.s32 	%r1153, %r1152, %r1151;
	ld.global.nc.u32 	%r1154, [%rd7+37289984];
	add.s32 	%r1155, %r1154, %r1153;
	ld.global.nc.u32 	%r1156, [%rd7+37355520];
	add.s32 	%r1157, %r1156, %r1155;
	ld.global.nc.u32 	%r1158, [%rd7+37421056];
	add.s32 	%r1159, %r1158, %r1157;
	ld.global.nc.u32 	%r1160, [%rd7+37486592];
	add.s32 	%r1161, %r1160, %r1159;
	ld.global.nc.u32 	%r1162, [%rd7+37552128];
	add.s32 	%r1163, %r1162, %r1161;
	ld.global.nc.u32 	%r1164, [%rd7+37617664];
	add.s32 	%r1165, %r1164, %r1163;
	ld.global.nc.u32 	%r1166, [%rd7+37683200];
	add.s32 	%r1167, %r1166, %r1165;
	ld.global.nc.u32 	%r1168, [%rd7+37748736];
	add.s32 	%r1169, %r1168, %r1167;
	ld.global.nc.u32 	%r1170, [%rd7+37814272];
	add.s32 	%r1171, %r1170, %r1169;
	ld.global.nc.u32 	%r1172, [%rd7+37879808];
	add.s32 	%r1173, %r1172, %r1171;
	ld.global.nc.u32 	%r1174, [%rd7+37945344];
	add.s32 	%r1175, %r1174, %r1173;
	ld.global.nc.u32 	%r1176, [%rd7+38010880];
	add.s32 	%r1177, %r1176, %r1175;
	ld.global.nc.u32 	%r1178, [%rd7+38076416];
	add.s32 	%r1179, %r1178, %r1177;
	ld.global.nc.u32 	%r1180, [%rd7+38141952];
	add.s32 	%r1181, %r1180, %r1179;
	ld.global.nc.u32 	%r1182, [%rd7+38207488];
	add.s32 	%r1183, %r1182, %r1181;
	ld.global.nc.u32 	%r1184, [%rd7+38273024];
	add.s32 	%r1185, %r1184, %r1183;
	ld.global.nc.u32 	%r1186, [%rd7+38338560];
	add.s32 	%r1187, %r1186, %r1185;
	ld.global.nc.u32 	%r1188, [%rd7+38404096];
	add.s32 	%r1189, %r1188, %r1187;
	ld.global.nc.u32 	%r1190, [%rd7+38469632];
	add.s32 	%r1191, %r1190, %r1189;
	ld.global.nc.u32 	%r1192, [%rd7+38535168];
	add.s32 	%r1193, %r1192, %r1191;
	ld.global.nc.u32 	%r1194, [%rd7+38600704];
	add.s32 	%r1195, %r1194, %r1193;
	ld.global.nc.u32 	%r1196, [%rd7+38666240];
	add.s32 	%r1197, %r1196, %r1195;
	ld.global.nc.u32 	%r1198, [%rd7+38731776];
	add.s32 	%r1199, %r1198, %r1197;
	ld.global.nc.u32 	%r1200, [%rd7+38797312];
	add.s32 	%r1201, %r1200, %r1199;
	ld.global.nc.u32 	%r1202, [%rd7+38862848];
	add.s32 	%r1203, %r1202, %r1201;
	ld.global.nc.u32 	%r1204, [%rd7+38928384];
	add.s32 	%r1205, %r1204, %r1203;
	ld.global.nc.u32 	%r1206, [%rd7+38993920];
	add.s32 	%r1207, %r1206, %r1205;
	ld.global.nc.u32 	%r1208, [%rd7+39059456];
	add.s32 	%r1209, %r1208, %r1207;
	ld.global.nc.u32 	%r1210, [%rd7+39124992];
	add.s32 	%r1211, %r1210, %r1209;
	ld.global.nc.u32 	%r1212, [%rd7+39190528];
	add.s32 	%r1213, %r1212, %r1211;
	ld.global.nc.u32 	%r1214, [%rd7+39256064];
	add.s32 	%r1215, %r1214, %r1213;
	ld.global.nc.u32 	%r1216, [%rd7+39321600];
	add.s32 	%r1217, %r1216, %r1215;
	ld.global.nc.u32 	%r1218, [%rd7+39387136];
	add.s32 	%r1219, %r1218, %r1217;
	ld.global.nc.u32 	%r1220, [%rd7+39452672];
	add.s32 	%r1221, %r1220, %r1219;
	ld.global.nc.u32 	%r1222, [%rd7+39518208];
	add.s32 	%r1223, %r1222, %r1221;
	ld.global.nc.u32 	%r1224, [%rd7+39583744];
	add.s32 	%r1225, %r1224, %r1223;
	ld.global.nc.u32 	%r1226, [%rd7+39649280];
	add.s32 	%r1227, %r1226, %r1225;
	ld.global.nc.u32 	%r1228, [%rd7+39714816];
	add.s32 	%r1229, %r1228, %r1227;
	ld.global.nc.u32 	%r1230, [%rd7+39780352];
	add.s32 	%r1231, %r1230, %r1229;
	ld.global.nc.u32 	%r1232, [%rd7+39845888];
	add.s32 	%r1233, %r1232, %r1231;
	ld.global.nc.u32 	%r1234, [%rd7+39911424];
	add.s32 	%r1235, %r1234, %r1233;
	ld.global.nc.u32 	%r1236, [%rd7+39976960];
	add.s32 	%r1237, %r1236, %r1235;
	ld.global.nc.u32 	%r1238, [%rd7+40042496];
	add.s32 	%r1239, %r1238, %r1237;
	ld.global.nc.u32 	%r1240, [%rd7+40108032];
	add.s32 	%r1241, %r1240, %r1239;
	ld.global.nc.u32 	%r1242, [%rd7+40173568];
	add.s32 	%r1243, %r1242, %r1241;
	ld.global.nc.u32 	%r1244, [%rd7+40239104];
	add.s32 	%r1245, %r1244, %r1243;
	ld.global.nc.u32 	%r1246, [%rd7+40304640];
	add.s32 	%r1247, %r1246, %r1245;
	ld.global.nc.u32 	%r1248, [%rd7+40370176];
	add.s32 	%r1249, %r1248, %r1247;
	ld.global.nc.u32 	%r1250, [%rd7+40435712];
	add.s32 	%r1251, %r1250, %r1249;
	ld.global.nc.u32 	%r1252, [%rd7+40501248];
	add.s32 	%r1253, %r1252, %r1251;
	ld.global.nc.u32 	%r1254, [%rd7+40566784];
	add.s32 	%r1255, %r1254, %r1253;
	ld.global.nc.u32 	%r1256, [%rd7+40632320];
	add.s32 	%r1257, %r1256, %r1255;
	ld.global.nc.u32 	%r1258, [%rd7+40697856];
	add.s32 	%r1259, %r1258, %r1257;
	ld.global.nc.u32 	%r1260, [%rd7+40763392];
	add.s32 	%r1261, %r1260, %r1259;
	ld.global.nc.u32 	%r1262, [%rd7+40828928];
	add.s32 	%r1263, %r1262, %r1261;
	ld.global.nc.u32 	%r1264, [%rd7+40894464];
	add.s32 	%r1265, %r1264, %r1263;
	ld.global.nc.u32 	%r1266, [%rd7+40960000];
	add.s32 	%r1267, %r1266, %r1265;
	ld.global.nc.u32 	%r1268, [%rd7+41025536];
	add.s32 	%r1269, %r1268, %r1267;
	ld.global.nc.u32 	%r1270, [%rd7+41091072];
	add.s32 	%r1271, %r1270, %r1269;
	ld.global.nc.u32 	%r1272, [%rd7+41156608];
	add.s32 	%r1273, %r1272, %r1271;
	ld.global.nc.u32 	%r1274, [%rd7+41222144];
	add.s32 	%r1275, %r1274, %r1273;
	ld.global.nc.u32 	%r1276, [%rd7+41287680];
	add.s32 	%r1277, %r1276, %r1275;
	ld.global.nc.u32 	%r1278, [%rd7+41353216];
	add.s32 	%r1279, %r1278, %r1277;
	ld.global.nc.u32 	%r1280, [%rd7+41418752];
	add.s32 	%r1281, %r1280, %r1279;
	ld.global.nc.u32 	%r1282, [%rd7+41484288];
	add.s32 	%r1283, %r1282, %r1281;
	ld.global.nc.u32 	%r1284, [%rd7+41549824];
	add.s32 	%r1285, %r1284, %r1283;
	ld.global.nc.u32 	%r1286, [%rd7+41615360];
	add.s32 	%r1287, %r1286, %r1285;
	ld.global.nc.u32 	%r1288, [%rd7+41680896];
	add.s32 	%r1289, %r1288, %r1287;
	ld.global.nc.u32 	%r1290, [%rd7+41746432];
	add.s32 	%r1291, %r1290, %r1289;
	ld.global.nc.u32 	%r1292, [%rd7+41811968];
	add.s32 	%r1293, %r1292, %r1291;
	ld.global.nc.u32 	%r1294, [%rd7+41877504];
	add.s32 	%r1295, %r1294, %r1293;
	ld.global.nc.u32 	%r1296, [%rd7+41943040];
	add.s32 	%r1297, %r1296, %r1295;
	ld.global.nc.u32 	%r1298, [%rd7+42008576];
	add.s32 	%r1299, %r1298, %r1297;
	ld.global.nc.u32 	%r1300, [%rd7+42074112];
	add.s32 	%r1301, %r1300, %r1299;
	ld.global.nc.u32 	%r1302, [%rd7+42139648];
	add.s32 	%r1303, %r1302, %r1301;
	ld.global.nc.u32 	%r1304, [%rd7+42205184];
	add.s32 	%r1305, %r1304, %r1303;
	ld.global.nc.u32 	%r1306, [%rd7+42270720];
	add.s32 	%r1307, %r1306, %r1305;
	ld.global.nc.u32 	%r1308, [%rd7+42336256];
	add.s32 	%r1309, %r1308, %r1307;
	ld.global.nc.u32 	%r1310, [%rd7+42401792];
	add.s32 	%r1311, %r1310, %r1309;
	ld.global.nc.u32 	%r1312, [%rd7+42467328];
	add.s32 	%r1313, %r1312, %r1311;
	ld.global.nc.u32 	%r1314, [%rd7+42532864];
	add.s32 	%r1315, %r1314, %r1313;
	ld.global.nc.u32 	%r1316, [%rd7+42598400];
	add.s32 	%r1317, %r1316, %r1315;
	ld.global.nc.u32 	%r1318, [%rd7+42663936];
	add.s32 	%r1319, %r1318, %r1317;
	ld.global.nc.u32 	%r1320, [%rd7+42729472];
	add.s32 	%r1321, %r1320, %r1319;
	ld.global.nc.u32 	%r1322, [%rd7+42795008];
	add.s32 	%r1323, %r1322, %r1321;
	ld.global.nc.u32 	%r1324, [%rd7+42860544];
	add.s32 	%r1325, %r1324, %r1323;
	ld.global.nc.u32 	%r1326, [%rd7+42926080];
	add.s32 	%r1327, %r1326, %r1325;
	ld.global.nc.u32 	%r1328, [%rd7+42991616];
	add.s32 	%r1329, %r1328, %r1327;
	ld.global.nc.u32 	%r1330, [%rd7+43057152];
	add.s32 	%r1331, %r1330, %r1329;
	ld.global.nc.u32 	%r1332, [%rd7+43122688];
	add.s32 	%r1333, %r1332, %r1331;
	ld.global.nc.u32 	%r1334, [%rd7+43188224];
	add.s32 	%r1335, %r1334, %r1333;
	ld.global.nc.u32 	%r1336, [%rd7+43253760];
	add.s32 	%r1337, %r1336, %r1335;
	ld.global.nc.u32 	%r1338, [%rd7+43319296];
	add.s32 	%r1339, %r1338, %r1337;
	ld.global.nc.u32 	%r1340, [%rd7+43384832];
	add.s32 	%r1341, %r1340, %r1339;
	ld.global.nc.u32 	%r1342, [%rd7+43450368];
	add.s32 	%r1343, %r1342, %r1341;
	ld.global.nc.u32 	%r1344, [%rd7+43515904];
	add.s32 	%r1345, %r1344, %r1343;
	ld.global.nc.u32 	%r1346, [%rd7+43581440];
	add.s32 	%r1347, %r1346, %r1345;
	ld.global.nc.u32 	%r1348, [%rd7+43646976];
	add.s32 	%r1349, %r1348, %r1347;
	ld.global.nc.u32 	%r1350, [%rd7+43712512];
	add.s32 	%r1351, %r1350, %r1349;
	ld.global.nc.u32 	%r1352, [%rd7+43778048];
	add.s32 	%r1353, %r1352, %r1351;
	ld.global.nc.u32 	%r1354, [%rd7+43843584];
	add.s32 	%r1355, %r1354, %r1353;
	ld.global.nc.u32 	%r1356, [%rd7+43909120];
	add.s32 	%r1357, %r1356, %r1355;
	ld.global.nc.u32 	%r1358, [%rd7+43974656];
	add.s32 	%r1359, %r1358, %r1357;
	ld.global.nc.u32 	%r1360, [%rd7+44040192];
	add.s32 	%r1361, %r1360, %r1359;
	ld.global.nc.u32 	%r1362, [%rd7+44105728];
	add.s32 	%r1363, %r1362, %r1361;
	ld.global.nc.u32 	%r1364, [%rd7+44171264];
	add.s32 	%r1365, %r1364, %r1363;
	ld.global.nc.u32 	%r1366, [%rd7+44236800];
	add.s32 	%r1367, %r1366, %r1365;
	ld.global.nc.u32 	%r1368, [%rd7+44302336];
	add.s32 	%r1369, %r1368, %r1367;
	ld.global.nc.u32 	%r1370, [%rd7+44367872];
	add.s32 	%r1371, %r1370, %r1369;
	ld.global.nc.u32 	%r1372, [%rd7+44433408];
	add.s32 	%r1373, %r1372, %r1371;
	ld.global.nc.u32 	%r1374, [%rd7+44498944];
	add.s32 	%r1375, %r1374, %r1373;
	ld.global.nc.u32 	%r1376, [%rd7+44564480];
	add.s32 	%r1377, %r1376, %r1375;
	ld.global.nc.u32 	%r1378, [%rd7+44630016];
	add.s32 	%r1379, %r1378, %r1377;
	ld.global.nc.u32 	%r1380, [%rd7+44695552];
	add.s32 	%r1381, %r1380, %r1379;
	ld.global.nc.u32 	%r1382, [%rd7+44761088];
	add.s32 	%r1383, %r1382, %r1381;
	ld.global.nc.u32 	%r1384, [%rd7+44826624];
	add.s32 	%r1385, %r1384, %r1383;
	ld.global.nc.u32 	%r1386, [%rd7+44892160];
	add.s32 	%r1387, %r1386, %r1385;
	ld.global.nc.u32 	%r1388, [%rd7+44957696];
	add.s32 	%r1389, %r1388, %r1387;
	ld.global.nc.u32 	%r1390, [%rd7+45023232];
	add.s32 	%r1391, %r1390, %r1389;
	ld.global.nc.u32 	%r1392, [%rd7+45088768];
	add.s32 	%r1393, %r1392, %r1391;
	ld.global.nc.u32 	%r1394, [%rd7+45154304];
	add.s32 	%r1395, %r1394, %r1393;
	ld.global.nc.u32 	%r1396, [%rd7+45219840];
	add.s32 	%r1397, %r1396, %r1395;
	ld.global.nc.u32 	%r1398, [%rd7+45285376];
	add.s32 	%r1399, %r1398, %r1397;
	ld.global.nc.u32 	%r1400, [%rd7+45350912];
	add.s32 	%r1401, %r1400, %r1399;
	ld.global.nc.u32 	%r1402, [%rd7+45416448];
	add.s32 	%r1403, %r1402, %r1401;
	ld.global.nc.u32 	%r1404, [%rd7+45481984];
	add.s32 	%r1405, %r1404, %r1403;
	ld.global.nc.u32 	%r1406, [%rd7+45547520];
	add.s32 	%r1407, %r1406, %r1405;
	ld.global.nc.u32 	%r1408, [%rd7+45613056];
	add.s32 	%r1409, %r1408, %r1407;
	ld.global.nc.u32 	%r1410, [%rd7+45678592];
	add.s32 	%r1411, %r1410, %r1409;
	ld.global.nc.u32 	%r1412, [%rd7+45744128];
	add.s32 	%r1413, %r1412, %r1411;
	ld.global.nc.u32 	%r1414, [%rd7+45809664];
	add.s32 	%r1415, %r1414, %r1413;
	ld.global.nc.u32 	%r1416, [%rd7+45875200];
	add.s32 	%r1417, %r1416, %r1415;
	ld.global.nc.u32 	%r1418, [%rd7+45940736];
	add.s32 	%r1419, %r1418, %r1417;
	ld.global.nc.u32 	%r1420, [%rd7+46006272];
	add.s32 	%r1421, %r1420, %r1419;
	ld.global.nc.u32 	%r1422, [%rd7+46071808];
	add.s32 	%r1423, %r1422, %r1421;
	ld.global.nc.u32 	%r1424, [%rd7+46137344];
	add.s32 	%r1425, %r1424, %r1423;
	ld.global.nc.u32 	%r1426, [%rd7+46202880];
	add.s32 	%r1427, %r1426, %r1425;
	ld.global.nc.u32 	%r1428, [%rd7+46268416];
	add.s32 	%r1429, %r1428, %r1427;
	ld.global.nc.u32 	%r1430, [%rd7+46333952];
	add.s32 	%r1431, %r1430, %r1429;
	ld.global.nc.u32 	%r1432, [%rd7+46399488];
	add.s32 	%r1433, %r1432, %r1431;
	ld.global.nc.u32 	%r1434, [%rd7+46465024];
	add.s32 	%r1435, %r1434, %r1433;
	ld.global.nc.u32 	%r1436, [%rd7+46530560];
	add.s32 	%r1437, %r1436, %r1435;
	ld.global.nc.u32 	%r1438, [%rd7+46596096];
	add.s32 	%r1439, %r1438, %r1437;
	ld.global.nc.u32 	%r1440, [%rd7+46661632];
	add.s32 	%r1441, %r1440, %r1439;
	ld.global.nc.u32 	%r1442, [%rd7+46727168];
	add.s32 	%r1443, %r1442, %r1441;
	ld.global.nc.u32 	%r1444, [%rd7+46792704];
	add.s32 	%r1445, %r1444, %r1443;
	ld.global.nc.u32 	%r1446, [%rd7+46858240];
	add.s32 	%r1447, %r1446, %r1445;
	ld.global.nc.u32 	%r1448, [%rd7+46923776];
	add.s32 	%r1449, %r1448, %r1447;
	ld.global.nc.u32 	%r1450, [%rd7+46989312];
	add.s32 	%r1451, %r1450, %r1449;
	ld.global.nc.u32 	%r1452, [%rd7+47054848];
	add.s32 	%r1453, %r1452, %r1451;
	ld.global.nc.u32 	%r1454, [%rd7+47120384];
	add.s32 	%r1455, %r1454, %r1453;
	ld.global.nc.u32 	%r1456, [%rd7+47185920];
	add.s32 	%r1457, %r1456, %r1455;
	ld.global.nc.u32 	%r1458, [%rd7+47251456];
	add.s32 	%r1459, %r1458, %r1457;
	ld.global.nc.u32 	%r1460, [%rd7+47316992];
	add.s32 	%r1461, %r1460, %r1459;
	ld.global.nc.u32 	%r1462, [%rd7+47382528];
	add.s32 	%r1463, %r1462, %r1461;
	ld.global.nc.u32 	%r1464, [%rd7+47448064];
	add.s32 	%r1465, %r1464, %r1463;
	ld.global.nc.u32 	%r1466, [%rd7+47513600];
	add.s32 	%r1467, %r1466, %r1465;
	ld.global.nc.u32 	%r1468, [%rd7+47579136];
	add.s32 	%r1469, %r1468, %r1467;
	ld.global.nc.u32 	%r1470, [%rd7+47644672];
	add.s32 	%r1471, %r1470, %r1469;
	ld.global.nc.u32 	%r1472, [%rd7+47710208];
	add.s32 	%r1473, %r1472, %r1471;
	ld.global.nc.u32 	%r1474, [%rd7+47775744];
	add.s32 	%r1475, %r1474, %r1473;
	ld.global.nc.u32 	%r1476, [%rd7+47841280];
	add.s32 	%r1477, %r1476, %r1475;
	ld.global.nc.u32 	%r1478, [%rd7+47906816];
	add.s32 	%r1479, %r1478, %r1477;
	ld.global.nc.u32 	%r1480, [%rd7+47972352];
	add.s32 	%r1481, %r1480, %r1479;
	ld.global.nc.u32 	%r1482, [%rd7+48037888];
	add.s32 	%r1483, %r1482, %r1481;
	ld.global.nc.u32 	%r1484, [%rd7+48103424];
	add.s32 	%r1485, %r1484, %r1483;
	ld.global.nc.u32 	%r1486, [%rd7+48168960];
	add.s32 	%r1487, %r1486, %r1485;
	ld.global.nc.u32 	%r1488, [%rd7+48234496];
	add.s32 	%r1489, %r1488, %r1487;
	ld.global.nc.u32 	%r1490, [%rd7+48300032];
	add.s32 	%r1491, %r1490, %r1489;
	ld.global.nc.u32 	%r1492, [%rd7+48365568];
	add.s32 	%r1493, %r1492, %r1491;
	ld.global.nc.u32 	%r1494, [%rd7+48431104];
	add.s32 	%r1495, %r1494, %r1493;
	ld.global.nc.u32 	%r1496, [%rd7+48496640];
	add.s32 	%r1497, %r1496, %r1495;
	ld.global.nc.u32 	%r1498, [%rd7+48562176];
	add.s32 	%r1499, %r1498, %r1497;
	ld.global.nc.u32 	%r1500, [%rd7+48627712];
	add.s32 	%r1501, %r1500, %r1499;
	ld.global.nc.u32 	%r1502, [%rd7+48693248];
	add.s32 	%r1503, %r1502, %r1501;
	ld.global.nc.u32 	%r1504, [%rd7+48758784];
	add.s32 	%r1505, %r1504, %r1503;
	ld.global.nc.u32 	%r1506, [%rd7+48824320];
	add.s32 	%r1507, %r1506, %r1505;
	ld.global.nc.u32 	%r1508, [%rd7+48889856];
	add.s32 	%r1509, %r1508, %r1507;
	ld.global.nc.u32 	%r1510, [%rd7+48955392];
	add.s32 	%r1511, %r1510, %r1509;
	ld.global.nc.u32 	%r1512, [%rd7+49020928];
	add.s32 	%r1513, %r1512, %r1511;
	ld.global.nc.u32 	%r1514, [%rd7+49086464];
	add.s32 	%r1515, %r1514, %r1513;
	ld.global.nc.u32 	%r1516, [%rd7+49152000];
	add.s32 	%r1517, %r1516, %r1515;
	ld.global.nc.u32 	%r1518, [%rd7+49217536];
	add.s32 	%r1519, %r1518, %r1517;
	ld.global.nc.u32 	%r1520, [%rd7+49283072];
	add.s32 	%r1521, %r1520, %r1519;
	ld.global.nc.u32 	%r1522, [%rd7+49348608];
	add.s32 	%r1523, %r1522, %r1521;
	ld.global.nc.u32 	%r1524, [%rd7+49414144];
	add.s32 	%r1525, %r1524, %r1523;
	ld.global.nc.u32 	%r1526, [%rd7+49479680];
	add.s32 	%r1527, %r1526, %r1525;
	ld.global.nc.u32 	%r1528, [%rd7+49545216];
	add.s32 	%r1529, %r1528, %r1527;
	ld.global.nc.u32 	%r1530, [%rd7+49610752];
	add.s32 	%r1531, %r1530, %r1529;
	ld.global.nc.u32 	%r1532, [%rd7+49676288];
	add.s32 	%r1533, %r1532, %r1531;
	ld.global.nc.u32 	%r1534, [%rd7+49741824];
	add.s32 	%r1535, %r1534, %r1533;
	ld.global.nc.u32 	%r1536, [%rd7+49807360];
	add.s32 	%r1537, %r1536, %r1535;
	ld.global.nc.u32 	%r1538, [%rd7+49872896];
	add.s32 	%r1539, %r1538, %r1537;
	ld.global.nc.u32 	%r1540, [%rd7+49938432];
	add.s32 	%r1541, %r1540, %r1539;
	ld.global.nc.u32 	%r1542, [%rd7+50003968];
	add.s32 	%r1543, %r1542, %r1541;
	ld.global.nc.u32 	%r1544, [%rd7+50069504];
	add.s32 	%r1545, %r1544, %r1543;
	ld.global.nc.u32 	%r1546, [%rd7+50135040];
	add.s32 	%r1547, %r1546, %r1545;
	ld.global.nc.u32 	%r1548, [%rd7+50200576];
	add.s32 	%r1549, %r1548, %r1547;
	ld.global.nc.u32 	%r1550, [%rd7+50266112];
	add.s32 	%r1551, %r1550, %r1549;
	ld.global.nc.u32 	%r1552, [%rd7+50331648];
	add.s32 	%r1553, %r1552, %r1551;
	ld.global.nc.u32 	%r1554, [%rd7+50397184];
	add.s32 	%r1555, %r1554, %r1553;
	ld.global.nc.u32 	%r1556, [%rd7+50462720];
	add.s32 	%r1557, %r1556, %r1555;
	ld.global.nc.u32 	%r1558, [%rd7+50528256];
	add.s32 	%r1559, %r1558, %r1557;
	ld.global.nc.u32 	%r1560, [%rd7+50593792];
	add.s32 	%r1561, %r1560, %r1559;
	ld.global.nc.u32 	%r1562, [%rd7+50659328];
	add.s32 	%r1563, %r1562, %r1561;
	ld.global.nc.u32 	%r1564, [%rd7+50724864];
	add.s32 	%r1565, %r1564, %r1563;
	ld.global.nc.u32 	%r1566, [%rd7+50790400];
	add.s32 	%r1567, %r1566, %r1565;
	ld.global.nc.u32 	%r1568, [%rd7+50855936];
	add.s32 	%r1569, %r1568, %r1567;
	ld.global.nc.u32 	%r1570, [%rd7+50921472];
	add.s32 	%r1571, %r1570, %r1569;
	ld.global.nc.u32 	%r1572, [%rd7+50987008];
	add.s32 	%r1573, %r1572, %r1571;
	ld.global.nc.u32 	%r1574, [%rd7+51052544];
	add.s32 	%r1575, %r1574, %r1573;
	ld.global.nc.u32 	%r1576, [%rd7+51118080];
	add.s32 	%r1577, %r1576, %r1575;
	ld.global.nc.u32 	%r1578, [%rd7+51183616];
	add.s32 	%r1579, %r1578, %r1577;
	ld.global.nc.u32 	%r1580, [%rd7+51249152];
	add.s32 	%r1581, %r1580, %r1579;
	ld.global.nc.u32 	%r1582, [%rd7+51314688];
	add.s32 	%r1583, %r1582, %r1581;
	ld.global.nc.u32 	%r1584, [%rd7+51380224];
	add.s32 	%r1585, %r1584, %r1583;
	ld.global.nc.u32 	%r1586, [%rd7+51445760];
	add.s32 	%r1587, %r1586, %r1585;
	ld.global.nc.u32 	%r1588, [%rd7+51511296];
	add.s32 	%r1589, %r1588, %r1587;
	ld.global.nc.u32 	%r1590, [%rd7+51576832];
	add.s32 	%r1591, %r1590, %r1589;
	ld.global.nc.u32 	%r1592, [%rd7+51642368];
	add.s32 	%r1593, %r1592, %r1591;
	ld.global.nc.u32 	%r1594, [%rd7+51707904];
	add.s32 	%r1595, %r1594, %r1593;
	ld.global.nc.u32 	%r1596, [%rd7+51773440];
	add.s32 	%r1597, %r1596, %r1595;
	ld.global.nc.u32 	%r1598, [%rd7+51838976];
	add.s32 	%r1599, %r1598, %r1597;
	ld.global.nc.u32 	%r1600, [%rd7+51904512];
	add.s32 	%r1601, %r1600, %r1599;
	ld.global.nc.u32 	%r1602, [%rd7+51970048];
	add.s32 	%r1603, %r1602, %r1601;
	ld.global.nc.u32 	%r1604, [%rd7+52035584];
	add.s32 	%r1605, %r1604, %r1603;
	ld.global.nc.u32 	%r1606, [%rd7+52101120];
	add.s32 	%r1607, %r1606, %r1605;
	ld.global.nc.u32 	%r1608, [%rd7+52166656];
	add.s32 	%r1609, %r1608, %r1607;
	ld.global.nc.u32 	%r1610, [%rd7+52232192];
	add.s32 	%r1611, %r1610, %r1609;
	ld.global.nc.u32 	%r1612, [%rd7+52297728];
	add.s32 	%r1613, %r1612, %r1611;
	ld.global.nc.u32 	%r1614, [%rd7+52363264];
	add.s32 	%r1615, %r1614, %r1613;
	ld.global.nc.u32 	%r1616, [%rd7+52428800];
	add.s32 	%r1617, %r1616, %r1615;
	ld.global.nc.u32 	%r1618, [%rd7+52494336];
	add.s32 	%r1619, %r1618, %r1617;
	ld.global.nc.u32 	%r1620, [%rd7+52559872];
	add.s32 	%r1621, %r1620, %r1619;
	ld.global.nc.u32 	%r1622, [%rd7+52625408];
	add.s32 	%r1623, %r1622, %r1621;
	ld.global.nc.u32 	%r1624, [%rd7+52690944];
	add.s32 	%r1625, %r1624, %r1623;
	ld.global.nc.u32 	%r1626, [%rd7+52756480];
	add.s32 	%r1627, %r1626, %r1625;
	ld.global.nc.u32 	%r1628, [%rd7+52822016];
	add.s32 	%r1629, %r1628, %r1627;
	ld.global.nc.u32 	%r1630, [%rd7+52887552];
	add.s32 	%r1631, %r1630, %r1629;
	ld.global.nc.u32 	%r1632, [%rd7+52953088];
	add.s32 	%r1633, %r1632, %r1631;
	ld.global.nc.u32 	%r1634, [%rd7+53018624];
	add.s32 	%r1635, %r1634, %r1633;
	ld.global.nc.u32 	%r1636, [%rd7+53084160];
	add.s32 	%r1637, %r1636, %r1635;
	ld.global.nc.u32 	%r1638, [%rd7+53149696];
	add.s32 	%r1639, %r1638, %r1637;
	ld.global.nc.u32 	%r1640, [%rd7+53215232];
	add.s32 	%r1641, %r1640, %r1639;
	ld.global.nc.u32 	%r1642, [%rd7+53280768];
	add.s32 	%r1643, %r1642, %r1641;
	ld.global.nc.u32 	%r1644, [%rd7+53346304];
	add.s32 	%r1645, %r1644, %r1643;
	ld.global.nc.u32 	%r1646, [%rd7+53411840];
	add.s32 	%r1647, %r1646, %r1645;
	ld.global.nc.u32 	%r1648, [%rd7+53477376];
	add.s32 	%r1649, %r1648, %r1647;
	ld.global.nc.u32 	%r1650, [%rd7+53542912];
	add.s32 	%r1651, %r1650, %r1649;
	ld.global.nc.u32 	%r1652, [%rd7+53608448];
	add.s32 	%r1653, %r1652, %r1651;
	ld.global.nc.u32 	%r1654, [%rd7+53673984];
	add.s32 	%r1655, %r1654, %r1653;
	ld.global.nc.u32 	%r1656, [%rd7+53739520];
	add.s32 	%r1657, %r1656, %r1655;
	ld.global.nc.u32 	%r1658, [%rd7+53805056];
	add.s32 	%r1659, %r1658, %r1657;
	ld.global.nc.u32 	%r1660, [%rd7+53870592];
	add.s32 	%r1661, %r1660, %r1659;
	ld.global.nc.u32 	%r1662, [%rd7+53936128];
	add.s32 	%r1663, %r1662, %r1661;
	ld.global.nc.u32 	%r1664, [%rd7+54001664];
	add.s32 	%r1665, %r1664, %r1663;
	ld.global.nc.u32 	%r1666, [%rd7+54067200];
	add.s32 	%r1667, %r1666, %r1665;
	ld.global.nc.u32 	%r1668, [%rd7+54132736];
	add.s32 	%r1669, %r1668, %r1667;
	ld.global.nc.u32 	%r1670, [%rd7+54198272];
	add.s32 	%r1671, %r1670, %r1669;
	ld.global.nc.u32 	%r1672, [%rd7+54263808];
	add.s32 	%r1673, %r1672, %r1671;
	ld.global.nc.u32 	%r1674, [%rd7+54329344];
	add.s32 	%r1675, %r1674, %r1673;
	ld.global.nc.u32 	%r1676, [%rd7+54394880];
	add.s32 	%r1677, %r1676, %r1675;
	ld.global.nc.u32 	%r1678, [%rd7+54460416];
	add.s32 	%r1679, %r1678, %r1677;
	ld.global.nc.u32 	%r1680, [%rd7+54525952];
	add.s32 	%r1681, %r1680, %r1679;
	ld.global.nc.u32 	%r1682, [%rd7+54591488];
	add.s32 	%r1683, %r1682, %r1681;
	ld.global.nc.u32 	%r1684, [%rd7+54657024];
	add.s32 	%r1685, %r1684, %r1683;
	ld.global.nc.u32 	%r1686, [%rd7+54722560];
	add.s32 	%r1687, %r1686, %r1685;
	ld.global.nc.u32 	%r1688, [%rd7+54788096];
	add.s32 	%r1689, %r1688, %r1687;
	ld.global.nc.u32 	%r1690, [%rd7+54853632];
	add.s32 	%r1691, %r1690, %r1689;
	ld.global.nc.u32 	%r1692, [%rd7+54919168];
	add.s32 	%r1693, %r1692, %r1691;
	ld.global.nc.u32 	%r1694, [%rd7+54984704];
	add.s32 	%r1695, %r1694, %r1693;
	ld.global.nc.u32 	%r1696, [%rd7+55050240];
	add.s32 	%r1697, %r1696, %r1695;
	ld.global.nc.u32 	%r1698, [%rd7+55115776];
	add.s32 	%r1699, %r1698, %r1697;
	ld.global.nc.u32 	%r1700, [%rd7+55181312];
	add.s32 	%r1701, %r1700, %r1699;
	ld.global.nc.u32 	%r1702, [%rd7+55246848];
	add.s32 	%r1703, %r1702, %r1701;
	ld.global.nc.u32 	%r1704, [%rd7+55312384];
	add.s32 	%r1705, %r1704, %r1703;
	ld.global.nc.u32 	%r1706, [%rd7+55377920];
	add.s32 	%r1707, %r1706, %r1705;
	ld.global.nc.u32 	%r1708, [%rd7+55443456];
	add.s32 	%r1709, %r1708, %r1707;
	ld.global.nc.u32 	%r1710, [%rd7+55508992];
	add.s32 	%r1711, %r1710, %r1709;
	ld.global.nc.u32 	%r1712, [%rd7+55574528];
	add.s32 	%r1713, %r1712, %r1711;
	ld.global.nc.u32 	%r1714, [%rd7+55640064];
	add.s32 	%r1715, %r1714, %r1713;
	ld.global.nc.u32 	%r1716, [%rd7+55705600];
	add.s32 	%r1717, %r1716, %r1715;
	ld.global.nc.u32 	%r1718, [%rd7+55771136];
	add.s32 	%r1719, %r1718, %r1717;
	ld.global.nc.u32 	%r1720, [%rd7+55836672];
	add.s32 	%r1721, %r1720, %r1719;
	ld.global.nc.u32 	%r1722, [%rd7+55902208];
	add.s32 	%r1723, %r1722, %r1721;
	ld.global.nc.u32 	%r1724, [%rd7+55967744];
	add.s32 	%r1725, %r1724, %r1723;
	ld.global.nc.u32 	%r1726, [%rd7+56033280];
	add.s32 	%r1727, %r1726, %r1725;
	ld.global.nc.u32 	%r1728, [%rd7+56098816];
	add.s32 	%r1729, %r1728, %r1727;
	ld.global.nc.u32 	%r1730, [%rd7+56164352];
	add.s32 	%r1731, %r1730, %r1729;
	ld.global.nc.u32 	%r1732, [%rd7+56229888];
	add.s32 	%r1733, %r1732, %r1731;
	ld.global.nc.u32 	%r1734, [%rd7+56295424];
	add.s32 	%r1735, %r1734, %r1733;
	ld.global.nc.u32 	%r1736, [%rd7+56360960];
	add.s32 	%r1737, %r1736, %r1735;
	ld.global.nc.u32 	%r1738, [%rd7+56426496];
	add.s32 	%r1739, %r1738, %r1737;
	ld.global.nc.u32 	%r1740, [%rd7+56492032];
	add.s32 	%r1741, %r1740, %r1739;
	ld.global.nc.u32 	%r1742, [%rd7+56557568];
	add.s32 	%r1743, %r1742, %r1741;
	ld.global.nc.u32 	%r1744, [%rd7+56623104];
	add.s32 	%r1745, %r1744, %r1743;
	ld.global.nc.u32 	%r1746, [%rd7+56688640];
	add.s32 	%r1747, %r1746, %r1745;
	ld.global.nc.u32 	%r1748, [%rd7+56754176];
	add.s32 	%r1749, %r1748, %r1747;
	ld.global.nc.u32 	%r1750, [%rd7+56819712];
	add.s32 	%r1751, %r1750, %r1749;
	ld.global.nc.u32 	%r1752, [%rd7+56885248];
	add.s32 	%r1753, %r1752, %r1751;
	ld.global.nc.u32 	%r1754, [%rd7+56950784];
	add.s32 	%r1755, %r1754, %r1753;
	ld.global.nc.u32 	%r1756, [%rd7+57016320];
	add.s32 	%r1757, %r1756, %r1755;
	ld.global.nc.u32 	%r1758, [%rd7+57081856];
	add.s32 	%r1759, %r1758, %r1757;
	ld.global.nc.u32 	%r1760, [%rd7+57147392];
	add.s32 	%r1761, %r1760, %r1759;
	ld.global.nc.u32 	%r1762, [%rd7+57212928];
	add.s32 	%r1763, %r1762, %r1761;
	ld.global.nc.u32 	%r1764, [%rd7+57278464];
	add.s32 	%r1765, %r1764, %r1763;
	ld.global.nc.u32 	%r1766, [%rd7+57344000];
	add.s32 	%r1767, %r1766, %r1765;
	ld.global.nc.u32 	%r1768, [%rd7+57409536];
	add.s32 	%r1769, %r1768, %r1767;
	ld.global.nc.u32 	%r1770, [%rd7+57475072];
	add.s32 	%r1771, %r1770, %r1769;
	ld.global.nc.u32 	%r1772, [%rd7+57540608];
	add.s32 	%r1773, %r1772, %r1771;
	ld.global.nc.u32 	%r1774, [%rd7+57606144];
	add.s32 	%r1775, %r1774, %r1773;
	ld.global.nc.u32 	%r1776, [%rd7+57671680];
	add.s32 	%r1777, %r1776, %r1775;
	ld.global.nc.u32 	%r1778, [%rd7+57737216];
	add.s32 	%r1779, %r1778, %r1777;
	ld.global.nc.u32 	%r1780, [%rd7+57802752];
	add.s32 	%r1781, %r1780, %r1779;
	ld.global.nc.u32 	%r1782, [%rd7+57868288];
	add.s32 	%r1783, %r1782, %r1781;
	ld.global.nc.u32 	%r1784, [%rd7+57933824];
	add.s32 	%r1785, %r1784, %r1783;
	ld.global.nc.u32 	%r1786, [%rd7+57999360];
	add.s32 	%r1787, %r1786, %r1785;
	ld.global.nc.u32 	%r1788, [%rd7+58064896];
	add.s32 	%r1789, %r1788, %r1787;
	ld.global.nc.u32 	%r1790, [%rd7+58130432];
	add.s32 	%r1791, %r1790, %r1789;
	ld.global.nc.u32 	%r1792, [%rd7+58195968];
	add.s32 	%r1793, %r1792, %r1791;
	ld.global.nc.u32 	%r1794, [%rd7+58261504];
	add.s32 	%r1795, %r1794, %r1793;
	ld.global.nc.u32 	%r1796, [%rd7+58327040];
	add.s32 	%r1797, %r1796, %r1795;
	ld.global.nc.u32 	%r1798, [%rd7+58392576];
	add.s32 	%r1799, %r1798, %r1797;
	ld.global.nc.u32 	%r1800, [%rd7+58458112];
	add.s32 	%r1801, %r1800, %r1799;
	ld.global.nc.u32 	%r1802, [%rd7+58523648];
	add.s32 	%r1803, %r1802, %r1801;
	ld.global.nc.u32 	%r1804, [%rd7+58589184];
	add.s32 	%r1805, %r1804, %r1803;
	ld.global.nc.u32 	%r1806, [%rd7+58654720];
	add.s32 	%r1807, %r1806, %r1805;
	ld.global.nc.u32 	%r1808, [%rd7+58720256];
	add.s32 	%r1809, %r1808, %r1807;
	ld.global.nc.u32 	%r1810, [%rd7+58785792];
	add.s32 	%r1811, %r1810, %r1809;
	ld.global.nc.u32 	%r1812, [%rd7+58851328];
	add.s32 	%r1813, %r1812, %r1811;
	ld.global.nc.u32 	%r1814, [%rd7+58916864];
	add.s32 	%r1815, %r1814, %r1813;
	ld.global.nc.u32 	%r1816, [%rd7+58982400];
	add.s32 	%r1817, %r1816, %r1815;
	ld.global.nc.u32 	%r1818, [%rd7+59047936];
	add.s32 	%r1819, %r1818, %r1817;
	ld.global.nc.u32 	%r1820, [%rd7+59113472];
	add.s32 	%r1821, %r1820, %r1819;
	ld.global.nc.u32 	%r1822, [%rd7+59179008];
	add.s32 	%r1823, %r1822, %r1821;
	ld.global.nc.u32 	%r1824, [%rd7+59244544];
	add.s32 	%r1825, %r1824, %r1823;
	ld.global.nc.u32 	%r1826, [%rd7+59310080];
	add.s32 	%r1827, %r1826, %r1825;
	ld.global.nc.u32 	%r1828, [%rd7+59375616];
	add.s32 	%r1829, %r1828, %r1827;
	ld.global.nc.u32 	%r1830, [%rd7+59441152];
	add.s32 	%r1831, %r1830, %r1829;
	ld.global.nc.u32 	%r1832, [%rd7+59506688];
	add.s32 	%r1833, %r1832, %r1831;
	ld.global.nc.u32 	%r1834, [%rd7+59572224];
	add.s32 	%r1835, %r1834, %r1833;
	ld.global.nc.u32 	%r1836, [%rd7+59637760];
	add.s32 	%r1837, %r1836, %r1835;
	ld.global.nc.u32 	%r1838, [%rd7+59703296];
	add.s32 	%r1839, %r1838, %r1837;
	ld.global.nc.u32 	%r1840, [%rd7+59768832];
	add.s32 	%r1841, %r1840, %r1839;
	ld.global.nc.u32 	%r1842, [%rd7+59834368];
	add.s32 	%r1843, %r1842, %r1841;
	ld.global.nc.u32 	%r1844, [%rd7+59899904];
	add.s32 	%r1845, %r1844, %r1843;
	ld.global.nc.u32 	%r1846, [%rd7+59965440];
	add.s32 	%r1847, %r1846, %r1845;
	ld.global.nc.u32 	%r1848, [%rd7+60030976];
	add.s32 	%r1849, %r1848, %r1847;
	ld.global.nc.u32 	%r1850, [%rd7+60096512];
	add.s32 	%r1851, %r1850, %r1849;
	ld.global.nc.u32 	%r1852, [%rd7+60162048];
	add.s32 	%r1853, %r1852, %r1851;
	ld.global.nc.u32 	%r1854, [%rd7+60227584];
	add.s32 	%r1855, %r1854, %r1853;
	ld.global.nc.u32 	%r1856, [%rd7+60293120];
	add.s32 	%r1857, %r1856, %r1855;
	ld.global.nc.u32 	%r1858, [%rd7+60358656];
	add.s32 	%r1859, %r1858, %r1857;
	ld.global.nc.u32 	%r1860, [%rd7+60424192];
	add.s32 	%r1861, %r1860, %r1859;
	ld.global.nc.u32 	%r1862, [%rd7+60489728];
	add.s32 	%r1863, %r1862, %r1861;
	ld.global.nc.u32 	%r1864, [%rd7+60555264];
	add.s32 	%r1865, %r1864, %r1863;
	ld.global.nc.u32 	%r1866, [%rd7+60620800];
	add.s32 	%r1867, %r1866, %r1865;
	ld.global.nc.u32 	%r1868, [%rd7+60686336];
	add.s32 	%r1869, %r1868, %r1867;
	ld.global.nc.u32 	%r1870, [%rd7+60751872];
	add.s32 	%r1871, %r1870, %r1869;
	ld.global.nc.u32 	%r1872, [%rd7+60817408];
	add.s32 	%r1873, %r1872, %r1871;
	ld.global.nc.u32 	%r1874, [%rd7+60882944];
	add.s32 	%r1875, %r1874, %r1873;
	ld.global.nc.u32 	%r1876, [%rd7+60948480];
	add.s32 	%r1877, %r1876, %r1875;
	ld.global.nc.u32 	%r1878, [%rd7+61014016];
	add.s32 	%r1879, %r1878, %r1877;
	ld.global.nc.u32 	%r1880, [%rd7+61079552];
	add.s32 	%r1881, %r1880, %r1879;
	ld.global.nc.u32 	%r1882, [%rd7+61145088];
	add.s32 	%r1883, %r1882, %r1881;
	ld.global.nc.u32 	%r1884, [%rd7+61210624];
	add.s32 	%r1885, %r1884, %r1883;
	ld.global.nc.u32 	%r1886, [%rd7+61276160];
	add.s32 	%r1887, %r1886, %r1885;
	ld.global.nc.u32 	%r1888, [%rd7+61341696];
	add.s32 	%r1889, %r1888, %r1887;
	ld.global.nc.u32 	%r1890, [%rd7+61407232];
	add.s32 	%r1891, %r1890, %r1889;
	ld.global.nc.u32 	%r1892, [%rd7+61472768];
	add.s32 	%r1893, %r1892, %r1891;
	ld.global.nc.u32 	%r1894, [%rd7+61538304];
	add.s32 	%r1895, %r1894, %r1893;
	ld.global.nc.u32 	%r1896, [%rd7+61603840];
	add.s32 	%r1897, %r1896, %r1895;
	ld.global.nc.u32 	%r1898, [%rd7+61669376];
	add.s32 	%r1899, %r1898, %r1897;
	ld.global.nc.u32 	%r1900, [%rd7+61734912];
	add.s32 	%r1901, %r1900, %r1899;
	ld.global.nc.u32 	%r1902, [%rd7+61800448];
	add.s32 	%r1903, %r1902, %r1901;
	ld.global.nc.u32 	%r1904, [%rd7+61865984];
	add.s32 	%r1905, %r1904, %r1903;
	ld.global.nc.u32 	%r1906, [%rd7+61931520];
	add.s32 	%r1907, %r1906, %r1905;
	ld.global.nc.u32 	%r1908, [%rd7+61997056];
	add.s32 	%r1909, %r1908, %r1907;
	ld.global.nc.u32 	%r1910, [%rd7+62062592];
	add.s32 	%r1911, %r1910, %r1909;
	ld.global.nc.u32 	%r1912, [%rd7+62128128];
	add.s32 	%r1913, %r1912, %r1911;
	ld.global.nc.u32 	%r1914, [%rd7+62193664];
	add.s32 	%r1915, %r1914, %r1913;
	ld.global.nc.u32 	%r1916, [%rd7+62259200];
	add.s32 	%r1917, %r1916, %r1915;
	ld.global.nc.u32 	%r1918, [%rd7+62324736];
	add.s32 	%r1919, %r1918, %r1917;
	ld.global.nc.u32 	%r1920, [%rd7+62390272];
	add.s32 	%r1921, %r1920, %r1919;
	ld.global.nc.u32 	%r1922, [%rd7+62455808];
	add.s32 	%r1923, %r1922, %r1921;
	ld.global.nc.u32 	%r1924, [%rd7+62521344];
	add.s32 	%r1925, %r1924, %r1923;
	ld.global.nc.u32 	%r1926, [%rd7+62586880];
	add.s32 	%r1927, %r1926, %r1925;
	ld.global.nc.u32 	%r1928, [%rd7+62652416];
	add.s32 	%r1929, %r1928, %r1927;
	ld.global.nc.u32 	%r1930, [%rd7+62717952];
	add.s32 	%r1931, %r1930, %r1929;
	ld.global.nc.u32 	%r1932, [%rd7+62783488];
	add.s32 	%r1933, %r1932, %r1931;
	ld.global.nc.u32 	%r1934, [%rd7+62849024];
	add.s32 	%r1935, %r1934, %r1933;
	ld.global.nc.u32 	%r1936, [%rd7+62914560];
	add.s32 	%r1937, %r1936, %r1935;
	ld.global.nc.u32 	%r1938, [%rd7+62980096];
	add.s32 	%r1939, %r1938, %r1937;
	ld.global.nc.u32 	%r1940, [%rd7+63045632];
	add.s32 	%r1941, %r1940, %r1939;
	ld.global.nc.u32 	%r1942, [%rd7+63111168];
	add.s32 	%r1943, %r1942, %r1941;
	ld.global.nc.u32 	%r1944, [%rd7+63176704];
	add.s32 	%r1945, %r1944, %r1943;
	ld.global.nc.u32 	%r1946, [%rd7+63242240];
	add.s32 	%r1947, %r1946, %r1945;
	ld.global.nc.u32 	%r1948, [%rd7+63307776];
	add.s32 	%r1949, %r1948, %r1947;
	ld.global.nc.u32 	%r1950, [%rd7+63373312];
	add.s32 	%r1951, %r1950, %r1949;
	ld.global.nc.u32 	%r1952, [%rd7+63438848];
	add.s32 	%r1953, %r1952, %r1951;
	ld.global.nc.u32 	%r1954, [%rd7+63504384];
	add.s32 	%r1955, %r1954, %r1953;
	ld.global.nc.u32 	%r1956, [%rd7+63569920];
	add.s32 	%r1957, %r1956, %r1955;
	ld.global.nc.u32 	%r1958, [%rd7+63635456];
	add.s32 	%r1959, %r1958, %r1957;
	ld.global.nc.u32 	%r1960, [%rd7+63700992];
	add.s32 	%r1961, %r1960, %r1959;
	ld.global.nc.u32 	%r1962, [%rd7+63766528];
	add.s32 	%r1963, %r1962, %r1961;
	ld.global.nc.u32 	%r1964, [%rd7+63832064];
	add.s32 	%r1965, %r1964, %r1963;
	ld.global.nc.u32 	%r1966, [%rd7+63897600];
	add.s32 	%r1967, %r1966, %r1965;
	ld.global.nc.u32 	%r1968, [%rd7+63963136];
	add.s32 	%r1969, %r1968, %r1967;
	ld.global.nc.u32 	%r1970, [%rd7+64028672];
	add.s32 	%r1971, %r1970, %r1969;
	ld.global.nc.u32 	%r1972, [%rd7+64094208];
	add.s32 	%r1973, %r1972, %r1971;
	ld.global.nc.u32 	%r1974, [%rd7+64159744];
	add.s32 	%r1975, %r1974, %r1973;
	ld.global.nc.u32 	%r1976, [%rd7+64225280];
	add.s32 	%r1977, %r1976, %r1975;
	ld.global.nc.u32 	%r1978, [%rd7+64290816];
	add.s32 	%r1979, %r1978, %r1977;
	ld.global.nc.u32 	%r1980, [%rd7+64356352];
	add.s32 	%r1981, %r1980, %r1979;
	ld.global.nc.u32 	%r1982, [%rd7+64421888];
	add.s32 	%r1983, %r1982, %r1981;
	ld.global.nc.u32 	%r1984, [%rd7+64487424];
	add.s32 	%r1985, %r1984, %r1983;
	ld.global.nc.u32 	%r1986, [%rd7+64552960];
	add.s32 	%r1987, %r1986, %r1985;
	ld.global.nc.u32 	%r1988, [%rd7+64618496];
	add.s32 	%r1989, %r1988, %r1987;
	ld.global.nc.u32 	%r1990, [%rd7+64684032];
	add.s32 	%r1991, %r1990, %r1989;
	ld.global.nc.u32 	%r1992, [%rd7+64749568];
	add.s32 	%r1993, %r1992, %r1991;
	ld.global.nc.u32 	%r1994, [%rd7+64815104];
	add.s32 	%r1995, %r1994, %r1993;
	ld.global.nc.u32 	%r1996, [%rd7+64880640];
	add.s32 	%r1997, %r1996, %r1995;
	ld.global.nc.u32 	%r1998, [%rd7+64946176];
	add.s32 	%r1999, %r1998, %r1997;
	ld.global.nc.u32 	%r2000, [%rd7+65011712];
	add.s32 	%r2001, %r2000, %r1999;
	ld.global.nc.u32 	%r2002, [%rd7+65077248];
	add.s32 	%r2003, %r2002, %r2001;
	ld.global.nc.u32 	%r2004, [%rd7+65142784];
	add.s32 	%r2005, %r2004, %r2003;
	ld.global.nc.u32 	%r2006, [%rd7+65208320];
	add.s32 	%r2007, %r2006, %r2005;
	ld.global.nc.u32 	%r2008, [%rd7+65273856];
	add.s32 	%r2009, %r2008, %r2007;
	ld.global.nc.u32 	%r2010, [%rd7+65339392];
	add.s32 	%r2011, %r2010, %r2009;
	ld.global.nc.u32 	%r2012, [%rd7+65404928];
	add.s32 	%r2013, %r2012, %r2011;
	ld.global.nc.u32 	%r2014, [%rd7+65470464];
	add.s32 	%r2015, %r2014, %r2013;
	ld.global.nc.u32 	%r2016, [%rd7+65536000];
	add.s32 	%r2017, %r2016, %r2015;
	ld.global.nc.u32 	%r2018, [%rd7+65601536];
	add.s32 	%r2019, %r2018, %r2017;
	ld.global.nc.u32 	%r2020, [%rd7+65667072];
	add.s32 	%r2021, %r2020, %r2019;
	ld.global.nc.u32 	%r2022, [%rd7+65732608];
	add.s32 	%r2023, %r2022, %r2021;
	ld.global.nc.u32 	%r2024, [%rd7+65798144];
	add.s32 	%r2025, %r2024, %r2023;
	ld.global.nc.u32 	%r2026, [%rd7+65863680];
	add.s32 	%r2027, %r2026, %r2025;
	ld.global.nc.u32 	%r2028, [%rd7+65929216];
	add.s32 	%r2029, %r2028, %r2027;
	ld.global.nc.u32 	%r2030, [%rd7+65994752];
	add.s32 	%r2031, %r2030, %r2029;
	ld.global.nc.u32 	%r2032, [%rd7+66060288];
	add.s32 	%r2033, %r2032, %r2031;
	ld.global.nc.u32 	%r2034, [%rd7+66125824];
	add.s32 	%r2035, %r2034, %r2033;
	ld.global.nc.u32 	%r2036, [%rd7+66191360];
	add.s32 	%r2037, %r2036, %r2035;
	ld.global.nc.u32 	%r2038, [%rd7+66256896];
	add.s32 	%r2039, %r2038, %r2037;
	ld.global.nc.u32 	%r2040, [%rd7+66322432];
	add.s32 	%r2041, %r2040, %r2039;
	ld.global.nc.u32 	%r2042, [%rd7+66387968];
	add.s32 	%r2043, %r2042, %r2041;
	ld.global.nc.u32 	%r2044, [%rd7+66453504];
	add.s32 	%r2045, %r2044, %r2043;
	ld.global.nc.u32 	%r2046, [%rd7+66519040];
	add.s32 	%r2047, %r2046, %r2045;
	ld.global.nc.u32 	%r2048, [%rd7+66584576];
	add.s32 	%r2049, %r2048, %r2047;
	ld.global.nc.u32 	%r2050, [%rd7+66650112];
	add.s32 	%r2051, %r2050, %r2049;
	ld.global.nc.u32 	%r2052, [%rd7+66715648];
	add.s32 	%r2053, %r2052, %r2051;
	ld.global.nc.u32 	%r2054, [%rd7+66781184];
	add.s32 	%r2055, %r2054, %r2053;
	ld.global.nc.u32 	%r2056, [%rd7+66846720];
	add.s32 	%r2057, %r2056, %r2055;
	ld.global.nc.u32 	%r2058, [%rd7+66912256];
	add.s32 	%r2059, %r2058, %r2057;
	ld.global.nc.u32 	%r2060, [%rd7+66977792];
	add.s32 	%r2061, %r2060, %r2059;
	ld.global.nc.u32 	%r2062, [%rd7+67043328];
	add.s32 	%r2063, %r2062, %r2061;
	ld.global.nc.u32 	%r2064, [%rd7+67108864];
	add.s32 	%r2065, %r2064, %r2063;
	ld.global.nc.u32 	%r2066, [%rd7+67174400];
	add.s32 	%r2067, %r2066, %r2065;
	ld.global.nc.u32 	%r2068, [%rd7+67239936];
	add.s32 	%r2069, %r2068, %r2067;
	ld.global.nc.u32 	%r2070, [%rd7+67305472];
	add.s32 	%r2071, %r2070, %r2069;
	ld.global.nc.u32 	%r2072, [%rd7+67371008];
	add.s32 	%r2073, %r2072, %r2071;
	ld.global.nc.u32 	%r2074, [%rd7+67436544];
	add.s32 	%r2075, %r2074, %r2073;
	ld.global.nc.u32 	%r2076, [%rd7+67502080];
	add.s32 	%r2077, %r2076, %r2075;
	ld.global.nc.u32 	%r2078, [%rd7+67567616];
	add.s32 	%r2079, %r2078, %r2077;
	ld.global.nc.u32 	%r2080, [%rd7+67633152];
	add.s32 	%r2081, %r2080, %r2079;
	ld.global.nc.u32 	%r2082, [%rd7+67698688];
	add.s32 	%r2083, %r2082, %r2081;
	ld.global.nc.u32 	%r2084, [%rd7+67764224];
	add.s32 	%r2085, %r2084, %r2083;
	ld.global.nc.u32 	%r2086, [%rd7+67829760];
	add.s32 	%r2087, %r2086, %r2085;
	ld.global.nc.u32 	%r2088, [%rd7+67895296];
	add.s32 	%r2089, %r2088, %r2087;
	ld.global.nc.u32 	%r2090, [%rd7+67960832];
	add.s32 	%r2091, %r2090, %r2089;
	ld.global.nc.u32 	%r2092, [%rd7+68026368];
	add.s32 	%r2093, %r2092, %r2091;
	ld.global.nc.u32 	%r2094, [%rd7+68091904];
	add.s32 	%r2095, %r2094, %r2093;
	ld.global.nc.u32 	%r2096, [%rd7+68157440];
	add.s32 	%r2097, %r2096, %r2095;
	ld.global.nc.u32 	%r2098, [%rd7+68222976];
	add.s32 	%r2099, %r2098, %r2097;
	ld.global.nc.u32 	%r2100, [%rd7+68288512];
	add.s32 	%r2101, %r2100, %r2099;
	ld.global.nc.u32 	%r2102, [%rd7+68354048];
	add.s32 	%r2103, %r2102, %r2101;
	ld.global.nc.u32 	%r2104, [%rd7+68419584];
	add.s32 	%r2105, %r2104, %r2103;
	ld.global.nc.u32 	%r2106, [%rd7+68485120];
	add.s32 	%r2107, %r2106, %r2105;
	ld.global.nc.u32 	%r2108, [%rd7+68550656];
	add.s32 	%r2109, %r2108, %r2107;
	ld.global.nc.u32 	%r2110, [%rd7+68616192];
	add.s32 	%r2111, %r2110, %r2109;
	ld.global.nc.u32 	%r2112, [%rd7+68681728];
	add.s32 	%r2113, %r2112, %r2111;
	ld.global.nc.u32 	%r2114, [%rd7+68747264];
	add.s32 	%r2115, %r2114, %r2113;
	ld.global.nc.u32 	%r2116, [%rd7+68812800];
	add.s32 	%r2117, %r2116, %r2115;
	ld.global.nc.u32 	%r2118, [%rd7+68878336];
	add.s32 	%r2119, %r2118, %r2117;
	ld.global.nc.u32 	%r2120, [%rd7+68943872];
	add.s32 	%r2121, %r2120, %r2119;
	ld.global.nc.u32 	%r2122, [%rd7+69009408];
	add.s32 	%r2123, %r2122, %r2121;
	ld.global.nc.u32 	%r2124, [%rd7+69074944];
	add.s32 	%r2125, %r2124, %r2123;
	ld.global.nc.u32 	%r2126, [%rd7+69140480];
	add.s32 	%r2127, %r2126, %r2125;
	ld.global.nc.u32 	%r2128, [%rd7+69206016];
	add.s32 	%r2129, %r2128, %r2127;
	ld.global.nc.u32 	%r2130, [%rd7+69271552];
	add.s32 	%r2131, %r2130, %r2129;
	ld.global.nc.u32 	%r2132, [%rd7+69337088];
	add.s32 	%r2133, %r2132, %r2131;
	ld.global.nc.u32 	%r2134, [%rd7+69402624];
	add.s32 	%r2135, %r2134, %r2133;
	ld.global.nc.u32 	%r2136, [%rd7+69468160];
	add.s32 	%r2137, %r2136, %r2135;
	ld.global.nc.u32 	%r2138, [%rd7+69533696];
	add.s32 	%r2139, %r2138, %r2137;
	ld.global.nc.u32 	%r2140, [%rd7+69599232];
	add.s32 	%r2141, %r2140, %r2139;
	ld.global.nc.u32 	%r2142, [%rd7+69664768];
	add.s32 	%r2143, %r2142, %r2141;
	ld.global.nc.u32 	%r2144, [%rd7+69730304];
	add.s32 	%r2145, %r2144, %r2143;
	ld.global.nc.u32 	%r2146, [%rd7+69795840];
	add.s32 	%r2147, %r2146, %r2145;
	ld.global.nc.u32 	%r2148, [%rd7+69861376];
	add.s32 	%r2149, %r2148, %r2147;
	ld.global.nc.u32 	%r2150, [%rd7+69926912];
	add.s32 	%r2151, %r2150, %r2149;
	ld.global.nc.u32 	%r2152, [%rd7+69992448];
	add.s32 	%r2153, %r2152, %r2151;
	ld.global.nc.u32 	%r2154, [%rd7+70057984];
	add.s32 	%r2155, %r2154, %r2153;
	ld.global.nc.u32 	%r2156, [%rd7+70123520];
	add.s32 	%r2157, %r2156, %r2155;
	ld.global.nc.u32 	%r2158, [%rd7+70189056];
	add.s32 	%r2159, %r2158, %r2157;
	ld.global.nc.u32 	%r2160, [%rd7+70254592];
	add.s32 	%r2161, %r2160, %r2159;
	ld.global.nc.u32 	%r2162, [%rd7+70320128];
	add.s32 	%r2163, %r2162, %r2161;
	ld.global.nc.u32 	%r2164, [%rd7+70385664];
	add.s32 	%r2165, %r2164, %r2163;
	ld.global.nc.u32 	%r2166, [%rd7+70451200];
	add.s32 	%r2167, %r2166, %r2165;
	ld.global.nc.u32 	%r2168, [%rd7+70516736];
	add.s32 	%r2169, %r2168, %r2167;
	ld.global.nc.u32 	%r2170, [%rd7+70582272];
	add.s32 	%r2171, %r2170, %r2169;
	ld.global.nc.u32 	%r2172, [%rd7+70647808];
	add.s32 	%r2173, %r2172, %r2171;
	ld.global.nc.u32 	%r2174, [%rd7+70713344];
	add.s32 	%r2175, %r2174, %r2173;
	ld.global.nc.u32 	%r2176, [%rd7+70778880];
	add.s32 	%r2177, %r2176, %r2175;
	ld.global.nc.u32 	%r2178, [%rd7+70844416];
	add.s32 	%r2179, %r2178, %r2177;
	ld.global.nc.u32 	%r2180, [%rd7+70909952];
	add.s32 	%r2181, %r2180, %r2179;
	ld.global.nc.u32 	%r2182, [%rd7+70975488];
	add.s32 	%r2183, %r2182, %r2181;
	ld.global.nc.u32 	%r2184, [%rd7+71041024];
	add.s32 	%r2185, %r2184, %r2183;
	ld.global.nc.u32 	%r2186, [%rd7+71106560];
	add.s32 	%r2187, %r2186, %r2185;
	ld.global.nc.u32 	%r2188, [%rd7+71172096];
	add.s32 	%r2189, %r2188, %r2187;
	ld.global.nc.u32 	%r2190, [%rd7+71237632];
	add.s32 	%r2191, %r2190, %r2189;
	ld.global.nc.u32 	%r2192, [%rd7+71303168];
	add.s32 	%r2193, %r2192, %r2191;
	ld.global.nc.u32 	%r2194, [%rd7+71368704];
	add.s32 	%r2195, %r2194, %r2193;
	ld.global.nc.u32 	%r2196, [%rd7+71434240];
	add.s32 	%r2197, %r2196, %r2195;
	ld.global.nc.u32 	%r2198, [%rd7+71499776];
	add.s32 	%r2199, %r2198, %r2197;
	ld.global.nc.u32 	%r2200, [%rd7+71565312];
	add.s32 	%r2201, %r2200, %r2199;
	ld.global.nc.u32 	%r2202, [%rd7+71630848];
	add.s32 	%r2203, %r2202, %r2201;
	ld.global.nc.u32 	%r2204, [%rd7+71696384];
	add.s32 	%r2205, %r2204, %r2203;
	ld.global.nc.u32 	%r2206, [%rd7+71761920];
	add.s32 	%r2207, %r2206, %r2205;
	ld.global.nc.u32 	%r2208, [%rd7+71827456];
	add.s32 	%r2209, %r2208, %r2207;
	ld.global.nc.u32 	%r2210, [%rd7+71892992];
	add.s32 	%r2211, %r2210, %r2209;
	ld.global.nc.u32 	%r2212, [%rd7+71958528];
	add.s32 	%r2213, %r2212, %r2211;
	ld.global.nc.u32 	%r2214, [%rd7+72024064];
	add.s32 	%r2215, %r2214, %r2213;
	ld.global.nc.u32 	%r2216, [%rd7+72089600];
	add.s32 	%r2217, %r2216, %r2215;
	ld.global.nc.u32 	%r2218, [%rd7+72155136];
	add.s32 	%r2219, %r2218, %r2217;
	ld.global.nc.u32 	%r2220, [%rd7+72220672];
	add.s32 	%r2221, %r2220, %r2219;
	ld.global.nc.u32 	%r2222, [%rd7+72286208];
	add.s32 	%r2223, %r2222, %r2221;
	ld.global.nc.u32 	%r2224, [%rd7+72351744];
	add.s32 	%r2225, %r2224, %r2223;
	ld.global.nc.u32 	%r2226, [%rd7+72417280];
	add.s32 	%r2227, %r2226, %r2225;
	ld.global.nc.u32 	%r2228, [%rd7+72482816];
	add.s32 	%r2229, %r2228, %r2227;
	ld.global.nc.u32 	%r2230, [%rd7+72548352];
	add.s32 	%r2231, %r2230, %r2229;
	ld.global.nc.u32 	%r2232, [%rd7+72613888];
	add.s32 	%r2233, %r2232, %r2231;
	ld.global.nc.u32 	%r2234, [%rd7+72679424];
	add.s32 	%r2235, %r2234, %r2233;
	ld.global.nc.u32 	%r2236, [%rd7+72744960];
	add.s32 	%r2237, %r2236, %r2235;
	ld.global.nc.u32 	%r2238, [%rd7+72810496];
	add.s32 	%r2239, %r2238, %r2237;
	ld.global.nc.u32 	%r2240, [%rd7+72876032];
	add.s32 	%r2241, %r2240, %r2239;
	ld.global.nc.u32 	%r2242, [%rd7+72941568];
	add.s32 	%r2243, %r2242, %r2241;
	ld.global.nc.u32 	%r2244, [%rd7+73007104];
	add.s32 	%r2245, %r2244, %r2243;
	ld.global.nc.u32 	%r2246, [%rd7+73072640];
	add.s32 	%r2247, %r2246, %r2245;
	ld.global.nc.u32 	%r2248, [%rd7+73138176];
	add.s32 	%r2249, %r2248, %r2247;
	ld.global.nc.u32 	%r2250, [%rd7+73203712];
	add.s32 	%r2251, %r2250, %r2249;
	ld.global.nc.u32 	%r2252, [%rd7+73269248];
	add.s32 	%r2253, %r2252, %r2251;
	ld.global.nc.u32 	%r2254, [%rd7+73334784];
	add.s32 	%r2255, %r2254, %r2253;
	ld.global.nc.u32 	%r2256, [%rd7+73400320];
	add.s32 	%r2257, %r2256, %r2255;
	ld.global.nc.u32 	%r2258, [%rd7+73465856];
	add.s32 	%r2259, %r2258, %r2257;
	ld.global.nc.u32 	%r2260, [%rd7+73531392];
	add.s32 	%r2261, %r2260, %r2259;
	ld.global.nc.u32 	%r2262, [%rd7+73596928];
	add.s32 	%r2263, %r2262, %r2261;
	ld.global.nc.u32 	%r2264, [%rd7+73662464];
	add.s32 	%r2265, %r2264, %r2263;
	ld.global.nc.u32 	%r2266, [%rd7+73728000];
	add.s32 	%r2267, %r2266, %r2265;
	ld.global.nc.u32 	%r2268, [%rd7+73793536];
	add.s32 	%r2269, %r2268, %r2267;
	ld.global.nc.u32 	%r2270, [%rd7+73859072];
	add.s32 	%r2271, %r2270, %r2269;
	ld.global.nc.u32 	%r2272, [%rd7+73924608];
	add.s32 	%r2273, %r2272, %r2271;
	ld.global.nc.u32 	%r2274, [%rd7+73990144];
	add.s32 	%r2275, %r2274, %r2273;
	ld.global.nc.u32 	%r2276, [%rd7+74055680];
	add.s32 	%r2277, %r2276, %r2275;
	ld.global.nc.u32 	%r2278, [%rd7+74121216];
	add.s32 	%r2279, %r2278, %r2277;
	ld.global.nc.u32 	%r2280, [%rd7+74186752];
	add.s32 	%r2281, %r2280, %r2279;
	ld.global.nc.u32 	%r2282, [%rd7+74252288];
	add.s32 	%r2283, %r2282, %r2281;
	ld.global.nc.u32 	%r2284, [%rd7+74317824];
	add.s32 	%r2285, %r2284, %r2283;
	ld.global.nc.u32 	%r2286, [%rd7+74383360];
	add.s32 	%r2287, %r2286, %r2285;
	ld.global.nc.u32 	%r2288, [%rd7+74448896];
	add.s32 	%r2289, %r2288, %r2287;
	ld.global.nc.u32 	%r2290, [%rd7+74514432];
	add.s32 	%r2291, %r2290, %r2289;
	ld.global.nc.u32 	%r2292, [%rd7+74579968];
	add.s32 	%r2293, %r2292, %r2291;
	ld.global.nc.u32 	%r2294, [%rd7+74645504];
	add.s32 	%r2295, %r2294, %r2293;
	ld.global.nc.u32 	%r2296, [%rd7+74711040];
	add.s32 	%r2297, %r2296, %r2295;
	ld.global.nc.u32 	%r2298, [%rd7+74776576];
	add.s32 	%r2299, %r2298, %r2297;
	ld.global.nc.u32 	%r2300, [%rd7+74842112];
	add.s32 	%r2301, %r2300, %r2299;
	ld.global.nc.u32 	%r2302, [%rd7+74907648];
	add.s32 	%r2303, %r2302, %r2301;
	ld.global.nc.u32 	%r2304, [%rd7+74973184];
	add.s32 	%r2305, %r2304, %r2303;
	ld.global.nc.u32 	%r2306, [%rd7+75038720];
	add.s32 	%r2307, %r2306, %r2305;
	ld.global.nc.u32 	%r2308, [%rd7+75104256];
	add.s32 	%r2309, %r2308, %r2307;
	ld.global.nc.u32 	%r2310, [%rd7+75169792];
	add.s32 	%r2311, %r2310, %r2309;
	ld.global.nc.u32 	%r2312, [%rd7+75235328];
	add.s32 	%r2313, %r2312, %r2311;
	ld.global.nc.u32 	%r2314, [%rd7+75300864];
	add.s32 	%r2315, %r2314, %r2313;
	ld.global.nc.u32 	%r2316, [%rd7+75366400];
	add.s32 	%r2317, %r2316, %r2315;
	ld.global.nc.u32 	%r2318, [%rd7+75431936];
	add.s32 	%r2319, %r2318, %r2317;
	ld.global.nc.u32 	%r2320, [%rd7+75497472];
	add.s32 	%r2321, %r2320, %r2319;
	ld.global.nc.u32 	%r2322, [%rd7+75563008];
	add.s32 	%r2323, %r2322, %r2321;
	ld.global.nc.u32 	%r2324, [%rd7+75628544];
	add.s32 	%r2325, %r2324, %r2323;
	ld.global.nc.u32 	%r2326, [%rd7+75694080];
	add.s32 	%r2327, %r2326, %r2325;
	ld.global.nc.u32 	%r2328, [%rd7+75759616];
	add.s32 	%r2329, %r2328, %r2327;
	ld.global.nc.u32 	%r2330, [%rd7+75825152];
	add.s32 	%r2331, %r2330, %r2329;
	ld.global.nc.u32 	%r2332, [%rd7+75890688];
	add.s32 	%r2333, %r2332, %r2331;
	ld.global.nc.u32 	%r2334, [%rd7+75956224];
	add.s32 	%r2335, %r2334, %r2333;
	ld.global.nc.u32 	%r2336, [%rd7+76021760];
	add.s32 	%r2337, %r2336, %r2335;
	ld.global.nc.u32 	%r2338, [%rd7+76087296];
	add.s32 	%r2339, %r2338, %r2337;
	ld.global.nc.u32 	%r2340, [%rd7+76152832];
	add.s32 	%r2341, %r2340, %r2339;
	ld.global.nc.u32 	%r2342, [%rd7+76218368];
	add.s32 	%r2343, %r2342, %r2341;
	ld.global.nc.u32 	%r2344, [%rd7+76283904];
	add.s32 	%r2345, %r2344, %r2343;
	ld.global.nc.u32 	%r2346, [%rd7+76349440];
	add.s32 	%r2347, %r2346, %r2345;
	ld.global.nc.u32 	%r2348, [%rd7+76414976];
	add.s32 	%r2349, %r2348, %r2347;
	ld.global.nc.u32 	%r2350, [%rd7+76480512];
	add.s32 	%r2351, %r2350, %r2349;
	ld.global.nc.u32 	%r2352, [%rd7+76546048];
	add.s32 	%r2353, %r2352, %r2351;
	ld.global.nc.u32 	%r2354, [%rd7+76611584];
	add.s32 	%r2355, %r2354, %r2353;
	ld.global.nc.u32 	%r2356, [%rd7+76677120];
	add.s32 	%r2357, %r2356, %r2355;
	ld.global.nc.u32 	%r2358, [%rd7+76742656];
	add.s32 	%r2359, %r2358, %r2357;
	ld.global.nc.u32 	%r2360, [%rd7+76808192];
	add.s32 	%r2361, %r2360, %r2359;
	ld.global.nc.u32 	%r2362, [%rd7+76873728];
	add.s32 	%r2363, %r2362, %r2361;
	ld.global.nc.u32 	%r2364, [%rd7+76939264];
	add.s32 	%r2365, %r2364, %r2363;
	ld.global.nc.u32 	%r2366, [%rd7+77004800];
	add.s32 	%r2367, %r2366, %r2365;
	ld.global.nc.u32 	%r2368, [%rd7+77070336];
	add.s32 	%r2369, %r2368, %r2367;
	ld.global.nc.u32 	%r2370, [%rd7+77135872];
	add.s32 	%r2371, %r2370, %r2369;
	ld.global.nc.u32 	%r2372, [%rd7+77201408];
	add.s32 	%r2373, %r2372, %r2371;
	ld.global.nc.u32 	%r2374, [%rd7+77266944];
	add.s32 	%r2375, %r2374, %r2373;
	ld.global.nc.u32 	%r2376, [%rd7+77332480];
	add.s32 	%r2377, %r2376, %r2375;
	ld.global.nc.u32 	%r2378, [%rd7+77398016];
	add.s32 	%r2379, %r2378, %r2377;
	ld.global.nc.u32 	%r2380, [%rd7+77463552];
	add.s32 	%r2381, %r2380, %r2379;
	ld.global.nc.u32 	%r2382, [%rd7+77529088];
	add.s32 	%r2383, %r2382, %r2381;
	ld.global.nc.u32 	%r2384, [%rd7+77594624];
	add.s32 	%r2385, %r2384, %r2383;
	ld.global.nc.u32 	%r2386, [%rd7+77660160];
	add.s32 	%r2387, %r2386, %r2385;
	ld.global.nc.u32 	%r2388, [%rd7+77725696];
	add.s32 	%r2389, %r2388, %r2387;
	ld.global.nc.u32 	%r2390, [%rd7+77791232];
	add.s32 	%r2391, %r2390, %r2389;
	ld.global.nc.u32 	%r2392, [%rd7+77856768];
	add.s32 	%r2393, %r2392, %r2391;
	ld.global.nc.u32 	%r2394, [%rd7+77922304];
	add.s32 	%r2395, %r2394, %r2393;
	ld.global.nc.u32 	%r2396, [%rd7+77987840];
	add.s32 	%r2397, %r2396, %r2395;
	ld.global.nc.u32 	%r2398, [%rd7+78053376];
	add.s32 	%r2399, %r2398, %r2397;
	ld.global.nc.u32 	%r2400, [%rd7+78118912];
	add.s32 	%r2401, %r2400, %r2399;
	ld.global.nc.u32 	%r2402, [%rd7+78184448];
	add.s32 	%r2403, %r2402, %r2401;
	ld.global.nc.u32 	%r2404, [%rd7+78249984];
	add.s32 	%r2405, %r2404, %r2403;
	ld.global.nc.u32 	%r2406, [%rd7+78315520];
	add.s32 	%r2407, %r2406, %r2405;
	ld.global.nc.u32 	%r2408, [%rd7+78381056];
	add.s32 	%r2409, %r2408, %r2407;
	ld.global.nc.u32 	%r2410, [%rd7+78446592];
	add.s32 	%r2411, %r2410, %r2409;
	ld.global.nc.u32 	%r2412, [%rd7+78512128];
	add.s32 	%r2413, %r2412, %r2411;
	ld.global.nc.u32 	%r2414, [%rd7+78577664];
	add.s32 	%r2415, %r2414, %r2413;
	ld.global.nc.u32 	%r2416, [%rd7+78643200];
	add.s32 	%r2417, %r2416, %r2415;
	ld.global.nc.u32 	%r2418, [%rd7+78708736];
	add.s32 	%r2419, %r2418, %r2417;
	ld.global.nc.u32 	%r2420, [%rd7+78774272];
	add.s32 	%r2421, %r2420, %r2419;
	ld.global.nc.u32 	%r2422, [%rd7+78839808];
	add.s32 	%r2423, %r2422, %r2421;
	ld.global.nc.u32 	%r2424, [%rd7+78905344];
	add.s32 	%r2425, %r2424, %r2423;
	ld.global.nc.u32 	%r2426, [%rd7+78970880];
	add.s32 	%r2427, %r2426, %r2425;
	ld.global.nc.u32 	%r2428, [%rd7+79036416];
	add.s32 	%r2429, %r2428, %r2427;
	ld.global.nc.u32 	%r2430, [%rd7+79101952];
	add.s32 	%r2431, %r2430, %r2429;
	ld.global.nc.u32 	%r2432, [%rd7+79167488];
	add.s32 	%r2433, %r2432, %r2431;
	ld.global.nc.u32 	%r2434, [%rd7+79233024];
	add.s32 	%r2435, %r2434, %r2433;
	ld.global.nc.u32 	%r2436, [%rd7+79298560];
	add.s32 	%r2437, %r2436, %r2435;
	ld.global.nc.u32 	%r2438, [%rd7+79364096];
	add.s32 	%r2439, %r2438, %r2437;
	ld.global.nc.u32 	%r2440, [%rd7+79429632];
	add.s32 	%r2441, %r2440, %r2439;
	ld.global.nc.u32 	%r2442, [%rd7+79495168];
	add.s32 	%r2443, %r2442, %r2441;
	ld.global.nc.u32 	%r2444, [%rd7+79560704];
	add.s32 	%r2445, %r2444, %r2443;
	ld.global.nc.u32 	%r2446, [%rd7+79626240];
	add.s32 	%r2447, %r2446, %r2445;
	ld.global.nc.u32 	%r2448, [%rd7+79691776];
	add.s32 	%r2449, %r2448, %r2447;
	ld.global.nc.u32 	%r2450, [%rd7+79757312];
	add.s32 	%r2451, %r2450, %r2449;
	ld.global.nc.u32 	%r2452, [%rd7+79822848];
	add.s32 	%r2453, %r2452, %r2451;
	ld.global.nc.u32 	%r2454, [%rd7+79888384];
	add.s32 	%r2455, %r2454, %r2453;
	ld.global.nc.u32 	%r2456, [%rd7+79953920];
	add.s32 	%r2457, %r2456, %r2455;
	ld.global.nc.u32 	%r2458, [%rd7+80019456];
	add.s32 	%r2459, %r2458, %r2457;
	ld.global.nc.u32 	%r2460, [%rd7+80084992];
	add.s32 	%r2461, %r2460, %r2459;
	ld.global.nc.u32 	%r2462, [%rd7+80150528];
	add.s32 	%r2463, %r2462, %r2461;
	ld.global.nc.u32 	%r2464, [%rd7+80216064];
	add.s32 	%r2465, %r2464, %r2463;
	ld.global.nc.u32 	%r2466, [%rd7+80281600];
	add.s32 	%r2467, %r2466, %r2465;
	ld.global.nc.u32 	%r2468, [%rd7+80347136];
	add.s32 	%r2469, %r2468, %r2467;
	ld.global.nc.u32 	%r2470, [%rd7+80412672];
	add.s32 	%r2471, %r2470, %r2469;
	ld.global.nc.u32 	%r2472, [%rd7+80478208];
	add.s32 	%r2473, %r2472, %r2471;
	ld.global.nc.u32 	%r2474, [%rd7+80543744];
	add.s32 	%r2475, %r2474, %r2473;
	ld.global.nc.u32 	%r2476, [%rd7+80609280];
	add.s32 	%r2477, %r2476, %r2475;
	ld.global.nc.u32 	%r2478, [%rd7+80674816];
	add.s32 	%r2479, %r2478, %r2477;
	ld.global.nc.u32 	%r2480, [%rd7+80740352];
	add.s32 	%r2481, %r2480, %r2479;
	ld.global.nc.u32 	%r2482, [%rd7+80805888];
	add.s32 	%r2483, %r2482, %r2481;
	ld.global.nc.u32 	%r2484, [%rd7+80871424];
	add.s32 	%r2485, %r2484, %r2483;
	ld.global.nc.u32 	%r2486, [%rd7+80936960];
	add.s32 	%r2487, %r2486, %r2485;
	ld.global.nc.u32 	%r2488, [%rd7+81002496];
	add.s32 	%r2489, %r2488, %r2487;
	ld.global.nc.u32 	%r2490, [%rd7+81068032];
	add.s32 	%r2491, %r2490, %r2489;
	ld.global.nc.u32 	%r2492, [%rd7+81133568];
	add.s32 	%r2493, %r2492, %r2491;
	ld.global.nc.u32 	%r2494, [%rd7+81199104];
	add.s32 	%r2495, %r2494, %r2493;
	ld.global.nc.u32 	%r2496, [%rd7+81264640];
	add.s32 	%r2497, %r2496, %r2495;
	ld.global.nc.u32 	%r2498, [%rd7+81330176];
	add.s32 	%r2499, %r2498, %r2497;
	ld.global.nc.u32 	%r2500, [%rd7+81395712];
	add.s32 	%r2501, %r2500, %r2499;
	ld.global.nc.u32 	%r2502, [%rd7+81461248];
	add.s32 	%r2503, %r2502, %r2501;
	ld.global.nc.u32 	%r2504, [%rd7+81526784];
	add.s32 	%r2505, %r2504, %r2503;
	ld.global.nc.u32 	%r2506, [%rd7+81592320];
	add.s32 	%r2507, %r2506, %r2505;
	ld.global.nc.u32 	%r2508, [%rd7+81657856];
	add.s32 	%r2509, %r2508, %r2507;
	ld.global.nc.u32 	%r2510, [%rd7+81723392];
	add.s32 	%r2511, %r2510, %r2509;
	ld.global.nc.u32 	%r2512, [%rd7+81788928];
	add.s32 	%r2513, %r2512, %r2511;
	ld.global.nc.u32 	%r2514, [%rd7+81854464];
	add.s32 	%r2515, %r2514, %r2513;
	ld.global.nc.u32 	%r2516, [%rd7+81920000];
	add.s32 	%r2517, %r2516, %r2515;
	ld.global.nc.u32 	%r2518, [%rd7+81985536];
	add.s32 	%r2519, %r2518, %r2517;
	ld.global.nc.u32 	%r2520, [%rd7+82051072];
	add.s32 	%r2521, %r2520, %r2519;
	ld.global.nc.u32 	%r2522, [%rd7+82116608];
	add.s32 	%r2523, %r2522, %r2521;
	ld.global.nc.u32 	%r2524, [%rd7+82182144];
	add.s32 	%r2525, %r2524, %r2523;
	ld.global.nc.u32 	%r2526, [%rd7+82247680];
	add.s32 	%r2527, %r2526, %r2525;
	ld.global.nc.u32 	%r2528, [%rd7+82313216];
	add.s32 	%r2529, %r2528, %r2527;
	ld.global.nc.u32 	%r2530, [%rd7+82378752];
	add.s32 	%r2531, %r2530, %r2529;
	ld.global.nc.u32 	%r2532, [%rd7+82444288];
	add.s32 	%r2533, %r2532, %r2531;
	ld.global.nc.u32 	%r2534, [%rd7+82509824];
	add.s32 	%r2535, %r2534, %r2533;
	ld.global.nc.u32 	%r2536, [%rd7+82575360];
	add.s32 	%r2537, %r2536, %r2535;
	ld.global.nc.u32 	%r2538, [%rd7+82640896];
	add.s32 	%r2539, %r2538, %r2537;
	ld.global.nc.u32 	%r2540, [%rd7+82706432];
	add.s32 	%r2541, %r2540, %r2539;
	ld.global.nc.u32 	%r2542, [%rd7+82771968];
	add.s32 	%r2543, %r2542, %r2541;
	ld.global.nc.u32 	%r2544, [%rd7+82837504];
	add.s32 	%r2545, %r2544, %r2543;
	ld.global.nc.u32 	%r2546, [%rd7+82903040];
	add.s32 	%r2547, %r2546, %r2545;
	ld.global.nc.u32 	%r2548, [%rd7+82968576];
	add.s32 	%r2549, %r2548, %r2547;
	ld.global.nc.u32 	%r2550, [%rd7+83034112];
	add.s32 	%r2551, %r2550, %r2549;
	ld.global.nc.u32 	%r2552, [%rd7+83099648];
	add.s32 	%r2553, %r2552, %r2551;
	ld.global.nc.u32 	%r2554, [%rd7+83165184];
	add.s32 	%r2555, %r2554, %r2553;
	ld.global.nc.u32 	%r2556, [%rd7+83230720];
	add.s32 	%r2557, %r2556, %r2555;
	ld.global.nc.u32 	%r2558, [%rd7+83296256];
	add.s32 	%r2559, %r2558, %r2557;
	ld.global.nc.u32 	%r2560, [%rd7+83361792];
	add.s32 	%r2561, %r2560, %r2559;
	ld.global.nc.u32 	%r2562, [%rd7+83427328];
	add.s32 	%r2563, %r2562, %r2561;
	ld.global.nc.u32 	%r2564, [%rd7+83492864];
	add.s32 	%r2565, %r2564, %r2563;
	ld.global.nc.u32 	%r2566, [%rd7+83558400];
	add.s32 	%r2567, %r2566, %r2565;
	ld.global.nc.u32 	%r2568, [%rd7+83623936];
	add.s32 	%r2569, %r2568, %r2567;
	ld.global.nc.u32 	%r2570, [%rd7+83689472];
	add.s32 	%r2571, %r2570, %r2569;
	ld.global.nc.u32 	%r2572, [%rd7+83755008];
	add.s32 	%r2573, %r2572, %r2571;
	ld.global.nc.u32 	%r2574, [%rd7+83820544];
	add.s32 	%r2575, %r2574, %r2573;
	ld.global.nc.u32 	%r2576, [%rd7+83886080];
	add.s32 	%r2577, %r2576, %r2575;
	ld.global.nc.u32 	%r2578, [%rd7+83951616];
	add.s32 	%r2579, %r2578, %r2577;
	ld.global.nc.u32 	%r2580, [%rd7+84017152];
	add.s32 	%r2581, %r2580, %r2579;
	ld.global.nc.u32 	%r2582, [%rd7+84082688];
	add.s32 	%r2583, %r2582, %r2581;
	ld.global.nc.u32 	%r2584, [%rd7+84148224];
	add.s32 	%r2585, %r2584, %r2583;
	ld.global.nc.u32 	%r2586, [%rd7+84213760];
	add.s32 	%r2587, %r2586, %r2585;
	ld.global.nc.u32 	%r2588, [%rd7+84279296];
	add.s32 	%r2589, %r2588, %r2587;
	ld.global.nc.u32 	%r2590, [%rd7+84344832];
	add.s32 	%r2591, %r2590, %r2589;
	ld.global.nc.u32 	%r2592, [%rd7+84410368];
	add.s32 	%r2593, %r2592, %r2591;
	ld.global.nc.u32 	%r2594, [%rd7+84475904];
	add.s32 	%r2595, %r2594, %r2593;
	ld.global.nc.u32 	%r2596, [%rd7+84541440];
	add.s32 	%r2597, %r2596, %r2595;
	ld.global.nc.u32 	%r2598, [%rd7+84606976];
	add.s32 	%r2599, %r2598, %r2597;
	ld.global.nc.u32 	%r2600, [%rd7+84672512];
	add.s32 	%r2601, %r2600, %r2599;
	ld.global.nc.u32 	%r2602, [%rd7+84738048];
	add.s32 	%r2603, %r2602, %r2601;
	ld.global.nc.u32 	%r2604, [%rd7+84803584];
	add.s32 	%r2605, %r2604, %r2603;
	ld.global.nc.u32 	%r2606, [%rd7+84869120];
	add.s32 	%r2607, %r2606, %r2605;
	ld.global.nc.u32 	%r2608, [%rd7+84934656];
	add.s32 	%r2609, %r2608, %r2607;
	ld.global.nc.u32 	%r2610, [%rd7+85000192];
	add.s32 	%r2611, %r2610, %r2609;
	ld.global.nc.u32 	%r2612, [%rd7+85065728];
	add.s32 	%r2613, %r2612, %r2611;
	ld.global.nc.u32 	%r2614, [%rd7+85131264];
	add.s32 	%r2615, %r2614, %r2613;
	ld.global.nc.u32 	%r2616, [%rd7+85196800];
	add.s32 	%r2617, %r2616, %r2615;
	ld.global.nc.u32 	%r2618, [%rd7+85262336];
	add.s32 	%r2619, %r2618, %r2617;
	ld.global.nc.u32 	%r2620, [%rd7+85327872];
	add.s32 	%r2621, %r2620, %r2619;
	ld.global.nc.u32 	%r2622, [%rd7+85393408];
	add.s32 	%r2623, %r2622, %r2621;
	ld.global.nc.u32 	%r2624, [%rd7+85458944];
	add.s32 	%r2625, %r2624, %r2623;
	ld.global.nc.u32 	%r2626, [%rd7+85524480];
	add.s32 	%r2627, %r2626, %r2625;
	ld.global.nc.u32 	%r2628, [%rd7+85590016];
	add.s32 	%r2629, %r2628, %r2627;
	ld.global.nc.u32 	%r2630, [%rd7+85655552];
	add.s32 	%r2631, %r2630, %r2629;
	ld.global.nc.u32 	%r2632, [%rd7+85721088];
	add.s32 	%r2633, %r2632, %r2631;
	ld.global.nc.u32 	%r2634, [%rd7+85786624];
	add.s32 	%r2635, %r2634, %r2633;
	ld.global.nc.u32 	%r2636, [%rd7+85852160];
	add.s32 	%r2637, %r2636, %r2635;
	ld.global.nc.u32 	%r2638, [%rd7+85917696];
	add.s32 	%r2639, %r2638, %r2637;
	ld.global.nc.u32 	%r2640, [%rd7+85983232];
	add.s32 	%r2641, %r2640, %r2639;
	ld.global.nc.u32 	%r2642, [%rd7+86048768];
	add.s32 	%r2643, %r2642, %r2641;
	ld.global.nc.u32 	%r2644, [%rd7+86114304];
	add.s32 	%r2645, %r2644, %r2643;
	ld.global.nc.u32 	%r2646, [%rd7+86179840];
	add.s32 	%r2647, %r2646, %r2645;
	ld.global.nc.u32 	%r2648, [%rd7+86245376];
	add.s32 	%r2649, %r2648, %r2647;
	ld.global.nc.u32 	%r2650, [%rd7+86310912];
	add.s32 	%r2651, %r2650, %r2649;
	ld.global.nc.u32 	%r2652, [%rd7+86376448];
	add.s32 	%r2653, %r2652, %r2651;
	ld.global.nc.u32 	%r2654, [%rd7+86441984];
	add.s32 	%r2655, %r2654, %r2653;
	ld.global.nc.u32 	%r2656, [%rd7+86507520];
	add.s32 	%r2657, %r2656, %r2655;
	ld.global.nc.u32 	%r2658, [%rd7+86573056];
	add.s32 	%r2659, %r2658, %r2657;
	ld.global.nc.u32 	%r2660, [%rd7+86638592];
	add.s32 	%r2661, %r2660, %r2659;
	ld.global.nc.u32 	%r2662, [%rd7+86704128];
	add.s32 	%r2663, %r2662, %r2661;
	ld.global.nc.u32 	%r2664, [%rd7+86769664];
	add.s32 	%r2665, %r2664, %r2663;
	ld.global.nc.u32 	%r2666, [%rd7+86835200];
	add.s32 	%r2667, %r2666, %r2665;
	ld.global.nc.u32 	%r2668, [%rd7+86900736];
	add.s32 	%r2669, %r2668, %r2667;
	ld.global.nc.u32 	%r2670, [%rd7+86966272];
	add.s32 	%r2671, %r2670, %r2669;
	ld.global.nc.u32 	%r2672, [%rd7+87031808];
	add.s32 	%r2673, %r2672, %r2671;
	ld.global.nc.u32 	%r2674, [%rd7+87097344];
	add.s32 	%r2675, %r2674, %r2673;
	ld.global.nc.u32 	%r2676, [%rd7+87162880];
	add.s32 	%r2677, %r2676, %r2675;
	ld.global.nc.u32 	%r2678, [%rd7+87228416];
	add.s32 	%r2679, %r2678, %r2677;
	ld.global.nc.u32 	%r2680, [%rd7+87293952];
	add.s32 	%r2681, %r2680, %r2679;
	ld.global.nc.u32 	%r2682, [%rd7+87359488];
	add.s32 	%r2683, %r2682, %r2681;
	ld.global.nc.u32 	%r2684, [%rd7+87425024];
	add.s32 	%r2685, %r2684, %r2683;
	ld.global.nc.u32 	%r2686, [%rd7+87490560];
	add.s32 	%r2687, %r2686, %r2685;
	ld.global.nc.u32 	%r2688, [%rd7+87556096];
	add.s32 	%r2689, %r2688, %r2687;
	ld.global.nc.u32 	%r2690, [%rd7+87621632];
	add.s32 	%r2691, %r2690, %r2689;
	ld.global.nc.u32 	%r2692, [%rd7+87687168];
	add.s32 	%r2693, %r2692, %r2691;
	ld.global.nc.u32 	%r2694, [%rd7+87752704];
	add.s32 	%r2695, %r2694, %r2693;
	ld.global.nc.u32 	%r2696, [%rd7+87818240];
	add.s32 	%r2697, %r2696, %r2695;
	ld.global.nc.u32 	%r2698, [%rd7+87883776];
	add.s32 	%r2699, %r2698, %r2697;
	ld.global.nc.u32 	%r2700, [%rd7+87949312];
	add.s32 	%r2701, %r2700, %r2699;
	ld.global.nc.u32 	%r2702, [%rd7+88014848];
	add.s32 	%r2703, %r2702, %r2701;
	ld.global.nc.u32 	%r2704, [%rd7+88080384];
	add.s32 	%r2705, %r2704, %r2703;
	ld.global.nc.u32 	%r2706, [%rd7+88145920];
	add.s32 	%r2707, %r2706, %r2705;
	ld.global.nc.u32 	%r2708, [%rd7+88211456];
	add.s32 	%r2709, %r2708, %r2707;
	ld.global.nc.u32 	%r2710, [%rd7+88276992];
	add.s32 	%r2711, %r2710, %r2709;
	ld.global.nc.u32 	%r2712, [%rd7+88342528];
	add.s32 	%r2713, %r2712, %r2711;
	ld.global.nc.u32 	%r2714, [%rd7+88408064];
	add.s32 	%r2715, %r2714, %r2713;
	ld.global.nc.u32 	%r2716, [%rd7+88473600];
	add.s32 	%r2717, %r2716, %r2715;
	ld.global.nc.u32 	%r2718, [%rd7+88539136];
	add.s32 	%r2719, %r2718, %r2717;
	ld.global.nc.u32 	%r2720, [%rd7+88604672];
	add.s32 	%r2721, %r2720, %r2719;
	ld.global.nc.u32 	%r2722, [%rd7+88670208];
	add.s32 	%r2723, %r2722, %r2721;
	ld.global.nc.u32 	%r2724, [%rd7+88735744];
	add.s32 	%r2725, %r2724, %r2723;
	ld.global.nc.u32 	%r2726, [%rd7+88801280];
	add.s32 	%r2727, %r2726, %r2725;
	ld.global.nc.u32 	%r2728, [%rd7+88866816];
	add.s32 	%r2729, %r2728, %r2727;
	ld.global.nc.u32 	%r2730, [%rd7+88932352];
	add.s32 	%r2731, %r2730, %r2729;
	ld.global.nc.u32 	%r2732, [%rd7+88997888];
	add.s32 	%r2733, %r2732, %r2731;
	ld.global.nc.u32 	%r2734, [%rd7+89063424];
	add.s32 	%r2735, %r2734, %r2733;
	ld.global.nc.u32 	%r2736, [%rd7+89128960];
	add.s32 	%r2737, %r2736, %r2735;
	ld.global.nc.u32 	%r2738, [%rd7+89194496];
	add.s32 	%r2739, %r2738, %r2737;
	ld.global.nc.u32 	%r2740, [%rd7+89260032];
	add.s32 	%r2741, %r2740, %r2739;
	ld.global.nc.u32 	%r2742, [%rd7+89325568];
	add.s32 	%r2743, %r2742, %r2741;
	ld.global.nc.u32 	%r2744, [%rd7+89391104];
	add.s32 	%r2745, %r2744, %r2743;
	ld.global.nc.u32 	%r2746, [%rd7+89456640];
	add.s32 	%r2747, %r2746, %r2745;
	ld.global.nc.u32 	%r2748, [%rd7+89522176];
	add.s32 	%r2749, %r2748, %r2747;
	ld.global.nc.u32 	%r2750, [%rd7+89587712];
	add.s32 	%r2751, %r2750, %r2749;
	ld.global.nc.u32 	%r2752, [%rd7+89653248];
	add.s32 	%r2753, %r2752, %r2751;
	ld.global.nc.u32 	%r2754, [%rd7+89718784];
	add.s32 	%r2755, %r2754, %r2753;
	ld.global.nc.u32 	%r2756, [%rd7+89784320];
	add.s32 	%r2757, %r2756, %r2755;
	ld.global.nc.u32 	%r2758, [%rd7+89849856];
	add.s32 	%r2759, %r2758, %r2757;
	ld.global.nc.u32 	%r2760, [%rd7+89915392];
	add.s32 	%r2761, %r2760, %r2759;
	ld.global.nc.u32 	%r2762, [%rd7+89980928];
	add.s32 	%r2763, %r2762, %r2761;
	ld.global.nc.u32 	%r2764, [%rd7+90046464];
	add.s32 	%r2765, %r2764, %r2763;
	ld.global.nc.u32 	%r2766, [%rd7+90112000];
	add.s32 	%r2767, %r2766, %r2765;
	ld.global.nc.u32 	%r2768, [%rd7+90177536];
	add.s32 	%r2769, %r2768, %r2767;
	ld.global.nc.u32 	%r2770, [%rd7+90243072];
	add.s32 	%r2771, %r2770, %r2769;
	ld.global.nc.u32 	%r2772, [%rd7+90308608];
	add.s32 	%r2773, %r2772, %r2771;
	ld.global.nc.u32 	%r2774, [%rd7+90374144];
	add.s32 	%r2775, %r2774, %r2773;
	ld.global.nc.u32 	%r2776, [%rd7+90439680];
	add.s32 	%r2777, %r2776, %r2775;
	ld.global.nc.u32 	%r2778, [%rd7+90505216];
	add.s32 	%r2779, %r2778, %r2777;
	ld.global.nc.u32 	%r2780, [%rd7+90570752];
	add.s32 	%r2781, %r2780, %r2779;
	ld.global.nc.u32 	%r2782, [%rd7+90636288];
	add.s32 	%r2783, %r2782, %r2781;
	ld.global.nc.u32 	%r2784, [%rd7+90701824];
	add.s32 	%r2785, %r2784, %r2783;
	ld.global.nc.u32 	%r2786, [%rd7+90767360];
	add.s32 	%r2787, %r2786, %r2785;
	ld.global.nc.u32 	%r2788, [%rd7+90832896];
	add.s32 	%r2789, %r2788, %r2787;
	ld.global.nc.u32 	%r2790, [%rd7+90898432];
	add.s32 	%r2791, %r2790, %r2789;
	ld.global.nc.u32 	%r2792, [%rd7+90963968];
	add.s32 	%r2793, %r2792, %r2791;
	ld.global.nc.u32 	%r2794, [%rd7+91029504];
	add.s32 	%r2795, %r2794, %r2793;
	ld.global.nc.u32 	%r2796, [%rd7+91095040];
	add.s32 	%r2797, %r2796, %r2795;
	ld.global.nc.u32 	%r2798, [%rd7+91160576];
	add.s32 	%r2799, %r2798, %r2797;
	ld.global.nc.u32 	%r2800, [%rd7+91226112];
	add.s32 	%r2801, %r2800, %r2799;
	ld.global.nc.u32 	%r2802, [%rd7+91291648];
	add.s32 	%r2803, %r2802, %r2801;
	ld.global.nc.u32 	%r2804, [%rd7+91357184];
	add.s32 	%r2805, %r2804, %r2803;
	ld.global.nc.u32 	%r2806, [%rd7+91422720];
	add.s32 	%r2807, %r2806, %r2805;
	ld.global.nc.u32 	%r2808, [%rd7+91488256];
	add.s32 	%r2809, %r2808, %r2807;
	ld.global.nc.u32 	%r2810, [%rd7+91553792];
	add.s32 	%r2811, %r2810, %r2809;
	ld.global.nc.u32 	%r2812, [%rd7+91619328];
	add.s32 	%r2813, %r2812, %r2811;
	ld.global.nc.u32 	%r2814, [%rd7+91684864];
	add.s32 	%r2815, %r2814, %r2813;
	ld.global.nc.u32 	%r2816, [%rd7+91750400];
	add.s32 	%r2817, %r2816, %r2815;
	ld.global.nc.u32 	%r2818, [%rd7+91815936];
	add.s32 	%r2819, %r2818, %r2817;
	ld.global.nc.u32 	%r2820, [%rd7+91881472];
	add.s32 	%r2821, %r2820, %r2819;
	ld.global.nc.u32 	%r2822, [%rd7+91947008];
	add.s32 	%r2823, %r2822, %r2821;
	ld.global.nc.u32 	%r2824, [%rd7+92012544];
	add.s32 	%r2825, %r2824, %r2823;
	ld.global.nc.u32 	%r2826, [%rd7+92078080];
	add.s32 	%r2827, %r2826, %r2825;
	ld.global.nc.u32 	%r2828, [%rd7+92143616];
	add.s32 	%r2829, %r2828, %r2827;
	ld.global.nc.u32 	%r2830, [%rd7+92209152];
	add.s32 	%r2831, %r2830, %r2829;
	ld.global.nc.u32 	%r2832, [%rd7+92274688];
	add.s32 	%r2833, %r2832, %r2831;
	ld.global.nc.u32 	%r2834, [%rd7+92340224];
	add.s32 	%r2835, %r2834, %r2833;
	ld.global.nc.u32 	%r2836, [%rd7+92405760];
	add.s32 	%r2837, %r2836, %r2835;
	ld.global.nc.u32 	%r2838, [%rd7+92471296];
	add.s32 	%r2839, %r2838, %r2837;
	ld.global.nc.u32 	%r2840, [%rd7+92536832];
	add.s32 	%r2841, %r2840, %r2839;
	ld.global.nc.u32 	%r2842, [%rd7+92602368];
	add.s32 	%r2843, %r2842, %r2841;
	ld.global.nc.u32 	%r2844, [%rd7+92667904];
	add.s32 	%r2845, %r2844, %r2843;
	ld.global.nc.u32 	%r2846, [%rd7+92733440];
	add.s32 	%r2847, %r2846, %r2845;
	ld.global.nc.u32 	%r2848, [%rd7+92798976];
	add.s32 	%r2849, %r2848, %r2847;
	ld.global.nc.u32 	%r2850, [%rd7+92864512];
	add.s32 	%r2851, %r2850, %r2849;
	ld.global.nc.u32 	%r2852, [%rd7+92930048];
	add.s32 	%r2853, %r2852, %r2851;
	ld.global.nc.u32 	%r2854, [%rd7+92995584];
	add.s32 	%r2855, %r2854, %r2853;
	ld.global.nc.u32 	%r2856, [%rd7+93061120];
	add.s32 	%r2857, %r2856, %r2855;
	ld.global.nc.u32 	%r2858, [%rd7+93126656];
	add.s32 	%r2859, %r2858, %r2857;
	ld.global.nc.u32 	%r2860, [%rd7+93192192];
	add.s32 	%r2861, %r2860, %r2859;
	ld.global.nc.u32 	%r2862, [%rd7+93257728];
	add.s32 	%r2863, %r2862, %r2861;
	ld.global.nc.u32 	%r2864, [%rd7+93323264];
	add.s32 	%r2865, %r2864, %r2863;
	ld.global.nc.u32 	%r2866, [%rd7+93388800];
	add.s32 	%r2867, %r2866, %r2865;
	ld.global.nc.u32 	%r2868, [%rd7+93454336];
	add.s32 	%r2869, %r2868, %r2867;
	ld.global.nc.u32 	%r2870, [%rd7+93519872];
	add.s32 	%r2871, %r2870, %r2869;
	ld.global.nc.u32 	%r2872, [%rd7+93585408];
	add.s32 	%r2873, %r2872, %r2871;
	ld.global.nc.u32 	%r2874, [%rd7+93650944];
	add.s32 	%r2875, %r2874, %r2873;
	ld.global.nc.u32 	%r2876, [%rd7+93716480];
	add.s32 	%r2877, %r2876, %r2875;
	ld.global.nc.u32 	%r2878, [%rd7+93782016];
	add.s32 	%r2879, %r2878, %r2877;
	ld.global.nc.u32 	%r2880, [%rd7+93847552];
	add.s32 	%r2881, %r2880, %r2879;
	ld.global.nc.u32 	%r2882, [%rd7+93913088];
	add.s32 	%r2883, %r2882, %r2881;
	ld.global.nc.u32 	%r2884, [%rd7+93978624];
	add.s32 	%r2885, %r2884, %r2883;
	ld.global.nc.u32 	%r2886, [%rd7+94044160];
	add.s32 	%r2887, %r2886, %r2885;
	ld.global.nc.u32 	%r2888, [%rd7+94109696];
	add.s32 	%r2889, %r2888, %r2887;
	ld.global.nc.u32 	%r2890, [%rd7+94175232];
	add.s32 	%r2891, %r2890, %r2889;
	ld.global.nc.u32 	%r2892, [%rd7+94240768];
	add.s32 	%r2893, %r2892, %r2891;
	ld.global.nc.u32 	%r2894, [%rd7+94306304];
	add.s32 	%r2895, %r2894, %r2893;
	ld.global.nc.u32 	%r2896, [%rd7+94371840];
	add.s32 	%r2897, %r2896, %r2895;
	ld.global.nc.u32 	%r2898, [%rd7+94437376];
	add.s32 	%r2899, %r2898, %r2897;
	ld.global.nc.u32 	%r2900, [%rd7+94502912];
	add.s32 	%r2901, %r2900, %r2899;
	ld.global.nc.u32 	%r2902, [%rd7+94568448];
	add.s32 	%r2903, %r2902, %r2901;
	ld.global.nc.u32 	%r2904, [%rd7+94633984];
	add.s32 	%r2905, %r2904, %r2903;
	ld.global.nc.u32 	%r2906, [%rd7+94699520];
	add.s32 	%r2907, %r2906, %r2905;
	ld.global.nc.u32 	%r2908, [%rd7+94765056];
	add.s32 	%r2909, %r2908, %r2907;
	ld.global.nc.u32 	%r2910, [%rd7+94830592];
	add.s32 	%r2911, %r2910, %r2909;
	ld.global.nc.u32 	%r2912, [%rd7+94896128];
	add.s32 	%r2913, %r2912, %r2911;
	ld.global.nc.u32 	%r2914, [%rd7+94961664];
	add.s32 	%r2915, %r2914, %r2913;
	ld.global.nc.u32 	%r2916, [%rd7+95027200];
	add.s32 	%r2917, %r2916, %r2915;
	ld.global.nc.u32 	%r2918, [%rd7+95092736];
	add.s32 	%r2919, %r2918, %r2917;
	ld.global.nc.u32 	%r2920, [%rd7+95158272];
	add.s32 	%r2921, %r2920, %r2919;
	ld.global.nc.u32 	%r2922, [%rd7+95223808];
	add.s32 	%r2923, %r2922, %r2921;
	ld.global.nc.u32 	%r2924, [%rd7+95289344];
	add.s32 	%r2925, %r2924, %r2923;
	ld.global.nc.u32 	%r2926, [%rd7+95354880];
	add.s32 	%r2927, %r2926, %r2925;
	ld.global.nc.u32 	%r2928, [%rd7+95420416];
	add.s32 	%r2929, %r2928, %r2927;
	ld.global.nc.u32 	%r2930, [%rd7+95485952];
	add.s32 	%r2931, %r2930, %r2929;
	ld.global.nc.u32 	%r2932, [%rd7+95551488];
	add.s32 	%r2933, %r2932, %r2931;
	ld.global.nc.u32 	%r2934, [%rd7+95617024];
	add.s32 	%r2935, %r2934, %r2933;
	ld.global.nc.u32 	%r2936, [%rd7+95682560];
	add.s32 	%r2937, %r2936, %r2935;
	ld.global.nc.u32 	%r2938, [%rd7+95748096];
	add.s32 	%r2939, %r2938, %r2937;
	ld.global.nc.u32 	%r2940, [%rd7+95813632];
	add.s32 	%r2941, %r2940, %r2939;
	ld.global.nc.u32 	%r2942, [%rd7+95879168];
	add.s32 	%r2943, %r2942, %r2941;
	ld.global.nc.u32 	%r2944, [%rd7+95944704];
	add.s32 	%r2945, %r2944, %r2943;
	ld.global.nc.u32 	%r2946, [%rd7+96010240];
	add.s32 	%r2947, %r2946, %r2945;
	ld.global.nc.u32 	%r2948, [%rd7+96075776];
	add.s32 	%r2949, %r2948, %r2947;
	ld.global.nc.u32 	%r2950, [%rd7+96141312];
	add.s32 	%r2951, %r2950, %r2949;
	ld.global.nc.u32 	%r2952, [%rd7+96206848];
	add.s32 	%r2953, %r2952, %r2951;
	ld.global.nc.u32 	%r2954, [%rd7+96272384];
	add.s32 	%r2955, %r2954, %r2953;
	ld.global.nc.u32 	%r2956, [%rd7+96337920];
	add.s32 	%r2957, %r2956, %r2955;
	ld.global.nc.u32 	%r2958, [%rd7+96403456];
	add.s32 	%r2959, %r2958, %r2957;
	ld.global.nc.u32 	%r2960, [%rd7+96468992];
	add.s32 	%r2961, %r2960, %r2959;
	ld.global.nc.u32 	%r2962, [%rd7+96534528];
	add.s32 	%r2963, %r2962, %r2961;
	ld.global.nc.u32 	%r2964, [%rd7+96600064];
	add.s32 	%r2965, %r2964, %r2963;
	ld.global.nc.u32 	%r2966, [%rd7+96665600];
	add.s32 	%r2967, %r2966, %r2965;
	ld.global.nc.u32 	%r2968, [%rd7+96731136];
	add.s32 	%r2969, %r2968, %r2967;
	ld.global.nc.u32 	%r2970, [%rd7+96796672];
	add.s32 	%r2971, %r2970, %r2969;
	ld.global.nc.u32 	%r2972, [%rd7+96862208];
	add.s32 	%r2973, %r2972, %r2971;
	ld.global.nc.u32 	%r2974, [%rd7+96927744];
	add.s32 	%r2975, %r2974, %r2973;
	ld.global.nc.u32 	%r2976, [%rd7+96993280];
	add.s32 	%r2977, %r2976, %r2975;
	ld.global.nc.u32 	%r2978, [%rd7+97058816];
	add.s32 	%r2979, %r2978, %r2977;
	ld.global.nc.u32 	%r2980, [%rd7+97124352];
	add.s32 	%r2981, %r2980, %r2979;
	ld.global.nc.u32 	%r2982, [%rd7+97189888];
	add.s32 	%r2983, %r2982, %r2981;
	ld.global.nc.u32 	%r2984, [%rd7+97255424];
	add.s32 	%r2985, %r2984, %r2983;
	ld.global.nc.u32 	%r2986, [%rd7+97320960];
	add.s32 	%r2987, %r2986, %r2985;
	ld.global.nc.u32 	%r2988, [%rd7+97386496];
	add.s32 	%r2989, %r2988, %r2987;
	ld.global.nc.u32 	%r2990, [%rd7+97452032];
	add.s32 	%r2991, %r2990, %r2989;
	ld.global.nc.u32 	%r2992, [%rd7+97517568];
	add.s32 	%r2993, %r2992, %r2991;
	ld.global.nc.u32 	%r2994, [%rd7+97583104];
	add.s32 	%r2995, %r2994, %r2993;
	ld.global.nc.u32 	%r2996, [%rd7+97648640];
	add.s32 	%r2997, %r2996, %r2995;
	ld.global.nc.u32 	%r2998, [%rd7+97714176];
	add.s32 	%r2999, %r2998, %r2997;
	ld.global.nc.u32 	%r3000, [%rd7+97779712];
	add.s32 	%r3001, %r3000, %r2999;
	ld.global.nc.u32 	%r3002, [%rd7+97845248];
	add.s32 	%r3003, %r3002, %r3001;
	ld.global.nc.u32 	%r3004, [%rd7+97910784];
	add.s32 	%r3005, %r3004, %r3003;
	ld.global.nc.u32 	%r3006, [%rd7+97976320];
	add.s32 	%r3007, %r3006, %r3005;
	ld.global.nc.u32 	%r3008, [%rd7+98041856];
	add.s32 	%r3009, %r3008, %r3007;
	ld.global.nc.u32 	%r3010, [%rd7+98107392];
	add.s32 	%r3011, %r3010, %r3009;
	ld.global.nc.u32 	%r3012, [%rd7+98172928];
	add.s32 	%r3013, %r3012, %r3011;
	ld.global.nc.u32 	%r3014, [%rd7+98238464];
	add.s32 	%r3015, %r3014, %r3013;
	ld.global.nc.u32 	%r3016, [%rd7+98304000];
	add.s32 	%r3017, %r3016, %r3015;
	ld.global.nc.u32 	%r3018, [%rd7+98369536];
	add.s32 	%r3019, %r3018, %r3017;
	ld.global.nc.u32 	%r3020, [%rd7+98435072];
	add.s32 	%r3021, %r3020, %r3019;
	ld.global.nc.u32 	%r3022, [%rd7+98500608];
	add.s32 	%r3023, %r3022, %r3021;
	ld.global.nc.u32 	%r3024, [%rd7+98566144];
	add.s32 	%r3025, %r3024, %r3023;
	ld.global.nc.u32 	%r3026, [%rd7+98631680];
	add.s32 	%r3027, %r3026, %r3025;
	ld.global.nc.u32 	%r3028, [%rd7+98697216];
	add.s32 	%r3029, %r3028, %r3027;
	ld.global.nc.u32 	%r3030, [%rd7+98762752];
	add.s32 	%r3031, %r3030, %r3029;
	ld.global.nc.u32 	%r3032, [%rd7+98828288];
	add.s32 	%r3033, %r3032, %r3031;
	ld.global.nc.u32 	%r3034, [%rd7+98893824];
	add.s32 	%r3035, %r3034, %r3033;
	ld.global.nc.u32 	%r3036, [%rd7+98959360];
	add.s32 	%r3037, %r3036, %r3035;
	ld.global.nc.u32 	%r3038, [%rd7+99024896];
	add.s32 	%r3039, %r3038, %r3037;
	ld.global.nc.u32 	%r3040, [%rd7+99090432];
	add.s32 	%r3041, %r3040, %r3039;
	ld.global.nc.u32 	%r3042, [%rd7+99155968];
	add.s32 	%r3043, %r3042, %r3041;
	ld.global.nc.u32 	%r3044, [%rd7+99221504];
	add.s32 	%r3045, %r3044, %r3043;
	ld.global.nc.u32 	%r3046, [%rd7+99287040];
	add.s32 	%r3047, %r3046, %r3045;
	ld.global.nc.u32 	%r3048, [%rd7+99352576];
	add.s32 	%r3049, %r3048, %r3047;
	ld.global.nc.u32 	%r3050, [%rd7+99418112];
	add.s32 	%r3051, %r3050, %r3049;
	ld.global.nc.u32 	%r3052, [%rd7+99483648];
	add.s32 	%r3053, %r3052, %r3051;
	ld.global.nc.u32 	%r3054, [%rd7+99549184];
	add.s32 	%r3055, %r3054, %r3053;
	ld.global.nc.u32 	%r3056, [%rd7+99614720];
	add.s32 	%r3057, %r3056, %r3055;
	ld.global.nc.u32 	%r3058, [%rd7+99680256];
	add.s32 	%r3059, %r3058, %r3057;
	ld.global.nc.u32 	%r3060, [%rd7+99745792];
	add.s32 	%r3061, %r3060, %r3059;
	ld.global.nc.u32 	%r3062, [%rd7+99811328];
	add.s32 	%r3063, %r3062, %r3061;
	ld.global.nc.u32 	%r3064, [%rd7+99876864];
	add.s32 	%r3065, %r3064, %r3063;
	ld.global.nc.u32 	%r3066, [%rd7+99942400];
	add.s32 	%r3067, %r3066, %r3065;
	ld.global.nc.u32 	%r3068, [%rd7+100007936];
	add.s32 	%r3069, %r3068, %r3067;
	ld.global.nc.u32 	%r3070, [%rd7+100073472];
	add.s32 	%r3071, %r3070, %r3069;
	ld.global.nc.u32 	%r3072, [%rd7+100139008];
	add.s32 	%r3073, %r3072, %r3071;
	ld.global.nc.u32 	%r3074, [%rd7+100204544];
	add.s32 	%r3075, %r3074, %r3073;
	ld.global.nc.u32 	%r3076, [%rd7+100270080];
	add.s32 	%r3077, %r3076, %r3075;
	ld.global.nc.u32 	%r3078, [%rd7+100335616];
	add.s32 	%r3079, %r3078, %r3077;
	ld.global.nc.u32 	%r3080, [%rd7+100401152];
	add.s32 	%r3081, %r3080, %r3079;
	ld.global.nc.u32 	%r3082, [%rd7+100466688];
	add.s32 	%r3083, %r3082, %r3081;
	ld.global.nc.u32 	%r3084, [%rd7+100532224];
	add.s32 	%r3085, %r3084, %r3083;
	ld.global.nc.u32 	%r3086, [%rd7+100597760];
	add.s32 	%r3087, %r3086, %r3085;
	ld.global.nc.u32 	%r3088, [%rd7+100663296];
	add.s32 	%r3089, %r3088, %r3087;
	ld.global.nc.u32 	%r3090, [%rd7+100728832];
	add.s32 	%r3091, %r3090, %r3089;
	ld.global.nc.u32 	%r3092, [%rd7+100794368];
	add.s32 	%r3093, %r3092, %r3091;
	ld.global.nc.u32 	%r3094, [%rd7+100859904];
	add.s32 	%r3095, %r3094, %r3093;
	ld.global.nc.u32 	%r3096, [%rd7+100925440];
	add.s32 	%r3097, %r3096, %r3095;
	ld.global.nc.u32 	%r3098, [%rd7+100990976];
	add.s32 	%r3099, %r3098, %r3097;
	ld.global.nc.u32 	%r3100, [%rd7+101056512];
	add.s32 	%r3101, %r3100, %r3099;
	ld.global.nc.u32 	%r3102, [%rd7+101122048];
	add.s32 	%r3103, %r3102, %r3101;
	ld.global.nc.u32 	%r3104, [%rd7+101187584];
	add.s32 	%r3105, %r3104, %r3103;
	ld.global.nc.u32 	%r3106, [%rd7+101253120];
	add.s32 	%r3107, %r3106, %r3105;
	ld.global.nc.u32 	%r3108, [%rd7+101318656];
	add.s32 	%r3109, %r3108, %r3107;
	ld.global.nc.u32 	%r3110, [%rd7+101384192];
	add.s32 	%r3111, %r3110, %r3109;
	ld.global.nc.u32 	%r3112, [%rd7+101449728];
	add.s32 	%r3113, %r3112, %r3111;
	ld.global.nc.u32 	%r3114, [%rd7+101515264];
	add.s32 	%r3115, %r3114, %r3113;
	ld.global.nc.u32 	%r3116, [%rd7+101580800];
	add.s32 	%r3117, %r3116, %r3115;
	ld.global.nc.u32 	%r3118, [%rd7+101646336];
	add.s32 	%r3119, %r3118, %r3117;
	ld.global.nc.u32 	%r3120, [%rd7+101711872];
	add.s32 	%r3121, %r3120, %r3119;
	ld.global.nc.u32 	%r3122, [%rd7+101777408];
	add.s32 	%r3123, %r3122, %r3121;
	ld.global.nc.u32 	%r3124, [%rd7+101842944];
	add.s32 	%r3125, %r3124, %r3123;
	ld.global.nc.u32 	%r3126, [%rd7+101908480];
	add.s32 	%r3127, %r3126, %r3125;
	ld.global.nc.u32 	%r3128, [%rd7+101974016];
	add.s32 	%r3129, %r3128, %r3127;
	ld.global.nc.u32 	%r3130, [%rd7+102039552];
	add.s32 	%r3131, %r3130, %r3129;
	ld.global.nc.u32 	%r3132, [%rd7+102105088];
	add.s32 	%r3133, %r3132, %r3131;
	ld.global.nc.u32 	%r3134, [%rd7+102170624];
	add.s32 	%r3135, %r3134, %r3133;
	ld.global.nc.u32 	%r3136, [%rd7+102236160];
	add.s32 	%r3137, %r3136, %r3135;
	ld.global.nc.u32 	%r3138, [%rd7+102301696];
	add.s32 	%r3139, %r3138, %r3137;
	ld.global.nc.u32 	%r3140, [%rd7+102367232];
	add.s32 	%r3141, %r3140, %r3139;
	ld.global.nc.u32 	%r3142, [%rd7+102432768];
	add.s32 	%r3143, %r3142, %r3141;
	ld.global.nc.u32 	%r3144, [%rd7+102498304];
	add.s32 	%r3145, %r3144, %r3143;
	ld.global.nc.u32 	%r3146, [%rd7+102563840];
	add.s32 	%r3147, %r3146, %r3145;
	ld.global.nc.u32 	%r3148, [%rd7+102629376];
	add.s32 	%r3149, %r3148, %r3147;
	ld.global.nc.u32 	%r3150, [%rd7+102694912];
	add.s32 	%r3151, %r3150, %r3149;
	ld.global.nc.u32 	%r3152, [%rd7+102760448];
	add.s32 	%r3153, %r3152, %r3151;
	ld.global.nc.u32 	%r3154, [%rd7+102825984];
	add.s32 	%r3155, %r3154, %r3153;
	ld.global.nc.u32 	%r3156, [%rd7+102891520];
	add.s32 	%r3157, %r3156, %r3155;
	ld.global.nc.u32 	%r3158, [%rd7+102957056];
	add.s32 	%r3159, %r3158, %r3157;
	ld.global.nc.u32 	%r3160, [%rd7+103022592];
	add.s32 	%r3161, %r3160, %r3159;
	ld.global.nc.u32 	%r3162, [%rd7+103088128];
	add.s32 	%r3163, %r3162, %r3161;
	ld.global.nc.u32 	%r3164, [%rd7+103153664];
	add.s32 	%r3165, %r3164, %r3163;
	ld.global.nc.u32 	%r3166, [%rd7+103219200];
	add.s32 	%r3167, %r3166, %r3165;
	ld.global.nc.u32 	%r3168, [%rd7+103284736];
	add.s32 	%r3169, %r3168, %r3167;
	ld.global.nc.u32 	%r3170, [%rd7+103350272];
	add.s32 	%r3171, %r3170, %r3169;
	ld.global.nc.u32 	%r3172, [%rd7+103415808];
	add.s32 	%r3173, %r3172, %r3171;
	ld.global.nc.u32 	%r3174, [%rd7+103481344];
	add.s32 	%r3175, %r3174, %r3173;
	ld.global.nc.u32 	%r3176, [%rd7+103546880];
	add.s32 	%r3177, %r3176, %r3175;
	ld.global.nc.u32 	%r3178, [%rd7+103612416];
	add.s32 	%r3179, %r3178, %r3177;
	ld.global.nc.u32 	%r3180, [%rd7+103677952];
	add.s32 	%r3181, %r3180, %r3179;
	ld.global.nc.u32 	%r3182, [%rd7+103743488];
	add.s32 	%r3183, %r3182, %r3181;
	ld.global.nc.u32 	%r3184, [%rd7+103809024];
	add.s32 	%r3185, %r3184, %r3183;
	ld.global.nc.u32 	%r3186, [%rd7+103874560];
	add.s32 	%r3187, %r3186, %r3185;
	ld.global.nc.u32 	%r3188, [%rd7+103940096];
	add.s32 	%r3189, %r3188, %r3187;
	ld.global.nc.u32 	%r3190, [%rd7+104005632];
	add.s32 	%r3191, %r3190, %r3189;
	ld.global.nc.u32 	%r3192, [%rd7+104071168];
	add.s32 	%r3193, %r3192, %r3191;
	ld.global.nc.u32 	%r3194, [%rd7+104136704];
	add.s32 	%r3195, %r3194, %r3193;
	ld.global.nc.u32 	%r3196, [%rd7+104202240];
	add.s32 	%r3197, %r3196, %r3195;
	ld.global.nc.u32 	%r3198, [%rd7+104267776];
	add.s32 	%r3199, %r3198, %r3197;
	ld.global.nc.u32 	%r3200, [%rd7+104333312];
	add.s32 	%r3201, %r3200, %r3199;
	ld.global.nc.u32 	%r3202, [%rd7+104398848];
	add.s32 	%r3203, %r3202, %r3201;
	ld.global.nc.u32 	%r3204, [%rd7+104464384];
	add.s32 	%r3205, %r3204, %r3203;
	ld.global.nc.u32 	%r3206, [%rd7+104529920];
	add.s32 	%r3207, %r3206, %r3205;
	ld.global.nc.u32 	%r3208, [%rd7+104595456];
	add.s32 	%r3209, %r3208, %r3207;
	ld.global.nc.u32 	%r3210, [%rd7+104660992];
	add.s32 	%r3211, %r3210, %r3209;
	ld.global.nc.u32 	%r3212, [%rd7+104726528];
	add.s32 	%r3213, %r3212, %r3211;
	ld.global.nc.u32 	%r3214, [%rd7+104792064];
	add.s32 	%r3215, %r3214, %r3213;
	ld.global.nc.u32 	%r3216, [%rd7+104857600];
	add.s32 	%r3217, %r3216, %r3215;
	ld.global.nc.u32 	%r3218, [%rd7+104923136];
	add.s32 	%r3219, %r3218, %r3217;
	ld.global.nc.u32 	%r3220, [%rd7+104988672];
	add.s32 	%r3221, %r3220, %r3219;
	ld.global.nc.u32 	%r3222, [%rd7+105054208];
	add.s32 	%r3223, %r3222, %r3221;
	ld.global.nc.u32 	%r3224, [%rd7+105119744];
	add.s32 	%r3225, %r3224, %r3223;
	ld.global.nc.u32 	%r3226, [%rd7+105185280];
	add.s32 	%r3227, %r3226, %r3225;
	ld.global.nc.u32 	%r3228, [%rd7+105250816];
	add.s32 	%r3229, %r3228, %r3227;
	ld.global.nc.u32 	%r3230, [%rd7+105316352];
	add.s32 	%r3231, %r3230, %r3229;
	ld.global.nc.u32 	%r3232, [%rd7+105381888];
	add.s32 	%r3233, %r3232, %r3231;
	ld.global.nc.u32 	%r3234, [%rd7+105447424];
	add.s32 	%r3235, %r3234, %r3233;
	ld.global.nc.u32 	%r3236, [%rd7+105512960];
	add.s32 	%r3237, %r3236, %r3235;
	ld.global.nc.u32 	%r3238, [%rd7+105578496];
	add.s32 	%r3239, %r3238, %r3237;
	ld.global.nc.u32 	%r3240, [%rd7+105644032];
	add.s32 	%r3241, %r3240, %r3239;
	ld.global.nc.u32 	%r3242, [%rd7+105709568];
	add.s32 	%r3243, %r3242, %r3241;
	ld.global.nc.u32 	%r3244, [%rd7+105775104];
	add.s32 	%r3245, %r3244, %r3243;
	ld.global.nc.u32 	%r3246, [%rd7+105840640];
	add.s32 	%r3247, %r3246, %r3245;
	ld.global.nc.u32 	%r3248, [%rd7+105906176];
	add.s32 	%r3249, %r3248, %r3247;
	ld.global.nc.u32 	%r3250, [%rd7+105971712];
	add.s32 	%r3251, %r3250, %r3249;
	ld.global.nc.u32 	%r3252, [%rd7+106037248];
	add.s32 	%r3253, %r3252, %r3251;
	ld.global.nc.u32 	%r3254, [%rd7+106102784];
	add.s32 	%r3255, %r3254, %r3253;
	ld.global.nc.u32 	%r3256, [%rd7+106168320];
	add.s32 	%r3257, %r3256, %r3255;
	ld.global.nc.u32 	%r3258, [%rd7+106233856];
	add.s32 	%r3259, %r3258, %r3257;
	ld.global.nc.u32 	%r3260, [%rd7+106299392];
	add.s32 	%r3261, %r3260, %r3259;
	ld.global.nc.u32 	%r3262, [%rd7+106364928];
	add.s32 	%r3263, %r3262, %r3261;
	ld.global.nc.u32 	%r3264, [%rd7+106430464];
	add.s32 	%r3265, %r3264, %r3263;
	ld.global.nc.u32 	%r3266, [%rd7+106496000];
	add.s32 	%r3267, %r3266, %r3265;
	ld.global.nc.u32 	%r3268, [%rd7+106561536];
	add.s32 	%r3269, %r3268, %r3267;
	ld.global.nc.u32 	%r3270, [%rd7+106627072];
	add.s32 	%r3271, %r3270, %r3269;
	ld.global.nc.u32 	%r3272, [%rd7+106692608];
	add.s32 	%r3273, %r3272, %r3271;
	ld.global.nc.u32 	%r3274, [%rd7+106758144];
	add.s32 	%r3275, %r3274, %r3273;
	ld.global.nc.u32 	%r3276, [%rd7+106823680];
	add.s32 	%r3277, %r3276, %r3275;
	ld.global.nc.u32 	%r3278, [%rd7+106889216];
	add.s32 	%r3279, %r3278, %r3277;
	ld.global.nc.u32 	%r3280, [%rd7+106954752];
	add.s32 	%r3281, %r3280, %r3279;
	ld.global.nc.u32 	%r3282, [%rd7+107020288];
	add.s32 	%r3283, %r3282, %r3281;
	ld.global.nc.u32 	%r3284, [%rd7+107085824];
	add.s32 	%r3285, %r3284, %r3283;
	ld.global.nc.u32 	%r3286, [%rd7+107151360];
	add.s32 	%r3287, %r3286, %r3285;
	ld.global.nc.u32 	%r3288, [%rd7+107216896];
	add.s32 	%r3289, %r3288, %r3287;
	ld.global.nc.u32 	%r3290, [%rd7+107282432];
	add.s32 	%r3291, %r3290, %r3289;
	ld.global.nc.u32 	%r3292, [%rd7+107347968];
	add.s32 	%r3293, %r3292, %r3291;
	ld.global.nc.u32 	%r3294, [%rd7+107413504];
	add.s32 	%r3295, %r3294, %r3293;
	ld.global.nc.u32 	%r3296, [%rd7+107479040];
	add.s32 	%r3297, %r3296, %r3295;
	ld.global.nc.u32 	%r3298, [%rd7+107544576];
	add.s32 	%r3299, %r3298, %r3297;
	ld.global.nc.u32 	%r3300, [%rd7+107610112];
	add.s32 	%r3301, %r3300, %r3299;
	ld.global.nc.u32 	%r3302, [%rd7+107675648];
	add.s32 	%r3303, %r3302, %r3301;
	ld.global.nc.u32 	%r3304, [%rd7+107741184];
	add.s32 	%r3305, %r3304, %r3303;
	ld.global.nc.u32 	%r3306, [%rd7+107806720];
	add.s32 	%r3307, %r3306, %r3305;
	ld.global.nc.u32 	%r3308, [%rd7+107872256];
	add.s32 	%r3309, %r3308, %r3307;
	ld.global.nc.u32 	%r3310, [%rd7+107937792];
	add.s32 	%r3311, %r3310, %r3309;
	ld.global.nc.u32 	%r3312, [%rd7+108003328];
	add.s32 	%r3313, %r3312, %r3311;
	ld.global.nc.u32 	%r3314, [%rd7+108068864];
	add.s32 	%r3315, %r3314, %r3313;
	ld.global.nc.u32 	%r3316, [%rd7+108134400];
	add.s32 	%r3317, %r3316, %r3315;
	ld.global.nc.u32 	%r3318, [%rd7+108199936];
	add.s32 	%r3319, %r3318, %r3317;
	ld.global.nc.u32 	%r3320, [%rd7+108265472];
	add.s32 	%r3321, %r3320, %r3319;
	ld.global.nc.u32 	%r3322, [%rd7+108331008];
	add.s32 	%r3323, %r3322, %r3321;
	ld.global.nc.u32 	%r3324, [%rd7+108396544];
	add.s32 	%r3325, %r3324, %r3323;
	ld.global.nc.u32 	%r3326, [%rd7+108462080];
	add.s32 	%r3327, %r3326, %r3325;
	ld.global.nc.u32 	%r3328, [%rd7+108527616];
	add.s32 	%r3329, %r3328, %r3327;
	ld.global.nc.u32 	%r3330, [%rd7+108593152];
	add.s32 	%r3331, %r3330, %r3329;
	ld.global.nc.u32 	%r3332, [%rd7+108658688];
	add.s32 	%r3333, %r3332, %r3331;
	ld.global.nc.u32 	%r3334, [%rd7+108724224];
	add.s32 	%r3335, %r3334, %r3333;
	ld.global.nc.u32 	%r3336, [%rd7+108789760];
	add.s32 	%r3337, %r3336, %r3335;
	ld.global.nc.u32 	%r3338, [%rd7+108855296];
	add.s32 	%r3339, %r3338, %r3337;
	ld.global.nc.u32 	%r3340, [%rd7+108920832];
	add.s32 	%r3341, %r3340, %r3339;
	ld.global.nc.u32 	%r3342, [%rd7+108986368];
	add.s32 	%r3343, %r3342, %r3341;
	ld.global.nc.u32 	%r3344, [%rd7+109051904];
	add.s32 	%r3345, %r3344, %r3343;
	ld.global.nc.u32 	%r3346, [%rd7+109117440];
	add.s32 	%r3347, %r3346, %r3345;
	ld.global.nc.u32 	%r3348, [%rd7+109182976];
	add.s32 	%r3349, %r3348, %r3347;
	ld.global.nc.u32 	%r3350, [%rd7+109248512];
	add.s32 	%r3351, %r3350, %r3349;
	ld.global.nc.u32 	%r3352, [%rd7+109314048];
	add.s32 	%r3353, %r3352, %r3351;
	ld.global.nc.u32 	%r3354, [%rd7+109379584];
	add.s32 	%r3355, %r3354, %r3353;
	ld.global.nc.u32 	%r3356, [%rd7+109445120];
	add.s32 	%r3357, %r3356, %r3355;
	ld.global.nc.u32 	%r3358, [%rd7+109510656];
	add.s32 	%r3359, %r3358, %r3357;
	ld.global.nc.u32 	%r3360, [%rd7+109576192];
	add.s32 	%r3361, %r3360, %r3359;
	ld.global.nc.u32 	%r3362, [%rd7+109641728];
	add.s32 	%r3363, %r3362, %r3361;
	ld.global.nc.u32 	%r3364, [%rd7+109707264];
	add.s32 	%r3365, %r3364, %r3363;
	ld.global.nc.u32 	%r3366, [%rd7+109772800];
	add.s32 	%r3367, %r3366, %r3365;
	ld.global.nc.u32 	%r3368, [%rd7+109838336];
	add.s32 	%r3369, %r3368, %r3367;
	ld.global.nc.u32 	%r3370, [%rd7+109903872];
	add.s32 	%r3371, %r3370, %r3369;
	ld.global.nc.u32 	%r3372, [%rd7+109969408];
	add.s32 	%r3373, %r3372, %r3371;
	ld.global.nc.u32 	%r3374, [%rd7+110034944];
	add.s32 	%r3375, %r3374, %r3373;
	ld.global.nc.u32 	%r3376, [%rd7+110100480];
	add.s32 	%r3377, %r3376, %r3375;
	ld.global.nc.u32 	%r3378, [%rd7+110166016];
	add.s32 	%r3379, %r3378, %r3377;
	ld.global.nc.u32 	%r3380, [%rd7+110231552];
	add.s32 	%r3381, %r3380, %r3379;
	ld.global.nc.u32 	%r3382, [%rd7+110297088];
	add.s32 	%r3383, %r3382, %r3381;
	ld.global.nc.u32 	%r3384, [%rd7+110362624];
	add.s32 	%r3385, %r3384, %r3383;
	ld.global.nc.u32 	%r3386, [%rd7+110428160];
	add.s32 	%r3387, %r3386, %r3385;
	ld.global.nc.u32 	%r3388, [%rd7+110493696];
	add.s32 	%r3389, %r3388, %r3387;
	ld.global.nc.u32 	%r3390, [%rd7+110559232];
	add.s32 	%r3391, %r3390, %r3389;
	ld.global.nc.u32 	%r3392, [%rd7+110624768];
	add.s32 	%r3393, %r3392, %r3391;
	ld.global.nc.u32 	%r3394, [%rd7+110690304];
	add.s32 	%r3395, %r3394, %r3393;
	ld.global.nc.u32 	%r3396, [%rd7+110755840];
	add.s32 	%r3397, %r3396, %r3395;
	ld.global.nc.u32 	%r3398, [%rd7+110821376];
	add.s32 	%r3399, %r3398, %r3397;
	ld.global.nc.u32 	%r3400, [%rd7+110886912];
	add.s32 	%r3401, %r3400, %r3399;
	ld.global.nc.u32 	%r3402, [%rd7+110952448];
	add.s32 	%r3403, %r3402, %r3401;
	ld.global.nc.u32 	%r3404, [%rd7+111017984];
	add.s32 	%r3405, %r3404, %r3403;
	ld.global.nc.u32 	%r3406, [%rd7+111083520];
	add.s32 	%r3407, %r3406, %r3405;
	ld.global.nc.u32 	%r3408, [%rd7+111149056];
	add.s32 	%r3409, %r3408, %r3407;
	ld.global.nc.u32 	%r3410, [%rd7+111214592];
	add.s32 	%r3411, %r3410, %r3409;
	ld.global.nc.u32 	%r3412, [%rd7+111280128];
	add.s32 	%r3413, %r3412, %r3411;
	ld.global.nc.u32 	%r3414, [%rd7+111345664];
	add.s32 	%r3415, %r3414, %r3413;
	ld.global.nc.u32 	%r3416, [%rd7+111411200];
	add.s32 	%r3417, %r3416, %r3415;
	ld.global.nc.u32 	%r3418, [%rd7+111476736];
	add.s32 	%r3419, %r3418, %r3417;
	ld.global.nc.u32 	%r3420, [%rd7+111542272];
	add.s32 	%r3421, %r3420, %r3419;
	ld.global.nc.u32 	%r3422, [%rd7+111607808];
	add.s32 	%r3423, %r3422, %r3421;
	ld.global.nc.u32 	%r3424, [%rd7+111673344];
	add.s32 	%r3425, %r3424, %r3423;
	ld.global.nc.u32 	%r3426, [%rd7+111738880];
	add.s32 	%r3427, %r3426, %r3425;
	ld.global.nc.u32 	%r3428, [%rd7+111804416];
	add.s32 	%r3429, %r3428, %r3427;
	ld.global.nc.u32 	%r3430, [%rd7+111869952];
	add.s32 	%r3431, %r3430, %r3429;
	ld.global.nc.u32 	%r3432, [%rd7+111935488];
	add.s32 	%r3433, %r3432, %r3431;
	ld.global.nc.u32 	%r3434, [%rd7+112001024];
	add.s32 	%r3435, %r3434, %r3433;
	ld.global.nc.u32 	%r3436, [%rd7+112066560];
	add.s32 	%r3437, %r3436, %r3435;
	ld.global.nc.u32 	%r3438, [%rd7+112132096];
	add.s32 	%r3439, %r3438, %r3437;
	ld.global.nc.u32 	%r3440, [%rd7+112197632];
	add.s32 	%r3441, %r3440, %r3439;
	ld.global.nc.u32 	%r3442, [%rd7+112263168];
	add.s32 	%r3443, %r3442, %r3441;
	ld.global.nc.u32 	%r3444, [%rd7+112328704];
	add.s32 	%r3445, %r3444, %r3443;
	ld.global.nc.u32 	%r3446, [%rd7+112394240];
	add.s32 	%r3447, %r3446, %r3445;
	ld.global.nc.u32 	%r3448, [%rd7+112459776];
	add.s32 	%r3449, %r3448, %r3447;
	ld.global.nc.u32 	%r3450, [%rd7+112525312];
	add.s32 	%r3451, %r3450, %r3449;
	ld.global.nc.u32 	%r3452, [%rd7+112590848];
	add.s32 	%r3453, %r3452, %r3451;
	ld.global.nc.u32 	%r3454, [%rd7+112656384];
	add.s32 	%r3455, %r3454, %r3453;
	ld.global.nc.u32 	%r3456, [%rd7+112721920];
	add.s32 	%r3457, %r3456, %r3455;
	ld.global.nc.u32 	%r3458, [%rd7+112787456];
	add.s32 	%r3459, %r3458, %r3457;
	ld.global.nc.u32 	%r3460, [%rd7+112852992];
	add.s32 	%r3461, %r3460, %r3459;
	ld.global.nc.u32 	%r3462, [%rd7+112918528];
	add.s32 	%r3463, %r3462, %r3461;
	ld.global.nc.u32 	%r3464, [%rd7+112984064];
	add.s32 	%r3465, %r3464, %r3463;
	ld.global.nc.u32 	%r3466, [%rd7+113049600];
	add.s32 	%r3467, %r3466, %r3465;
	ld.global.nc.u32 	%r3468, [%rd7+113115136];
	add.s32 	%r3469, %r3468, %r3467;
	ld.global.nc.u32 	%r3470, [%rd7+113180672];
	add.s32 	%r3471, %r3470, %r3469;
	ld.global.nc.u32 	%r3472, [%rd7+113246208];
	add.s32 	%r3473, %r3472, %r3471;
	ld.global.nc.u32 	%r3474, [%rd7+113311744];
	add.s32 	%r3475, %r3474, %r3473;
	ld.global.nc.u32 	%r3476, [%rd7+113377280];
	add.s32 	%r3477, %r3476, %r3475;
	ld.global.nc.u32 	%r3478, [%rd7+113442816];
	add.s32 	%r3479, %r3478, %r3477;
	ld.global.nc.u32 	%r3480, [%rd7+113508352];
	add.s32 	%r3481, %r3480, %r3479;
	ld.global.nc.u32 	%r3482, [%rd7+113573888];
	add.s32 	%r3483, %r3482, %r3481;
	ld.global.nc.u32 	%r3484, [%rd7+113639424];
	add.s32 	%r3485, %r3484, %r3483;
	ld.global.nc.u32 	%r3486, [%rd7+113704960];
	add.s32 	%r3487, %r3486, %r3485;
	ld.global.nc.u32 	%r3488, [%rd7+113770496];
	add.s32 	%r3489, %r3488, %r3487;
	ld.global.nc.u32 	%r3490, [%rd7+113836032];
	add.s32 	%r3491, %r3490, %r3489;
	ld.global.nc.u32 	%r3492, [%rd7+113901568];
	add.s32 	%r3493, %r3492, %r3491;
	ld.global.nc.u32 	%r3494, [%rd7+113967104];
	add.s32 	%r3495, %r3494, %r3493;
	ld.global.nc.u32 	%r3496, [%rd7+114032640];
	add.s32 	%r3497, %r3496, %r3495;
	ld.global.nc.u32 	%r3498, [%rd7+114098176];
	add.s32 	%r3499, %r3498, %r3497;
	ld.global.nc.u32 	%r3500, [%rd7+114163712];
	add.s32 	%r3501, %r3500, %r3499;
	ld.global.nc.u32 	%r3502, [%rd7+114229248];
	add.s32 	%r3503, %r3502, %r3501;
	ld.global.nc.u32 	%r3504, [%rd7+114294784];
	add.s32 	%r3505, %r3504, %r3503;
	ld.global.nc.u32 	%r3506, [%rd7+114360320];
	add.s32 	%r3507, %r3506, %r3505;
	ld.global.nc.u32 	%r3508, [%rd7+114425856];
	add.s32 	%r3509, %r3508, %r3507;
	ld.global.nc.u32 	%r3510, [%rd7+114491392];
	add.s32 	%r3511, %r3510, %r3509;
	ld.global.nc.u32 	%r3512, [%rd7+114556928];
	add.s32 	%r3513, %r3512, %r3511;
	ld.global.nc.u32 	%r3514, [%rd7+114622464];
	add.s32 	%r3515, %r3514, %r3513;
	ld.global.nc.u32 	%r3516, [%rd7+114688000];
	add.s32 	%r3517, %r3516, %r3515;
	ld.global.nc.u32 	%r3518, [%rd7+114753536];
	add.s32 	%r3519, %r3518, %r3517;
	ld.global.nc.u32 	%r3520, [%rd7+114819072];
	add.s32 	%r3521, %r3520, %r3519;
	ld.global.nc.u32 	%r3522, [%rd7+114884608];
	add.s32 	%r3523, %r3522, %r3521;
	ld.global.nc.u32 	%r3524, [%rd7+114950144];
	add.s32 	%r3525, %r3524, %r3523;
	ld.global.nc.u32 	%r3526, [%rd7+115015680];
	add.s32 	%r3527, %r3526, %r3525;
	ld.global.nc.u32 	%r3528, [%rd7+115081216];
	add.s32 	%r3529, %r3528, %r3527;
	ld.global.nc.u32 	%r3530, [%rd7+115146752];
	add.s32 	%r3531, %r3530, %r3529;
	ld.global.nc.u32 	%r3532, [%rd7+115212288];
	add.s32 	%r3533, %r3532, %r3531;
	ld.global.nc.u32 	%r3534, [%rd7+115277824];
	add.s32 	%r3535, %r3534, %r3533;
	ld.global.nc.u32 	%r3536, [%rd7+115343360];
	add.s32 	%r3537, %r3536, %r3535;
	ld.global.nc.u32 	%r3538, [%rd7+115408896];
	add.s32 	%r3539, %r3538, %r3537;
	ld.global.nc.u32 	%r3540, [%rd7+115474432];
	add.s32 	%r3541, %r3540, %r3539;
	ld.global.nc.u32 	%r3542, [%rd7+115539968];
	add.s32 	%r3543, %r3542, %r3541;
	ld.global.nc.u32 	%r3544, [%rd7+115605504];
	add.s32 	%r3545, %r3544, %r3543;
	ld.global.nc.u32 	%r3546, [%rd7+115671040];
	add.s32 	%r3547, %r3546, %r3545;
	ld.global.nc.u32 	%r3548, [%rd7+115736576];
	add.s32 	%r3549, %r3548, %r3547;
	ld.global.nc.u32 	%r3550, [%rd7+115802112];
	add.s32 	%r3551, %r3550, %r3549;
	ld.global.nc.u32 	%r3552, [%rd7+115867648];
	add.s32 	%r3553, %r3552, %r3551;
	ld.global.nc.u32 	%r3554, [%rd7+115933184];
	add.s32 	%r3555, %r3554, %r3553;
	ld.global.nc.u32 	%r3556, [%rd7+115998720];
	add.s32 	%r3557, %r3556, %r3555;
	ld.global.nc.u32 	%r3558, [%rd7+116064256];
	add.s32 	%r3559, %r3558, %r3557;
	ld.global.nc.u32 	%r3560, [%rd7+116129792];
	add.s32 	%r3561, %r3560, %r3559;
	ld.global.nc.u32 	%r3562, [%rd7+116195328];
	add.s32 	%r3563, %r3562, %r3561;
	ld.global.nc.u32 	%r3564, [%rd7+116260864];
	add.s32 	%r3565, %r3564, %r3563;
	ld.global.nc.u32 	%r3566, [%rd7+116326400];
	add.s32 	%r3567, %r3566, %r3565;
	ld.global.nc.u32 	%r3568, [%rd7+116391936];
	add.s32 	%r3569, %r3568, %r3567;
	ld.global.nc.u32 	%r3570, [%rd7+116457472];
	add.s32 	%r3571, %r3570, %r3569;
	ld.global.nc.u32 	%r3572, [%rd7+116523008];
	add.s32 	%r3573, %r3572, %r3571;
	ld.global.nc.u32 	%r3574, [%rd7+116588544];
	add.s32 	%r3575, %r3574, %r3573;
	ld.global.nc.u32 	%r3576, [%rd7+116654080];
	add.s32 	%r3577, %r3576, %r3575;
	ld.global.nc.u32 	%r3578, [%rd7+116719616];
	add.s32 	%r3579, %r3578, %r3577;
	ld.global.nc.u32 	%r3580, [%rd7+116785152];
	add.s32 	%r3581, %r3580, %r3579;
	ld.global.nc.u32 	%r3582, [%rd7+116850688];
	add.s32 	%r3583, %r3582, %r3581;
	ld.global.nc.u32 	%r3584, [%rd7+116916224];
	add.s32 	%r3585, %r3584, %r3583;
	ld.global.nc.u32 	%r3586, [%rd7+116981760];
	add.s32 	%r3587, %r3586, %r3585;
	ld.global.nc.u32 	%r3588, [%rd7+117047296];
	add.s32 	%r3589, %r3588, %r3587;
	ld.global.nc.u32 	%r3590, [%rd7+117112832];
	add.s32 	%r3591, %r3590, %r3589;
	ld.global.nc.u32 	%r3592, [%rd7+117178368];
	add.s32 	%r3593, %r3592, %r3591;
	ld.global.nc.u32 	%r3594, [%rd7+117243904];
	add.s32 	%r3595, %r3594, %r3593;
	ld.global.nc.u32 	%r3596, [%rd7+117309440];
	add.s32 	%r3597, %r3596, %r3595;
	ld.global.nc.u32 	%r3598, [%rd7+117374976];
	add.s32 	%r3599, %r3598, %r3597;
	ld.global.nc.u32 	%r3600, [%rd7+117440512];
	add.s32 	%r3601, %r3600, %r3599;
	ld.global.nc.u32 	%r3602, [%rd7+117506048];
	add.s32 	%r3603, %r3602, %r3601;
	ld.global.nc.u32 	%r3604, [%rd7+117571584];
	add.s32 	%r3605, %r3604, %r3603;
	ld.global.nc.u32 	%r3606, [%rd7+117637120];
	add.s32 	%r3607, %r3606, %r3605;
	ld.global.nc.u32 	%r3608, [%rd7+117702656];
	add.s32 	%r3609, %r3608, %r3607;
	ld.global.nc.u32 	%r3610, [%rd7+117768192];
	add.s32 	%r3611, %r3610, %r3609;
	ld.global.nc.u32 	%r3612, [%rd7+117833728];
	add.s32 	%r3613, %r3612, %r3611;
	ld.global.nc.u32 	%r3614, [%rd7+117899264];
	add.s32 	%r3615, %r3614, %r3613;
	ld.global.nc.u32 	%r3616, [%rd7+117964800];
	add.s32 	%r3617, %r3616, %r3615;
	ld.global.nc.u32 	%r3618, [%rd7+118030336];
	add.s32 	%r3619, %r3618, %r3617;
	ld.global.nc.u32 	%r3620, [%rd7+118095872];
	add.s32 	%r3621, %r3620, %r3619;
	ld.global.nc.u32 	%r3622, [%rd7+118161408];
	add.s32 	%r3623, %r3622, %r3621;
	ld.global.nc.u32 	%r3624, [%rd7+118226944];
	add.s32 	%r3625, %r3624, %r3623;
	ld.global.nc.u32 	%r3626, [%rd7+118292480];
	add.s32 	%r3627, %r3626, %r3625;
	ld.global.nc.u32 	%r3628, [%rd7+118358016];
	add.s32 	%r3629, %r3628, %r3627;
	ld.global.nc.u32 	%r3630, [%rd7+118423552];
	add.s32 	%r3631, %r3630, %r3629;
	ld.global.nc.u32 	%r3632, [%rd7+118489088];
	add.s32 	%r3633, %r3632, %r3631;
	ld.global.nc.u32 	%r3634, [%rd7+118554624];
	add.s32 	%r3635, %r3634, %r3633;
	ld.global.nc.u32 	%r3636, [%rd7+118620160];
	add.s32 	%r3637, %r3636, %r3635;
	ld.global.nc.u32 	%r3638, [%rd7+118685696];
	add.s32 	%r3639, %r3638, %r3637;
	ld.global.nc.u32 	%r3640, [%rd7+118751232];
	add.s32 	%r3641, %r3640, %r3639;
	ld.global.nc.u32 	%r3642, [%rd7+118816768];
	add.s32 	%r3643, %r3642, %r3641;
	ld.global.nc.u32 	%r3644, [%rd7+118882304];
	add.s32 	%r3645, %r3644, %r3643;
	ld.global.nc.u32 	%r3646, [%rd7+118947840];
	add.s32 	%r3647, %r3646, %r3645;
	ld.global.nc.u32 	%r3648, [%rd7+119013376];
	add.s32 	%r3649, %r3648, %r3647;
	ld.global.nc.u32 	%r3650, [%rd7+119078912];
	add.s32 	%r3651, %r3650, %r3649;
	ld.global.nc.u32 	%r3652, [%rd7+119144448];
	add.s32 	%r3653, %r3652, %r3651;
	ld.global.nc.u32 	%r3654, [%rd7+119209984];
	add.s32 	%r3655, %r3654, %r3653;
	ld.global.nc.u32 	%r3656, [%rd7+119275520];
	add.s32 	%r3657, %r3656, %r3655;
	ld.global.nc.u32 	%r3658, [%rd7+119341056];
	add.s32 	%r3659, %r3658, %r3657;
	ld.global.nc.u32 	%r3660, [%rd7+119406592];
	add.s32 	%r3661, %r3660, %r3659;
	ld.global.nc.u32 	%r3662, [%rd7+119472128];
	add.s32 	%r3663, %r3662, %r3661;
	ld.global.nc.u32 	%r3664, [%rd7+119537664];
	add.s32 	%r3665, %r3664, %r3663;
	ld.global.nc.u32 	%r3666, [%rd7+119603200];
	add.s32 	%r3667, %r3666, %r3665;
	ld.global.nc.u32 	%r3668, [%rd7+119668736];
	add.s32 	%r3669, %r3668, %r3667;
	ld.global.nc.u32 	%r3670, [%rd7+119734272];
	add.s32 	%r3671, %r3670, %r3669;
	ld.global.nc.u32 	%r3672, [%rd7+119799808];
	add.s32 	%r3673, %r3672, %r3671;
	ld.global.nc.u32 	%r3674, [%rd7+119865344];
	add.s32 	%r3675, %r3674, %r3673;
	ld.global.nc.u32 	%r3676, [%rd7+119930880];
	add.s32 	%r3677, %r3676, %r3675;
	ld.global.nc.u32 	%r3678, [%rd7+119996416];
	add.s32 	%r3679, %r3678, %r3677;
	ld.global.nc.u32 	%r3680, [%rd7+120061952];
	add.s32 	%r3681, %r3680, %r3679;
	ld.global.nc.u32 	%r3682, [%rd7+120127488];
	add.s32 	%r3683, %r3682, %r3681;
	ld.global.nc.u32 	%r3684, [%rd7+120193024];
	add.s32 	%r3685, %r3684, %r3683;
	ld.global.nc.u32 	%r3686, [%rd7+120258560];
	add.s32 	%r3687, %r3686, %r3685;
	ld.global.nc.u32 	%r3688, [%rd7+120324096];
	add.s32 	%r3689, %r3688, %r3687;
	ld.global.nc.u32 	%r3690, [%rd7+120389632];
	add.s32 	%r3691, %r3690, %r3689;
	ld.global.nc.u32 	%r3692, [%rd7+120455168];
	add.s32 	%r3693, %r3692, %r3691;
	ld.global.nc.u32 	%r3694, [%rd7+120520704];
	add.s32 	%r3695, %r3694, %r3693;
	ld.global.nc.u32 	%r3696, [%rd7+120586240];
	add.s32 	%r3697, %r3696, %r3695;
	ld.global.nc.u32 	%r3698, [%rd7+120651776];
	add.s32 	%r3699, %r3698, %r3697;
	ld.global.nc.u32 	%r3700, [%rd7+120717312];
	add.s32 	%r3701, %r3700, %r3699;
	ld.global.nc.u32 	%r3702, [%rd7+120782848];
	add.s32 	%r3703, %r3702, %r3701;
	ld.global.nc.u32 	%r3704, [%rd7+120848384];
	add.s32 	%r3705, %r3704, %r3703;
	ld.global.nc.u32 	%r3706, [%rd7+120913920];
	add.s32 	%r3707, %r3706, %r3705;
	ld.global.nc.u32 	%r3708, [%rd7+120979456];
	add.s32 	%r3709, %r3708, %r3707;
	ld.global.nc.u32 	%r3710, [%rd7+121044992];
	add.s32 	%r3711, %r3710, %r3709;
	ld.global.nc.u32 	%r3712, [%rd7+121110528];
	add.s32 	%r3713, %r3712, %r3711;
	ld.global.nc.u32 	%r3714, [%rd7+121176064];
	add.s32 	%r3715, %r3714, %r3713;
	ld.global.nc.u32 	%r3716, [%rd7+121241600];
	add.s32 	%r3717, %r3716, %r3715;
	ld.global.nc.u32 	%r3718, [%rd7+121307136];
	add.s32 	%r3719, %r3718, %r3717;
	ld.global.nc.u32 	%r3720, [%rd7+121372672];
	add.s32 	%r3721, %r3720, %r3719;
	ld.global.nc.u32 	%r3722, [%rd7+121438208];
	add.s32 	%r3723, %r3722, %r3721;
	ld.global.nc.u32 	%r3724, [%rd7+121503744];
	add.s32 	%r3725, %r3724, %r3723;
	ld.global.nc.u32 	%r3726, [%rd7+121569280];
	add.s32 	%r3727, %r3726, %r3725;
	ld.global.nc.u32 	%r3728, [%rd7+121634816];
	add.s32 	%r3729, %r3728, %r3727;
	ld.global.nc.u32 	%r3730, [%rd7+121700352];
	add.s32 	%r3731, %r3730, %r3729;
	ld.global.nc.u32 	%r3732, [%rd7+121765888];
	add.s32 	%r3733, %r3732, %r3731;
	ld.global.nc.u32 	%r3734, [%rd7+121831424];
	add.s32 	%r3735, %r3734, %r3733;
	ld.global.nc.u32 	%r3736, [%rd7+121896960];
	add.s32 	%r3737, %r3736, %r3735;
	ld.global.nc.u32 	%r3738, [%rd7+121962496];
	add.s32 	%r3739, %r3738, %r3737;
	ld.global.nc.u32 	%r3740, [%rd7+122028032];
	add.s32 	%r3741, %r3740, %r3739;
	ld.global.nc.u32 	%r3742, [%rd7+122093568];
	add.s32 	%r3743, %r3742, %r3741;
	ld.global.nc.u32 	%r3744, [%rd7+122159104];
	add.s32 	%r3745, %r3744, %r3743;
	ld.global.nc.u32 	%r3746, [%rd7+122224640];
	add.s32 	%r3747, %r3746, %r3745;
	ld.global.nc.u32 	%r3748, [%rd7+122290176];
	add.s32 	%r3749, %r3748, %r3747;
	ld.global.nc.u32 	%r3750, [%rd7+122355712];
	add.s32 	%r3751, %r3750, %r3749;
	ld.global.nc.u32 	%r3752, [%rd7+122421248];
	add.s32 	%r3753, %r3752, %r3751;
	ld.global.nc.u32 	%r3754, [%rd7+122486784];
	add.s32 	%r3755, %r3754, %r3753;
	ld.global.nc.u32 	%r3756, [%rd7+122552320];
	add.s32 	%r3757, %r3756, %r3755;
	ld.global.nc.u32 	%r3758, [%rd7+122617856];
	add.s32 	%r3759, %r3758, %r3757;
	ld.global.nc.u32 	%r3760, [%rd7+122683392];
	add.s32 	%r3761, %r3760, %r3759;
	ld.global.nc.u32 	%r3762, [%rd7+122748928];
	add.s32 	%r3763, %r3762, %r3761;
	ld.global.nc.u32 	%r3764, [%rd7+122814464];
	add.s32 	%r3765, %r3764, %r3763;
	ld.global.nc.u32 	%r3766, [%rd7+122880000];
	add.s32 	%r3767, %r3766, %r3765;
	ld.global.nc.u32 	%r3768, [%rd7+122945536];
	add.s32 	%r3769, %r3768, %r3767;
	ld.global.nc.u32 	%r3770, [%rd7+123011072];
	add.s32 	%r3771, %r3770, %r3769;
	ld.global.nc.u32 	%r3772, [%rd7+123076608];
	add.s32 	%r3773, %r3772, %r3771;
	ld.global.nc.u32 	%r3774, [%rd7+123142144];
	add.s32 	%r3775, %r3774, %r3773;
	ld.global.nc.u32 	%r3776, [%rd7+123207680];
	add.s32 	%r3777, %r3776, %r3775;
	ld.global.nc.u32 	%r3778, [%rd7+123273216];
	add.s32 	%r3779, %r3778, %r3777;
	ld.global.nc.u32 	%r3780, [%rd7+123338752];
	add.s32 	%r3781, %r3780, %r3779;
	ld.global.nc.u32 	%r3782, [%rd7+123404288];
	add.s32 	%r3783, %r3782, %r3781;
	ld.global.nc.u32 	%r3784, [%rd7+123469824];
	add.s32 	%r3785, %r3784, %r3783;
	ld.global.nc.u32 	%r3786, [%rd7+123535360];
	add.s32 	%r3787, %r3786, %r3785;
	ld.global.nc.u32 	%r3788, [%rd7+123600896];
	add.s32 	%r3789, %r3788, %r3787;
	ld.global.nc.u32 	%r3790, [%rd7+123666432];
	add.s32 	%r3791, %r3790, %r3789;
	ld.global.nc.u32 	%r3792, [%rd7+123731968];
	add.s32 	%r3793, %r3792, %r3791;
	ld.global.nc.u32 	%r3794, [%rd7+123797504];
	add.s32 	%r3795, %r3794, %r3793;
	ld.global.nc.u32 	%r3796, [%rd7+123863040];
	add.s32 	%r3797, %r3796, %r3795;
	ld.global.nc.u32 	%r3798, [%rd7+123928576];
	add.s32 	%r3799, %r3798, %r3797;
	ld.global.nc.u32 	%r3800, [%rd7+123994112];
	add.s32 	%r3801, %r3800, %r3799;
	ld.global.nc.u32 	%r3802, [%rd7+124059648];
	add.s32 	%r3803, %r3802, %r3801;
	ld.global.nc.u32 	%r3804, [%rd7+124125184];
	add.s32 	%r3805, %r3804, %r3803;
	ld.global.nc.u32 	%r3806, [%rd7+124190720];
	add.s32 	%r3807, %r3806, %r3805;
	ld.global.nc.u32 	%r3808, [%rd7+124256256];
	add.s32 	%r3809, %r3808, %r3807;
	ld.global.nc.u32 	%r3810, [%rd7+124321792];
	add.s32 	%r3811, %r3810, %r3809;
	ld.global.nc.u32 	%r3812, [%rd7+124387328];
	add.s32 	%r3813, %r3812, %r3811;
	ld.global.nc.u32 	%r3814, [%rd7+124452864];
	add.s32 	%r3815, %r3814, %r3813;
	ld.global.nc.u32 	%r3816, [%rd7+124518400];
	add.s32 	%r3817, %r3816, %r3815;
	ld.global.nc.u32 	%r3818, [%rd7+124583936];
	add.s32 	%r3819, %r3818, %r3817;
	ld.global.nc.u32 	%r3820, [%rd7+124649472];
	add.s32 	%r3821, %r3820, %r3819;
	ld.global.nc.u32 	%r3822, [%rd7+124715008];
	add.s32 	%r3823, %r3822, %r3821;
	ld.global.nc.u32 	%r3824, [%rd7+124780544];
	add.s32 	%r3825, %r3824, %r3823;
	ld.global.nc.u32 	%r3826, [%rd7+124846080];
	add.s32 	%r3827, %r3826, %r3825;
	ld.global.nc.u32 	%r3828, [%rd7+124911616];
	add.s32 	%r3829, %r3828, %r3827;
	ld.global.nc.u32 	%r3830, [%rd7+124977152];
	add.s32 	%r3831, %r3830, %r3829;
	ld.global.nc.u32 	%r3832, [%rd7+125042688];
	add.s32 	%r3833, %r3832, %r3831;
	ld.global.nc.u32 	%r3834, [%rd7+125108224];
	add.s32 	%r3835, %r3834, %r3833;
	ld.global.nc.u32 	%r3836, [%rd7+125173760];
	add.s32 	%r3837, %r3836, %r3835;
	ld.global.nc.u32 	%r3838, [%rd7+125239296];
	add.s32 	%r3839, %r3838, %r3837;
	ld.global.nc.u32 	%r3840, [%rd7+125304832];
	add.s32 	%r3841, %r3840, %r3839;
	ld.global.nc.u32 	%r3842, [%rd7+125370368];
	add.s32 	%r3843, %r3842, %r3841;
	ld.global.nc.u32 	%r3844, [%rd7+125435904];
	add.s32 	%r3845, %r3844, %r3843;
	ld.global.nc.u32 	%r3846, [%rd7+125501440];
	add.s32 	%r3847, %r3846, %r3845;
	ld.global.nc.u32 	%r3848, [%rd7+125566976];
	add.s32 	%r3849, %r3848, %r3847;
	ld.global.nc.u32 	%r3850, [%rd7+125632512];
	add.s32 	%r3851, %r3850, %r3849;
	ld.global.nc.u32 	%r3852, [%rd7+125698048];
	add.s32 	%r3853, %r3852, %r3851;
	ld.global.nc.u32 	%r3854, [%rd7+125763584];
	add.s32 	%r3855, %r3854, %r3853;
	ld.global.nc.u32 	%r3856, [%rd7+125829120];
	add.s32 	%r3857, %r3856, %r3855;
	ld.global.nc.u32 	%r3858, [%rd7+125894656];
	add.s32 	%r3859, %r3858, %r3857;
	ld.global.nc.u32 	%r3860, [%rd7+125960192];
	add.s32 	%r3861, %r3860, %r3859;
	ld.global.nc.u32 	%r3862, [%rd7+126025728];
	add.s32 	%r3863, %r3862, %r3861;
	ld.global.nc.u32 	%r3864, [%rd7+126091264];
	add.s32 	%r3865, %r3864, %r3863;
	ld.global.nc.u32 	%r3866, [%rd7+126156800];
	add.s32 	%r3867, %r3866, %r3865;
	ld.global.nc.u32 	%r3868, [%rd7+126222336];
	add.s32 	%r3869, %r3868, %r3867;
	ld.global.nc.u32 	%r3870, [%rd7+126287872];
	add.s32 	%r3871, %r3870, %r3869;
	ld.global.nc.u32 	%r3872, [%rd7+126353408];
	add.s32 	%r3873, %r3872, %r3871;
	ld.global.nc.u32 	%r3874, [%rd7+126418944];
	add.s32 	%r3875, %r3874, %r3873;
	ld.global.nc.u32 	%r3876, [%rd7+126484480];
	add.s32 	%r3877, %r3876, %r3875;
	ld.global.nc.u32 	%r3878, [%rd7+126550016];
	add.s32 	%r3879, %r3878, %r3877;
	ld.global.nc.u32 	%r3880, [%rd7+126615552];
	add.s32 	%r3881, %r3880, %r3879;
	ld.global.nc.u32 	%r3882, [%rd7+126681088];
	add.s32 	%r3883, %r3882, %r3881;
	ld.global.nc.u32 	%r3884, [%rd7+126746624];
	add.s32 	%r3885, %r3884, %r3883;
	ld.global.nc.u32 	%r3886, [%rd7+126812160];
	add.s32 	%r3887, %r3886, %r3885;
	ld.global.nc.u32 	%r3888, [%rd7+126877696];
	add.s32 	%r3889, %r3888, %r3887;
	ld.global.nc.u32 	%r3890, [%rd7+126943232];
	add.s32 	%r3891, %r3890, %r3889;
	ld.global.nc.u32 	%r3892, [%rd7+127008768];
	add.s32 	%r3893, %r3892, %r3891;
	ld.global.nc.u32 	%r3894, [%rd7+127074304];
	add.s32 	%r3895, %r3894, %r3893;
	ld.global.nc.u32 	%r3896, [%rd7+127139840];
	add.s32 	%r3897, %r3896, %r3895;
	ld.global.nc.u32 	%r3898, [%rd7+127205376];
	add.s32 	%r3899, %r3898, %r3897;
	ld.global.nc.u32 	%r3900, [%rd7+127270912];
	add.s32 	%r3901, %r3900, %r3899;
	ld.global.nc.u32 	%r3902, [%rd7+127336448];
	add.s32 	%r3903, %r3902, %r3901;
	ld.global.nc.u32 	%r3904, [%rd7+127401984];
	add.s32 	%r3905, %r3904, %r3903;
	ld.global.nc.u32 	%r3906, [%rd7+127467520];
	add.s32 	%r3907, %r3906, %r3905;
	ld.global.nc.u32 	%r3908, [%rd7+127533056];
	add.s32 	%r3909, %r3908, %r3907;
	ld.global.nc.u32 	%r3910, [%rd7+127598592];
	add.s32 	%r3911, %r3910, %r3909;
	ld.global.nc.u32 	%r3912, [%rd7+127664128];
	add.s32 	%r3913, %r3912, %r3911;
	ld.global.nc.u32 	%r3914, [%rd7+127729664];
	add.s32 	%r3915, %r3914, %r3913;
	ld.global.nc.u32 	%r3916, [%rd7+127795200];
	add.s32 	%r3917, %r3916, %r3915;
	ld.global.nc.u32 	%r3918, [%rd7+127860736];
	add.s32 	%r3919, %r3918, %r3917;
	ld.global.nc.u32 	%r3920, [%rd7+127926272];
	add.s32 	%r3921, %r3920, %r3919;
	ld.global.nc.u32 	%r3922, [%rd7+127991808];
	add.s32 	%r3923, %r3922, %r3921;
	ld.global.nc.u32 	%r3924, [%rd7+128057344];
	add.s32 	%r3925, %r3924, %r3923;
	ld.global.nc.u32 	%r3926, [%rd7+128122880];
	add.s32 	%r3927, %r3926, %r3925;
	ld.global.nc.u32 	%r3928, [%rd7+128188416];
	add.s32 	%r3929, %r3928, %r3927;
	ld.global.nc.u32 	%r3930, [%rd7+128253952];
	add.s32 	%r3931, %r3930, %r3929;
	ld.global.nc.u32 	%r3932, [%rd7+128319488];
	add.s32 	%r3933, %r3932, %r3931;
	ld.global.nc.u32 	%r3934, [%rd7+128385024];
	add.s32 	%r3935, %r3934, %r3933;
	ld.global.nc.u32 	%r3936, [%rd7+128450560];
	add.s32 	%r3937, %r3936, %r3935;
	ld.global.nc.u32 	%r3938, [%rd7+128516096];
	add.s32 	%r3939, %r3938, %r3937;
	ld.global.nc.u32 	%r3940, [%rd7+128581632];
	add.s32 	%r3941, %r3940, %r3939;
	ld.global.nc.u32 	%r3942, [%rd7+128647168];
	add.s32 	%r3943, %r3942, %r3941;
	ld.global.nc.u32 	%r3944, [%rd7+128712704];
	add.s32 	%r3945, %r3944, %r3943;
	ld.global.nc.u32 	%r3946, [%rd7+128778240];
	add.s32 	%r3947, %r3946, %r3945;
	ld.global.nc.u32 	%r3948, [%rd7+128843776];
	add.s32 	%r3949, %r3948, %r3947;
	ld.global.nc.u32 	%r3950, [%rd7+128909312];
	add.s32 	%r3951, %r3950, %r3949;
	ld.global.nc.u32 	%r3952, [%rd7+128974848];
	add.s32 	%r3953, %r3952, %r3951;
	ld.global.nc.u32 	%r3954, [%rd7+129040384];
	add.s32 	%r3955, %r3954, %r3953;
	ld.global.nc.u32 	%r3956, [%rd7+129105920];
	add.s32 	%r3957, %r3956, %r3955;
	ld.global.nc.u32 	%r3958, [%rd7+129171456];
	add.s32 	%r3959, %r3958, %r3957;
	ld.global.nc.u32 	%r3960, [%rd7+129236992];
	add.s32 	%r3961, %r3960, %r3959;
	ld.global.nc.u32 	%r3962, [%rd7+129302528];
	add.s32 	%r3963, %r3962, %r3961;
	ld.global.nc.u32 	%r3964, [%rd7+129368064];
	add.s32 	%r3965, %r3964, %r3963;
	ld.global.nc.u32 	%r3966, [%rd7+129433600];
	add.s32 	%r3967, %r3966, %r3965;
	ld.global.nc.u32 	%r3968, [%rd7+129499136];
	add.s32 	%r3969, %r3968, %r3967;
	ld.global.nc.u32 	%r3970, [%rd7+129564672];
	add.s32 	%r3971, %r3970, %r3969;
	ld.global.nc.u32 	%r3972, [%rd7+129630208];
	add.s32 	%r3973, %r3972, %r3971;
	ld.global.nc.u32 	%r3974, [%rd7+129695744];
	add.s32 	%r3975, %r3974, %r3973;
	ld.global.nc.u32 	%r3976, [%rd7+129761280];
	add.s32 	%r3977, %r3976, %r3975;
	ld.global.nc.u32 	%r3978, [%rd7+129826816];
	add.s32 	%r3979, %r3978, %r3977;
	ld.global.nc.u32 	%r3980, [%rd7+129892352];
	add.s32 	%r3981, %r3980, %r3979;
	ld.global.nc.u32 	%r3982, [%rd7+129957888];
	add.s32 	%r3983, %r3982, %r3981;
	ld.global.nc.u32 	%r3984, [%rd7+130023424];
	add.s32 	%r3985, %r3984, %r3983;
	ld.global.nc.u32 	%r3986, [%rd7+130088960];
	add.s32 	%r3987, %r3986, %r3985;
	ld.global.nc.u32 	%r3988, [%rd7+130154496];
	add.s32 	%r3989, %r3988, %r3987;
	ld.global.nc.u32 	%r3990, [%rd7+130220032];
	add.s32 	%r3991, %r3990, %r3989;
	ld.global.nc.u32 	%r3992, [%rd7+130285568];
	add.s32 	%r3993, %r3992, %r3991;
	ld.global.nc.u32 	%r3994, [%rd7+130351104];
	add.s32 	%r3995, %r3994, %r3993;
	ld.global.nc.u32 	%r3996, [%rd7+130416640];
	add.s32 	%r3997, %r3996, %r3995;
	ld.global.nc.u32 	%r3998, [%rd7+130482176];
	add.s32 	%r3999, %r3998, %r3997;
	ld.global.nc.u32 	%r4000, [%rd7+130547712];
	add.s32 	%r4001, %r4000, %r3999;
	ld.global.nc.u32 	%r4002, [%rd7+130613248];
	add.s32 	%r4003, %r4002, %r4001;
	ld.global.nc.u32 	%r4004, [%rd7+130678784];
	add.s32 	%r4005, %r4004, %r4003;
	ld.global.nc.u32 	%r4006, [%rd7+130744320];
	add.s32 	%r4007, %r4006, %r4005;
	ld.global.nc.u32 	%r4008, [%rd7+130809856];
	add.s32 	%r4009, %r4008, %r4007;
	ld.global.nc.u32 	%r4010, [%rd7+130875392];
	add.s32 	%r4011, %r4010, %r4009;
	ld.global.nc.u32 	%r4012, [%rd7+130940928];
	add.s32 	%r4013, %r4012, %r4011;
	ld.global.nc.u32 	%r4014, [%rd7+131006464];
	add.s32 	%r4015, %r4014, %r4013;
	ld.global.nc.u32 	%r4016, [%rd7+131072000];
	add.s32 	%r4017, %r4016, %r4015;
	ld.global.nc.u32 	%r4018, [%rd7+131137536];
	add.s32 	%r4019, %r4018, %r4017;
	ld.global.nc.u32 	%r4020, [%rd7+131203072];
	add.s32 	%r4021, %r4020, %r4019;
	ld.global.nc.u32 	%r4022, [%rd7+131268608];
	add.s32 	%r4023, %r4022, %r4021;
	ld.global.nc.u32 	%r4024, [%rd7+131334144];
	add.s32 	%r4025, %r4024, %r4023;
	ld.global.nc.u32 	%r4026, [%rd7+131399680];
	add.s32 	%r4027, %r4026, %r4025;
	ld.global.nc.u32 	%r4028, [%rd7+131465216];
	add.s32 	%r4029, %r4028, %r4027;
	ld.global.nc.u32 	%r4030, [%rd7+131530752];
	add.s32 	%r4031, %r4030, %r4029;
	ld.global.nc.u32 	%r4032, [%rd7+131596288];
	add.s32 	%r4033, %r4032, %r4031;
	ld.global.nc.u32 	%r4034, [%rd7+131661824];
	add.s32 	%r4035, %r4034, %r4033;
	ld.global.nc.u32 	%r4036, [%rd7+131727360];
	add.s32 	%r4037, %r4036, %r4035;
	ld.global.nc.u32 	%r4038, [%rd7+131792896];
	add.s32 	%r4039, %r4038, %r4037;
	ld.global.nc.u32 	%r4040, [%rd7+131858432];
	add.s32 	%r4041, %r4040, %r4039;
	ld.global.nc.u32 	%r4042, [%rd7+131923968];
	add.s32 	%r4043, %r4042, %r4041;
	ld.global.nc.u32 	%r4044, [%rd7+131989504];
	add.s32 	%r4045, %r4044, %r4043;
	ld.global.nc.u32 	%r4046, [%rd7+132055040];
	add.s32 	%r4047, %r4046, %r4045;
	ld.global.nc.u32 	%r4048, [%rd7+132120576];
	add.s32 	%r4049, %r4048, %r4047;
	ld.global.nc.u32 	%r4050, [%rd7+132186112];
	add.s32 	%r4051, %r4050, %r4049;
	ld.global.nc.u32 	%r4052, [%rd7+132251648];
	add.s32 	%r4053, %r4052, %r4051;
	ld.global.nc.u32 	%r4054, [%rd7+132317184];
	add.s32 	%r4055, %r4054, %r4053;
	ld.global.nc.u32 	%r4056, [%rd7+132382720];
	add.s32 	%r4057, %r4056, %r4055;
	ld.global.nc.u32 	%r4058, [%rd7+132448256];
	add.s32 	%r4059, %r4058, %r4057;
	ld.global.nc.u32 	%r4060, [%rd7+132513792];
	add.s32 	%r4061, %r4060, %r4059;
	ld.global.nc.u32 	%r4062, [%rd7+132579328];
	add.s32 	%r4063, %r4062, %r4061;
	ld.global.nc.u32 	%r4064, [%rd7+132644864];
	add.s32 	%r4065, %r4064, %r4063;
	ld.global.nc.u32 	%r4066, [%rd7+132710400];
	add.s32 	%r4067, %r4066, %r4065;
	ld.global.nc.u32 	%r4068, [%rd7+132775936];
	add.s32 	%r4069, %r4068, %r4067;
	ld.global.nc.u32 	%r4070, [%rd7+132841472];
	add.s32 	%r4071, %r4070, %r4069;
	ld.global.nc.u32 	%r4072, [%rd7+132907008];
	add.s32 	%r4073, %r4072, %r4071;
	ld.global.nc.u32 	%r4074, [%rd7+132972544];
	add.s32 	%r4075, %r4074, %r4073;
	ld.global.nc.u32 	%r4076, [%rd7+133038080];
	add.s32 	%r4077, %r4076, %r4075;
	ld.global.nc.u32 	%r4078, [%rd7+133103616];
	add.s32 	%r4079, %r4078, %r4077;
	ld.global.nc.u32 	%r4080, [%rd7+133169152];
	add.s32 	%r4081, %r4080, %r4079;
	ld.global.nc.u32 	%r4082, [%rd7+133234688];
	add.s32 	%r4083, %r4082, %r4081;
	ld.global.nc.u32 	%r4084, [%rd7+133300224];
	add.s32 	%r4085, %r4084, %r4083;
	ld.global.nc.u32 	%r4086, [%rd7+133365760];
	add.s32 	%r4087, %r4086, %r4085;
	ld.global.nc.u32 	%r4088, [%rd7+133431296];
	add.s32 	%r4089, %r4088, %r4087;
	ld.global.nc.u32 	%r4090, [%rd7+133496832];
	add.s32 	%r4091, %r4090, %r4089;
	ld.global.nc.u32 	%r4092, [%rd7+133562368];
	add.s32 	%r4093, %r4092, %r4091;
	ld.global.nc.u32 	%r4094, [%rd7+133627904];
	add.s32 	%r4095, %r4094, %r4093;
	ld.global.nc.u32 	%r4096, [%rd7+133693440];
	add.s32 	%r4097, %r4096, %r4095;
	ld.global.nc.u32 	%r4098, [%rd7+133758976];
	add.s32 	%r4099, %r4098, %r4097;
	ld.global.nc.u32 	%r4100, [%rd7+133824512];
	add.s32 	%r4101, %r4100, %r4099;
	ld.global.nc.u32 	%r4102, [%rd7+133890048];
	add.s32 	%r4103, %r4102, %r4101;
	ld.global.nc.u32 	%r4104, [%rd7+133955584];
	add.s32 	%r4105, %r4104, %r4103;
	ld.global.nc.u32 	%r4106, [%rd7+134021120];
	add.s32 	%r4107, %r4106, %r4105;
	ld.global.nc.u32 	%r4108, [%rd7+134086656];
	add.s32 	%r4109, %r4108, %r4107;
	ld.global.nc.u32 	%r4110, [%rd7+134152192];
	add.s32 	%r4111, %r4110, %r4109;
	ld.global.nc.u32 	%r4112, [%rd7+134217728];
	add.s32 	%r4113, %r4112, %r4111;
	ld.global.nc.u32 	%r4114, [%rd7+134283264];
	add.s32 	%r4115, %r4114, %r4113;
	ld.global.nc.u32 	%r4116, [%rd7+134348800];
	add.s32 	%r4117, %r4116, %r4115;
	ld.global.nc.u32 	%r4118, [%rd7+134414336];
	add.s32 	%r4119, %r4118, %r4117;
	ld.global.nc.u32 	%r4120, [%rd7+134479872];
	add.s32 	%r4121, %r4120, %r4119;
	ld.global.nc.u32 	%r4122, [%rd7+134545408];
	add.s32 	%r4123, %r4122, %r4121;
	ld.global.nc.u32 	%r4124, [%rd7+134610944];
	add.s32 	%r4125, %r4124, %r4123;
	ld.global.nc.u32 	%r4126, [%rd7+134676480];
	add.s32 	%r4127, %r4126, %r4125;
	ld.global.nc.u32 	%r4128, [%rd7+134742016];
	add.s32 	%r4129, %r4128, %r4127;
	ld.global.nc.u32 	%r4130, [%rd7+134807552];
	add.s32 	%r4131, %r4130, %r4129;
	ld.global.nc.u32 	%r4132, [%rd7+134873088];
	add.s32 	%r4133, %r4132, %r4131;
	ld.global.nc.u32 	%r4134, [%rd7+134938624];
	add.s32 	%r4135, %r4134, %r4133;
	ld.global.nc.u32 	%r4136, [%rd7+135004160];
	add.s32 	%r4137, %r4136, %r4135;
	ld.global.nc.u32 	%r4138, [%rd7+135069696];
	add.s32 	%r4139, %r4138, %r4137;
	ld.global.nc.u32 	%r4140, [%rd7+135135232];
	add.s32 	%r4141, %r4140, %r4139;
	ld.global.nc.u32 	%r4142, [%rd7+135200768];
	add.s32 	%r4143, %r4142, %r4141;
	ld.global.nc.u32 	%r4144, [%rd7+135266304];
	add.s32 	%r4145, %r4144, %r4143;
	ld.global.nc.u32 	%r4146, [%rd7+135331840];
	add.s32 	%r4147, %r4146, %r4145;
	ld.global.nc.u32 	%r4148, [%rd7+135397376];
	add.s32 	%r4149, %r4148, %r4147;
	ld.global.nc.u32 	%r4150, [%rd7+135462912];
	add.s32 	%r4151, %r4150, %r4149;
	ld.global.nc.u32 	%r4152, [%rd7+135528448];
	add.s32 	%r4153, %r4152, %r4151;
	ld.global.nc.u32 	%r4154, [%rd7+135593984];
	add.s32 	%r4155, %r4154, %r4153;
	ld.global.nc.u32 	%r4156, [%rd7+135659520];
	add.s32 	%r4157, %r4156, %r4155;
	ld.global.nc.u32 	%r4158, [%rd7+135725056];
	add.s32 	%r4159, %r4158, %r4157;
	ld.global.nc.u32 	%r4160, [%rd7+135790592];
	add.s32 	%r4161, %r4160, %r4159;
	ld.global.nc.u32 	%r4162, [%rd7+135856128];
	add.s32 	%r4163, %r4162, %r4161;
	ld.global.nc.u32 	%r4164, [%rd7+135921664];
	add.s32 	%r4165, %r4164, %r4163;
	ld.global.nc.u32 	%r4166, [%rd7+135987200];
	add.s32 	%r4167, %r4166, %r4165;
	ld.global.nc.u32 	%r4168, [%rd7+136052736];
	add.s32 	%r4169, %r4168, %r4167;
	ld.global.nc.u32 	%r4170, [%rd7+136118272];
	add.s32 	%r4171, %r4170, %r4169;
	ld.global.nc.u32 	%r4172, [%rd7+136183808];
	add.s32 	%r4173, %r4172, %r4171;
	ld.global.nc.u32 	%r4174, [%rd7+136249344];
	add.s32 	%r4175, %r4174, %r4173;
	ld.global.nc.u32 	%r4176, [%rd7+136314880];
	add.s32 	%r4177, %r4176, %r4175;
	ld.global.nc.u32 	%r4178, [%rd7+136380416];
	add.s32 	%r4179, %r4178, %r4177;
	ld.global.nc.u32 	%r4180, [%rd7+136445952];
	add.s32 	%r4181, %r4180, %r4179;
	ld.global.nc.u32 	%r4182, [%rd7+136511488];
	add.s32 	%r4183, %r4182, %r4181;
	ld.global.nc.u32 	%r4184, [%rd7+136577024];
	add.s32 	%r4185, %r4184, %r4183;
	ld.global.nc.u32 	%r4186, [%rd7+136642560];
	add.s32 	%r4187, %r4186, %r4185;
	ld.global.nc.u32 	%r4188, [%rd7+136708096];
	add.s32 	%r4189, %r4188, %r4187;
	ld.global.nc.u32 	%r4190, [%rd7+136773632];
	add.s32 	%r4191, %r4190, %r4189;
	ld.global.nc.u32 	%r4192, [%rd7+136839168];
	add.s32 	%r4193, %r4192, %r4191;
	ld.global.nc.u32 	%r4194, [%rd7+136904704];
	add.s32 	%r4195, %r4194, %r4193;
	ld.global.nc.u32 	%r4196, [%rd7+136970240];
	add.s32 	%r4197, %r4196, %r4195;
	ld.global.nc.u32 	%r4198, [%rd7+137035776];
	add.s32 	%r4199, %r4198, %r4197;
	ld.global.nc.u32 	%r4200, [%rd7+137101312];
	add.s32 	%r4201, %r4200, %r4199;
	ld.global.nc.u32 	%r4202, [%rd7+137166848];
	add.s32 	%r4203, %r4202, %r4201;
	ld.global.nc.u32 	%r4204, [%rd7+137232384];
	add.s32 	%r4205, %r4204, %r4203;
	ld.global.nc.u32 	%r4206, [%rd7+137297920];
	add.s32 	%r4207, %r4206, %r4205;
	ld.global.nc.u32 	%r4208, [%rd7+137363456];
	add.s32 	%r4209, %r4208, %r4207;
	ld.global.nc.u32 	%r4210, [%rd7+137428992];
	add.s32 	%r4211, %r4210, %r4209;
	ld.global.nc.u32 	%r4212, [%rd7+137494528];
	add.s32 	%r4213, %r4212, %r4211;
	ld.global.nc.u32 	%r4214, [%rd7+137560064];
	add.s32 	%r4215, %r4214, %r4213;
	ld.global.nc.u32 	%r4216, [%rd7+137625600];
	add.s32 	%r4217, %r4216, %r4215;
	ld.global.nc.u32 	%r4218, [%rd7+137691136];
	add.s32 	%r4219, %r4218, %r4217;
	ld.global.nc.u32 	%r4220, [%rd7+137756672];
	add.s32 	%r4221, %r4220, %r4219;
	ld.global.nc.u32 	%r4222, [%rd7+137822208];
	add.s32 	%r4223, %r4222, %r4221;
	ld.global.nc.u32 	%r4224, [%rd7+137887744];
	add.s32 	%r4225, %r4224, %r4223;
	ld.global.nc.u32 	%r4226, [%rd7+137953280];
	add.s32 	%r4227, %r4226, %r4225;
	ld.global.nc.u32 	%r4228, [%rd7+138018816];
	add.s32 	%r4229, %r4228, %r4227;
	ld.global.nc.u32 	%r4230, [%rd7+138084352];
	add.s32 	%r4231, %r4230, %r4229;
	ld.global.nc.u32 	%r4232, [%rd7+138149888];
	add.s32 	%r4233, %r4232, %r4231;
	ld.global.nc.u32 	%r4234, [%rd7+138215424];
	add.s32 	%r4235, %r4234, %r4233;
	ld.global.nc.u32 	%r4236, [%rd7+138280960];
	add.s32 	%r4237, %r4236, %r4235;
	ld.global.nc.u32 	%r4238, [%rd7+138346496];
	add.s32 	%r4239, %r4238, %r4237;
	ld.global.nc.u32 	%r4240, [%rd7+138412032];
	add.s32 	%r4241, %r4240, %r4239;
	ld.global.nc.u32 	%r4242, [%rd7+138477568];
	add.s32 	%r4243, %r4242, %r4241;
	ld.global.nc.u32 	%r4244, [%rd7+138543104];
	add.s32 	%r4245, %r4244, %r4243;
	ld.global.nc.u32 	%r4246, [%rd7+138608640];
	add.s32 	%r4247, %r4246, %r4245;
	ld.global.nc.u32 	%r4248, [%rd7+138674176];
	add.s32 	%r4249, %r4248, %r4247;
	ld.global.nc.u32 	%r4250, [%rd7+138739712];
	add.s32 	%r4251, %r4250, %r4249;
	ld.global.nc.u32 	%r4252, [%rd7+138805248];
	add.s32 	%r4253, %r4252, %r4251;
	ld.global.nc.u32 	%r4254, [%rd7+138870784];
	add.s32 	%r4255, %r4254, %r4253;
	ld.global.nc.u32 	%r4256, [%rd7+138936320];
	add.s32 	%r4257, %r4256, %r4255;
	ld.global.nc.u32 	%r4258, [%rd7+139001856];
	add.s32 	%r4259, %r4258, %r4257;
	ld.global.nc.u32 	%r4260, [%rd7+139067392];
	add.s32 	%r4261, %r4260, %r4259;
	ld.global.nc.u32 	%r4262, [%rd7+139132928];
	add.s32 	%r4263, %r4262, %r4261;
	ld.global.nc.u32 	%r4264, [%rd7+139198464];
	add.s32 	%r4265, %r4264, %r4263;
	ld.global.nc.u32 	%r4266, [%rd7+139264000];
	add.s32 	%r4267, %r4266, %r4265;
	ld.global.nc.u32 	%r4268, [%rd7+139329536];
	add.s32 	%r4269, %r4268, %r4267;
	ld.global.nc.u32 	%r4270, [%rd7+139395072];
	add.s32 	%r4271, %r4270, %r4269;
	ld.global.nc.u32 	%r4272, [%rd7+139460608];
	add.s32 	%r4273, %r4272, %r4271;
	ld.global.nc.u32 	%r4274, [%rd7+139526144];
	add.s32 	%r4275, %r4274, %r4273;
	ld.global.nc.u32 	%r4276, [%rd7+139591680];
	add.s32 	%r4277, %r4276, %r4275;
	ld.global.nc.u32 	%r4278, [%rd7+139657216];
	add.s32 	%r4279, %r4278, %r4277;
	ld.global.nc.u32 	%r4280, [%rd7+139722752];
	add.s32 	%r4281, %r4280, %r4279;
	ld.global.nc.u32 	%r4282, [%rd7+139788288];
	add.s32 	%r4283, %r4282, %r4281;
	ld.global.nc.u32 	%r4284, [%rd7+139853824];
	add.s32 	%r4285, %r4284, %r4283;
	ld.global.nc.u32 	%r4286, [%rd7+139919360];
	add.s32 	%r4287, %r4286, %r4285;
	ld.global.nc.u32 	%r4288, [%rd7+139984896];
	add.s32 	%r4289, %r4288, %r4287;
	ld.global.nc.u32 	%r4290, [%rd7+140050432];
	add.s32 	%r4291, %r4290, %r4289;
	ld.global.nc.u32 	%r4292, [%rd7+140115968];
	add.s32 	%r4293, %r4292, %r4291;
	ld.global.nc.u32 	%r4294, [%rd7+140181504];
	add.s32 	%r4295, %r4294, %r4293;
	ld.global.nc.u32 	%r4296, [%rd7+140247040];
	add.s32 	%r4297, %r4296, %r4295;
	ld.global.nc.u32 	%r4298, [%rd7+140312576];
	add.s32 	%r4299, %r4298, %r4297;
	ld.global.nc.u32 	%r4300, [%rd7+140378112];
	add.s32 	%r4301, %r4300, %r4299;
	ld.global.nc.u32 	%r4302, [%rd7+140443648];
	add.s32 	%r4303, %r4302, %r4301;
	ld.global.nc.u32 	%r4304, [%rd7+140509184];
	add.s32 	%r4305, %r4304, %r4303;
	ld.global.nc.u32 	%r4306, [%rd7+140574720];
	add.s32 	%r4307, %r4306, %r4305;
	ld.global.nc.u32 	%r4308, [%rd7+140640256];
	add.s32 	%r4309, %r4308, %r4307;
	ld.global.nc.u32 	%r4310, [%rd7+140705792];
	add.s32 	%r4311, %r4310, %r4309;
	ld.global.nc.u32 	%r4312, [%rd7+140771328];
	add.s32 	%r4313, %r4312, %r4311;
	ld.global.nc.u32 	%r4314, [%rd7+140836864];
	add.s32 	%r4315, %r4314, %r4313;
	ld.global.nc.u32 	%r4316, [%rd7+140902400];
	add.s32 	%r4317, %r4316, %r4315;
	ld.global.nc.u32 	%r4318, [%rd7+140967936];
	add.s32 	%r4319, %r4318, %r4317;
	ld.global.nc.u32 	%r4320, [%rd7+141033472];
	add.s32 	%r4321, %r4320, %r4319;
	ld.global.nc.u32 	%r4322, [%rd7+141099008];
	add.s32 	%r4323, %r4322, %r4321;
	ld.global.nc.u32 	%r4324, [%rd7+141164544];
	add.s32 	%r4325, %r4324, %r4323;
	ld.global.nc.u32 	%r4326, [%rd7+141230080];
	add.s32 	%r4327, %r4326, %r4325;
	ld.global.nc.u32 	%r4328, [%rd7+141295616];
	add.s32 	%r4329, %r4328, %r4327;
	ld.global.nc.u32 	%r4330, [%rd7+141361152];
	add.s32 	%r4331, %r4330, %r4329;
	ld.global.nc.u32 	%r4332, [%rd7+141426688];
	add.s32 	%r4333, %r4332, %r4331;
	ld.global.nc.u32 	%r4334, [%rd7+141492224];
	add.s32 	%r4335, %r4334, %r4333;
	ld.global.nc.u32 	%r4336, [%rd7+141557760];
	add.s32 	%r4337, %r4336, %r4335;
	ld.global.nc.u32 	%r4338, [%rd7+141623296];
	add.s32 	%r4339, %r4338, %r4337;
	ld.global.nc.u32 	%r4340, [%rd7+141688832];
	add.s32 	%r4341, %r4340, %r4339;
	ld.global.nc.u32 	%r4342, [%rd7+141754368];
	add.s32 	%r4343, %r4342, %r4341;
	ld.global.nc.u32 	%r4344, [%rd7+141819904];
	add.s32 	%r4345, %r4344, %r4343;
	ld.global.nc.u32 	%r4346, [%rd7+141885440];
	add.s32 	%r4347, %r4346, %r4345;
	ld.global.nc.u32 	%r4348, [%rd7+141950976];
	add.s32 	%r4349, %r4348, %r4347;
	ld.global.nc.u32 	%r4350, [%rd7+142016512];
	add.s32 	%r4351, %r4350, %r4349;
	ld.global.nc.u32 	%r4352, [%rd7+142082048];
	add.s32 	%r4353, %r4352, %r4351;
	ld.global.nc.u32 	%r4354, [%rd7+142147584];
	add.s32 	%r4355, %r4354, %r4353;
	ld.global.nc.u32 	%r4356, [%rd7+142213120];
	add.s32 	%r4357, %r4356, %r4355;
	ld.global.nc.u32 	%r4358, [%rd7+142278656];
	add.s32 	%r4359, %r4358, %r4357;
	ld.global.nc.u32 	%r4360, [%rd7+142344192];
	add.s32 	%r4361, %r4360, %r4359;
	ld.global.nc.u32 	%r4362, [%rd7+142409728];
	add.s32 	%r4363, %r4362, %r4361;
	ld.global.nc.u32 	%r4364, [%rd7+142475264];
	add.s32 	%r4365, %r4364, %r4363;
	ld.global.nc.u32 	%r4366, [%rd7+142540800];
	add.s32 	%r4367, %r4366, %r4365;
	ld.global.nc.u32 	%r4368, [%rd7+142606336];
	add.s32 	%r4369, %r4368, %r4367;
	ld.global.nc.u32 	%r4370, [%rd7+142671872];
	add.s32 	%r4371, %r4370, %r4369;
	ld.global.nc.u32 	%r4372, [%rd7+142737408];
	add.s32 	%r4373, %r4372, %r4371;
	ld.global.nc.u32 	%r4374, [%rd7+142802944];
	add.s32 	%r4375, %r4374, %r4373;
	ld.global.nc.u32 	%r4376, [%rd7+142868480];
	add.s32 	%r4377, %r4376, %r4375;
	ld.global.nc.u32 	%r4378, [%rd7+142934016];
	add.s32 	%r4379, %r4378, %r4377;
	ld.global.nc.u32 	%r4380, [%rd7+142999552];
	add.s32 	%r4381, %r4380, %r4379;
	ld.global.nc.u32 	%r4382, [%rd7+143065088];
	add.s32 	%r4383, %r4382, %r4381;
	ld.global.nc.u32 	%r4384, [%rd7+143130624];
	add.s32 	%r4385, %r4384, %r4383;
	ld.global.nc.u32 	%r4386, [%rd7+143196160];
	add.s32 	%r4387, %r4386, %r4385;
	ld.global.nc.u32 	%r4388, [%rd7+143261696];
	add.s32 	%r4389, %r4388, %r4387;
	ld.global.nc.u32 	%r4390, [%rd7+143327232];
	add.s32 	%r4391, %r4390, %r4389;
	ld.global.nc.u32 	%r4392, [%rd7+143392768];
	add.s32 	%r4393, %r4392, %r4391;
	ld.global.nc.u32 	%r4394, [%rd7+143458304];
	add.s32 	%r4395, %r4394, %r4393;
	ld.global.nc.u32 	%r4396, [%rd7+143523840];
	add.s32 	%r4397, %r4396, %r4395;
	ld.global.nc.u32 	%r4398, [%rd7+143589376];
	add.s32 	%r4399, %r4398, %r4397;
	ld.global.nc.u32 	%r4400, [%rd7+143654912];
	add.s32 	%r4401, %r4400, %r4399;
	ld.global.nc.u32 	%r4402, [%rd7+143720448];
	add.s32 	%r4403, %r4402, %r4401;
	ld.global.nc.u32 	%r4404, [%rd7+143785984];
	add.s32 	%r4405, %r4404, %r4403;
	ld.global.nc.u32 	%r4406, [%rd7+143851520];
	add.s32 	%r4407, %r4406, %r4405;
	ld.global.nc.u32 	%r4408, [%rd7+143917056];
	add.s32 	%r4409, %r4408, %r4407;
	ld.global.nc.u32 	%r4410, [%rd7+143982592];
	add.s32 	%r4411, %r4410, %r4409;
	ld.global.nc.u32 	%r4412, [%rd7+144048128];
	add.s32 	%r4413, %r4412, %r4411;
	ld.global.nc.u32 	%r4414, [%rd7+144113664];
	add.s32 	%r4415, %r4414, %r4413;
	ld.global.nc.u32 	%r4416, [%rd7+144179200];
	add.s32 	%r4417, %r4416, %r4415;
	ld.global.nc.u32 	%r4418, [%rd7+144244736];
	add.s32 	%r4419, %r4418, %r4417;
	ld.global.nc.u32 	%r4420, [%rd7+144310272];
	add.s32 	%r4421, %r4420, %r4419;
	ld.global.nc.u32 	%r4422, [%rd7+144375808];
	add.s32 	%r4423, %r4422, %r4421;
	ld.global.nc.u32 	%r4424, [%rd7+144441344];
	add.s32 	%r4425, %r4424, %r4423;
	ld.global.nc.u32 	%r4426, [%rd7+144506880];
	add.s32 	%r4427, %r4426, %r4425;
	ld.global.nc.u32 	%r4428, [%rd7+144572416];
	add.s32 	%r4429, %r4428, %r4427;
	ld.global.nc.u32 	%r4430, [%rd7+144637952];
	add.s32 	%r4431, %r4430, %r4429;
	ld.global.nc.u32 	%r4432, [%rd7+144703488];
	add.s32 	%r4433, %r4432, %r4431;
	ld.global.nc.u32 	%r4434, [%rd7+144769024];
	add.s32 	%r4435, %r4434, %r4433;
	ld.global.nc.u32 	%r4436, [%rd7+144834560];
	add.s32 	%r4437, %r4436, %r4435;
	ld.global.nc.u32 	%r4438, [%rd7+144900096];
	add.s32 	%r4439, %r4438, %r4437;
	ld.global.nc.u32 	%r4440, [%rd7+144965632];
	add.s32 	%r4441, %r4440, %r4439;
	ld.global.nc.u32 	%r4442, [%rd7+145031168];
	add.s32 	%r4443, %r4442, %r4441;
	ld.global.nc.u32 	%r4444, [%rd7+145096704];
	add.s32 	%r4445, %r4444, %r4443;
	ld.global.nc.u32 	%r4446, [%rd7+145162240];
	add.s32 	%r4447, %r4446, %r4445;
	ld.global.nc.u32 	%r4448, [%rd7+145227776];
	add.s32 	%r4449, %r4448, %r4447;
	ld.global.nc.u32 	%r4450, [%rd7+145293312];
	add.s32 	%r4451, %r4450, %r4449;
	ld.global.nc.u32 	%r4452, [%rd7+145358848];
	add.s32 	%r4453, %r4452, %r4451;
	ld.global.nc.u32 	%r4454, [%rd7+145424384];
	add.s32 	%r4455, %r4454, %r4453;
	ld.global.nc.u32 	%r4456, [%rd7+145489920];
	add.s32 	%r4457, %r4456, %r4455;
	ld.global.nc.u32 	%r4458, [%rd7+145555456];
	add.s32 	%r4459, %r4458, %r4457;
	ld.global.nc.u32 	%r4460, [%rd7+145620992];
	add.s32 	%r4461, %r4460, %r4459;
	ld.global.nc.u32 	%r4462, [%rd7+145686528];
	add.s32 	%r4463, %r4462, %r4461;
	ld.global.nc.u32 	%r4464, [%rd7+145752064];
	add.s32 	%r4465, %r4464, %r4463;
	ld.global.nc.u32 	%r4466, [%rd7+145817600];
	add.s32 	%r4467, %r4466, %r4465;
	ld.global.nc.u32 	%r4468, [%rd7+145883136];
	add.s32 	%r4469, %r4468, %r4467;
	ld.global.nc.u32 	%r4470, [%rd7+145948672];
	add.s32 	%r4471, %r4470, %r4469;
	ld.global.nc.u32 	%r4472, [%rd7+146014208];
	add.s32 	%r4473, %r4472, %r4471;
	ld.global.nc.u32 	%r4474, [%rd7+146079744];
	add.s32 	%r4475, %r4474, %r4473;
	ld.global.nc.u32 	%r4476, [%rd7+146145280];
	add.s32 	%r4477, %r4476, %r4475;
	ld.global.nc.u32 	%r4478, [%rd7+146210816];
	add.s32 	%r4479, %r4478, %r4477;
	ld.global.nc.u32 	%r4480, [%rd7+146276352];
	add.s32 	%r4481, %r4480, %r4479;
	ld.global.nc.u32 	%r4482, [%rd7+146341888];
	add.s32 	%r4483, %r4482, %r4481;
	ld.global.nc.u32 	%r4484, [%rd7+146407424];
	add.s32 	%r4485, %r4484, %r4483;
	ld.global.nc.u32 	%r4486, [%rd7+146472960];
	add.s32 	%r4487, %r4486, %r4485;
	ld.global.nc.u32 	%r4488, [%rd7+146538496];
	add.s32 	%r4489, %r4488, %r4487;
	ld.global.nc.u32 	%r4490, [%rd7+146604032];
	add.s32 	%r4491, %r4490, %r4489;
	ld.global.nc.u32 	%r4492, [%rd7+146669568];
	add.s32 	%r4493, %r4492, %r4491;
	ld.global.nc.u32 	%r4494, [%rd7+146735104];
	add.s32 	%r4495, %r4494, %r4493;
	ld.global.nc.u32 	%r4496, [%rd7+146800640];
	add.s32 	%r4497, %r4496, %r4495;
	ld.global.nc.u32 	%r4498, [%rd7+146866176];
	add.s32 	%r4499, %r4498, %r4497;
	ld.global.nc.u32 	%r4500, [%rd7+146931712];
	add.s32 	%r4501, %r4500, %r4499;
	ld.global.nc.u32 	%r4502, [%rd7+146997248];
	add.s32 	%r4503, %r4502, %r4501;
	ld.global.nc.u32 	%r4504, [%rd7+147062784];
	add.s32 	%r4505, %r4504, %r4503;
	ld.global.nc.u32 	%r4506, [%rd7+147128320];
	add.s32 	%r4507, %r4506, %r4505;
	ld.global.nc.u32 	%r4508, [%rd7+147193856];
	add.s32 	%r4509, %r4508, %r4507;
	ld.global.nc.u32 	%r4510, [%rd7+147259392];
	add.s32 	%r4511, %r4510, %r4509;
	ld.global.nc.u32 	%r4512, [%rd7+147324928];
	add.s32 	%r4513, %r4512, %r4511;
	ld.global.nc.u32 	%r4514, [%rd7+147390464];
	add.s32 	%r4515, %r4514, %r4513;
	ld.global.nc.u32 	%r4516, [%rd7+147456000];
	add.s32 	%r4517, %r4516, %r4515;
	ld.global.nc.u32 	%r4518, [%rd7+147521536];
	add.s32 	%r4519, %r4518, %r4517;
	ld.global.nc.u32 	%r4520, [%rd7+147587072];
	add.s32 	%r4521, %r4520, %r4519;
	ld.global.nc.u32 	%r4522, [%rd7+147652608];
	add.s32 	%r4523, %r4522, %r4521;
	ld.global.nc.u32 	%r4524, [%rd7+147718144];
	add.s32 	%r4525, %r4524, %r4523;
	ld.global.nc.u32 	%r4526, [%rd7+147783680];
	add.s32 	%r4527, %r4526, %r4525;
	ld.global.nc.u32 	%r4528, [%rd7+147849216];
	add.s32 	%r4529, %r4528, %r4527;
	ld.global.nc.u32 	%r4530, [%rd7+147914752];
	add.s32 	%r4531, %r4530, %r4529;
	ld.global.nc.u32 	%r4532, [%rd7+147980288];
	add.s32 	%r4533, %r4532, %r4531;
	ld.global.nc.u32 	%r4534, [%rd7+148045824];
	add.s32 	%r4535, %r4534, %r4533;
	ld.global.nc.u32 	%r4536, [%rd7+148111360];
	add.s32 	%r4537, %r4536, %r4535;
	ld.global.nc.u32 	%r4538, [%rd7+148176896];
	add.s32 	%r4539, %r4538, %r4537;
	ld.global.nc.u32 	%r4540, [%rd7+148242432];
	add.s32 	%r4541, %r4540, %r4539;
	ld.global.nc.u32 	%r4542, [%rd7+148307968];
	add.s32 	%r4543, %r4542, %r4541;
	ld.global.nc.u32 	%r4544, [%rd7+148373504];
	add.s32 	%r4545, %r4544, %r4543;
	ld.global.nc.u32 	%r4546, [%rd7+148439040];
	add.s32 	%r4547, %r4546, %r4545;
	ld.global.nc.u32 	%r4548, [%rd7+148504576];
	add.s32 	%r4549, %r4548, %r4547;
	ld.global.nc.u32 	%r4550, [%rd7+148570112];
	add.s32 	%r4551, %r4550, %r4549;
	ld.global.nc.u32 	%r4552, [%rd7+148635648];
	add.s32 	%r4553, %r4552, %r4551;
	ld.global.nc.u32 	%r4554, [%rd7+148701184];
	add.s32 	%r4555, %r4554, %r4553;
	ld.global.nc.u32 	%r4556, [%rd7+148766720];
	add.s32 	%r4557, %r4556, %r4555;
	ld.global.nc.u32 	%r4558, [%rd7+148832256];
	add.s32 	%r4559, %r4558, %r4557;
	ld.global.nc.u32 	%r4560, [%rd7+148897792];
	add.s32 	%r4561, %r4560, %r4559;
	ld.global.nc.u32 	%r4562, [%rd7+148963328];
	add.s32 	%r4563, %r4562, %r4561;
	ld.global.nc.u32 	%r4564, [%rd7+149028864];
	add.s32 	%r4565, %r4564, %r4563;
	ld.global.nc.u32 	%r4566, [%rd7+149094400];
	add.s32 	%r4567, %r4566, %r4565;
	ld.global.nc.u32 	%r4568, [%rd7+149159936];
	add.s32 	%r4569, %r4568, %r4567;
	ld.global.nc.u32 	%r4570, [%rd7+149225472];
	add.s32 	%r4571, %r4570, %r4569;
	ld.global.nc.u32 	%r4572, [%rd7+149291008];
	add.s32 	%r4573, %r4572, %r4571;
	ld.global.nc.u32 	%r4574, [%rd7+149356544];
	add.s32 	%r4575, %r4574, %r4573;
	ld.global.nc.u32 	%r4576, [%rd7+149422080];
	add.s32 	%r4577, %r4576, %r4575;
	ld.global.nc.u32 	%r4578, [%rd7+149487616];
	add.s32 	%r4579, %r4578, %r4577;
	ld.global.nc.u32 	%r4580, [%rd7+149553152];
	add.s32 	%r4581, %r4580, %r4579;
	ld.global.nc.u32 	%r4582, [%rd7+149618688];
	add.s32 	%r4583, %r4582, %r4581;
	ld.global.nc.u32 	%r4584, [%rd7+149684224];
	add.s32 	%r4585, %r4584, %r4583;
	ld.global.nc.u32 	%r4586, [%rd7+149749760];
	add.s32 	%r4587, %r4586, %r4585;
	ld.global.nc.u32 	%r4588, [%rd7+149815296];
	add.s32 	%r4589, %r4588, %r4587;
	ld.global.nc.u32 	%r4590, [%rd7+149880832];
	add.s32 	%r4591, %r4590, %r4589;
	ld.global.nc.u32 	%r4592, [%rd7+149946368];
	add.s32 	%r4593, %r4592, %r4591;
	ld.global.nc.u32 	%r4594, [%rd7+150011904];
	add.s32 	%r4595, %r4594, %r4593;
	ld.global.nc.u32 	%r4596, [%rd7+150077440];
	add.s32 	%r4597, %r4596, %r4595;
	ld.global.nc.u32 	%r4598, [%rd7+150142976];
	add.s32 	%r4599, %r4598, %r4597;
	ld.global.nc.u32 	%r4600, [%rd7+150208512];
	add.s32 	%r4601, %r4600, %r4599;
	ld.global.nc.u32 	%r4602, [%rd7+150274048];
	add.s32 	%r4603, %r4602, %r4601;
	ld.global.nc.u32 	%r4604, [%rd7+150339584];
	add.s32 	%r4605, %r4604, %r4603;
	ld.global.nc.u32 	%r4606, [%rd7+150405120];
	add.s32 	%r4607, %r4606, %r4605;
	ld.global.nc.u32 	%r4608, [%rd7+150470656];
	add.s32 	%r4609, %r4608, %r4607;
	ld.global.nc.u32 	%r4610, [%rd7+150536192];
	add.s32 	%r4611, %r4610, %r4609;
	ld.global.nc.u32 	%r4612, [%rd7+150601728];
	add.s32 	%r4613, %r4612, %r4611;
	ld.global.nc.u32 	%r4614, [%rd7+150667264];
	add.s32 	%r4615, %r4614, %r4613;
	ld.global.nc.u32 	%r4616, [%rd7+150732800];
	add.s32 	%r4617, %r4616, %r4615;
	ld.global.nc.u32 	%r4618, [%rd7+150798336];
	add.s32 	%r4619, %r4618, %r4617;
	ld.global.nc.u32 	%r4620, [%rd7+150863872];
	add.s32 	%r4621, %r4620, %r4619;
	ld.global.nc.u32 	%r4622, [%rd7+150929408];
	add.s32 	%r4623, %r4622, %r4621;
	ld.global.nc.u32 	%r4624, [%rd7+150994944];
	add.s32 	%r4625, %r4624, %r4623;
	ld.global.nc.u32 	%r4626, [%rd7+151060480];
	add.s32 	%r4627, %r4626, %r4625;
	ld.global.nc.u32 	%r4628, [%rd7+151126016];
	add.s32 	%r4629, %r4628, %r4627;
	ld.global.nc.u32 	%r4630, [%rd7+151191552];
	add.s32 	%r4631, %r4630, %r4629;
	ld.global.nc.u32 	%r4632, [%rd7+151257088];
	add.s32 	%r4633, %r4632, %r4631;
	ld.global.nc.u32 	%r4634, [%rd7+151322624];
	add.s32 	%r4635, %r4634, %r4633;
	ld.global.nc.u32 	%r4636, [%rd7+151388160];
	add.s32 	%r4637, %r4636, %r4635;
	ld.global.nc.u32 	%r4638, [%rd7+151453696];
	add.s32 	%r4639, %r4638, %r4637;
	ld.global.nc.u32 	%r4640, [%rd7+151519232];
	add.s32 	%r4641, %r4640, %r4639;
	ld.global.nc.u32 	%r4642, [%rd7+151584768];
	add.s32 	%r4643, %r4642, %r4641;
	ld.global.nc.u32 	%r4644, [%rd7+151650304];
	add.s32 	%r4645, %r4644, %r4643;
	ld.global.nc.u32 	%r4646, [%rd7+151715840];
	add.s32 	%r4647, %r4646, %r4645;
	ld.global.nc.u32 	%r4648, [%rd7+151781376];
	add.s32 	%r4649, %r4648, %r4647;
	ld.global.nc.u32 	%r4650, [%rd7+151846912];
	add.s32 	%r4651, %r4650, %r4649;
	ld.global.nc.u32 	%r4652, [%rd7+151912448];
	add.s32 	%r4653, %r4652, %r4651;
	ld.global.nc.u32 	%r4654, [%rd7+151977984];
	add.s32 	%r4655, %r4654, %r4653;
	ld.global.nc.u32 	%r4656, [%rd7+152043520];
	add.s32 	%r4657, %r4656, %r4655;
	ld.global.nc.u32 	%r4658, [%rd7+152109056];
	add.s32 	%r4659, %r4658, %r4657;
	ld.global.nc.u32 	%r4660, [%rd7+152174592];
	add.s32 	%r4661, %r4660, %r4659;
	ld.global.nc.u32 	%r4662, [%rd7+152240128];
	add.s32 	%r4663, %r4662, %r4661;
	ld.global.nc.u32 	%r4664, [%rd7+152305664];
	add.s32 	%r4665, %r4664, %r4663;
	ld.global.nc.u32 	%r4666, [%rd7+152371200];
	add.s32 	%r4667, %r4666, %r4665;
	ld.global.nc.u32 	%r4668, [%rd7+152436736];
	add.s32 	%r4669, %r4668, %r4667;
	ld.global.nc.u32 	%r4670, [%rd7+152502272];
	add.s32 	%r4671, %r4670, %r4669;
	ld.global.nc.u32 	%r4672, [%rd7+152567808];
	add.s32 	%r4673, %r4672, %r4671;
	ld.global.nc.u32 	%r4674, [%rd7+152633344];
	add.s32 	%r4675, %r4674, %r4673;
	ld.global.nc.u32 	%r4676, [%rd7+152698880];
	add.s32 	%r4677, %r4676, %r4675;
	ld.global.nc.u32 	%r4678, [%rd7+152764416];
	add.s32 	%r4679, %r4678, %r4677;
	ld.global.nc.u32 	%r4680, [%rd7+152829952];
	add.s32 	%r4681, %r4680, %r4679;
	ld.global.nc.u32 	%r4682, [%rd7+152895488];
	add.s32 	%r4683, %r4682, %r4681;
	ld.global.nc.u32 	%r4684, [%rd7+152961024];
	add.s32 	%r4685, %r4684, %r4683;
	ld.global.nc.u32 	%r4686, [%rd7+153026560];
	add.s32 	%r4687, %r4686, %r4685;
	ld.global.nc.u32 	%r4688, [%rd7+153092096];
	add.s32 	%r4689, %r4688, %r4687;
	ld.global.nc.u32 	%r4690, [%rd7+153157632];
	add.s32 	%r4691, %r4690, %r4689;
	ld.global.nc.u32 	%r4692, [%rd7+153223168];
	add.s32 	%r4693, %r4692, %r4691;
	ld.global.nc.u32 	%r4694, [%rd7+153288704];
	add.s32 	%r4695, %r4694, %r4693;
	ld.global.nc.u32 	%r4696, [%rd7+153354240];
	add.s32 	%r4697, %r4696, %r4695;
	ld.global.nc.u32 	%r4698, [%rd7+153419776];
	add.s32 	%r4699, %r4698, %r4697;
	ld.global.nc.u32 	%r4700, [%rd7+153485312];
	add.s32 	%r4701, %r4700, %r4699;
	ld.global.nc.u32 	%r4702, [%rd7+153550848];
	add.s32 	%r4703, %r4702, %r4701;
	ld.global.nc.u32 	%r4704, [%rd7+153616384];
	add.s32 	%r4705, %r4704, %r4703;
	ld.global.nc.u32 	%r4706, [%rd7+153681920];
	add.s32 	%r4707, %r4706, %r4705;
	ld.global.nc.u32 	%r4708, [%rd7+153747456];
	add.s32 	%r4709, %r4708, %r4707;
	ld.global.nc.u32 	%r4710, [%rd7+153812992];
	add.s32 	%r4711, %r4710, %r4709;
	ld.global.nc.u32 	%r4712, [%rd7+153878528];
	add.s32 	%r4713, %r4712, %r4711;
	ld.global.nc.u32 	%r4714, [%rd7+153944064];
	add.s32 	%r4715, %r4714, %r4713;
	ld.global.nc.u32 	%r4716, [%rd7+154009600];
	add.s32 	%r4717, %r4716, %r4715;
	ld.global.nc.u32 	%r4718, [%rd7+154075136];
	add.s32 	%r4719, %r4718, %r4717;
	ld.global.nc.u32 	%r4720, [%rd7+154140672];
	add.s32 	%r4721, %r4720, %r4719;
	ld.global.nc.u32 	%r4722, [%rd7+154206208];
	add.s32 	%r4723, %r4722, %r4721;
	ld.global.nc.u32 	%r4724, [%rd7+154271744];
	add.s32 	%r4725, %r4724, %r4723;
	ld.global.nc.u32 	%r4726, [%rd7+154337280];
	add.s32 	%r4727, %r4726, %r4725;
	ld.global.nc.u32 	%r4728, [%rd7+154402816];
	add.s32 	%r4729, %r4728, %r4727;
	ld.global.nc.u32 	%r4730, [%rd7+154468352];
	add.s32 	%r4731, %r4730, %r4729;
	ld.global.nc.u32 	%r4732, [%rd7+154533888];
	add.s32 	%r4733, %r4732, %r4731;
	ld.global.nc.u32 	%r4734, [%rd7+154599424];
	add.s32 	%r4735, %r4734, %r4733;
	ld.global.nc.u32 	%r4736, [%rd7+154664960];
	add.s32 	%r4737, %r4736, %r4735;
	ld.global.nc.u32 	%r4738, [%rd7+154730496];
	add.s32 	%r4739, %r4738, %r4737;
	ld.global.nc.u32 	%r4740, [%rd7+154796032];
	add.s32 	%r4741, %r4740, %r4739;
	ld.global.nc.u32 	%r4742, [%rd7+154861568];
	add.s32 	%r4743, %r4742, %r4741;
	ld.global.nc.u32 	%r4744, [%rd7+154927104];
	add.s32 	%r4745, %r4744, %r4743;
	ld.global.nc.u32 	%r4746, [%rd7+154992640];
	add.s32 	%r4747, %r4746, %r4745;
	ld.global.nc.u32 	%r4748, [%rd7+155058176];
	add.s32 	%r4749, %r4748, %r4747;
	ld.global.nc.u32 	%r4750, [%rd7+155123712];
	add.s32 	%r4751, %r4750, %r4749;
	ld.global.nc.u32 	%r4752, [%rd7+155189248];
	add.s32 	%r4753, %r4752, %r4751;
	ld.global.nc.u32 	%r4754, [%rd7+155254784];
	add.s32 	%r4755, %r4754, %r4753;
	ld.global.nc.u32 	%r4756, [%rd7+155320320];
	add.s32 	%r4757, %r4756, %r4755;
	ld.global.nc.u32 	%r4758, [%rd7+155385856];
	add.s32 	%r4759, %r4758, %r4757;
	ld.global.nc.u32 	%r4760, [%rd7+155451392];
	add.s32 	%r4761, %r4760, %r4759;
	ld.global.nc.u32 	%r4762, [%rd7+155516928];
	add.s32 	%r4763, %r4762, %r4761;
	ld.global.nc.u32 	%r4764, [%rd7+155582464];
	add.s32 	%r4765, %r4764, %r4763;
	ld.global.nc.u32 	%r4766, [%rd7+155648000];
	add.s32 	%r4767, %r4766, %r4765;
	ld.global.nc.u32 	%r4768, [%rd7+155713536];
	add.s32 	%r4769, %r4768, %r4767;
	ld.global.nc.u32 	%r4770, [%rd7+155779072];
	add.s32 	%r4771, %r4770, %r4769;
	ld.global.nc.u32 	%r4772, [%rd7+155844608];
	add.s32 	%r4773, %r4772, %r4771;
	ld.global.nc.u32 	%r4774, [%rd7+155910144];
	add.s32 	%r4775, %r4774, %r4773;
	ld.global.nc.u32 	%r4776, [%rd7+155975680];
	add.s32 	%r4777, %r4776, %r4775;
	ld.global.nc.u32 	%r4778, [%rd7+156041216];
	add.s32 	%r4779, %r4778, %r4777;
	ld.global.nc.u32 	%r4780, [%rd7+156106752];
	add.s32 	%r4781, %r4780, %r4779;
	ld.global.nc.u32 	%r4782, [%rd7+156172288];
	add.s32 	%r4783, %r4782, %r4781;
	ld.global.nc.u32 	%r4784, [%rd7+156237824];
	add.s32 	%r4785, %r4784, %r4783;
	ld.global.nc.u32 	%r4786, [%rd7+156303360];
	add.s32 	%r4787, %r4786, %r4785;
	ld.global.nc.u32 	%r4788, [%rd7+156368896];
	add.s32 	%r4789, %r4788, %r4787;
	ld.global.nc.u32 	%r4790, [%rd7+156434432];
	add.s32 	%r4791, %r4790, %r4789;
	ld.global.nc.u32 	%r4792, [%rd7+156499968];
	add.s32 	%r4793, %r4792, %r4791;
	ld.global.nc.u32 	%r4794, [%rd7+156565504];
	add.s32 	%r4795, %r4794, %r4793;
	ld.global.nc.u32 	%r4796, [%rd7+156631040];
	add.s32 	%r4797, %r4796, %r4795;
	ld.global.nc.u32 	%r4798, [%rd7+156696576];
	add.s32 	%r4799, %r4798, %r4797;
	ld.global.nc.u32 	%r4800, [%rd7+156762112];
	add.s32 	%r4801, %r4800, %r4799;
	ld.global.nc.u32 	%r4802, [%rd7+156827648];
	add.s32 	%r4803, %r4802, %r4801;
	ld.global.nc.u32 	%r4804, [%rd7+156893184];
	add.s32 	%r4805, %r4804, %r4803;
	ld.global.nc.u32 	%r4806, [%rd7+156958720];
	add.s32 	%r4807, %r4806, %r4805;
	ld.global.nc.u32 	%r4808, [%rd7+157024256];
	add.s32 	%r4809, %r4808, %r4807;
	ld.global.nc.u32 	%r4810, [%rd7+157089792];
	add.s32 	%r4811, %r4810, %r4809;
	ld.global.nc.u32 	%r4812, [%rd7+157155328];
	add.s32 	%r4813, %r4812, %r4811;
	ld.global.nc.u32 	%r4814, [%rd7+157220864];
	add.s32 	%r4815, %r4814, %r4813;
	ld.global.nc.u32 	%r4816, [%rd7+157286400];
	add.s32 	%r4817, %r4816, %r4815;
	ld.global.nc.u32 	%r4818, [%rd7+157351936];
	add.s32 	%r4819, %r4818, %r4817;
	ld.global.nc.u32 	%r4820, [%rd7+157417472];
	add.s32 	%r4821, %r4820, %r4819;
	ld.global.nc.u32 	%r4822, [%rd7+157483008];
	add.s32 	%r4823, %r4822, %r4821;
	ld.global.nc.u32 	%r4824, [%rd7+157548544];
	add.s32 	%r4825, %r4824, %r4823;
	ld.global.nc.u32 	%r4826, [%rd7+157614080];
	add.s32 	%r4827, %r4826, %r4825;
	ld.global.nc.u32 	%r4828, [%rd7+157679616];
	add.s32 	%r4829, %r4828, %r4827;
	ld.global.nc.u32 	%r4830, [%rd7+157745152];
	add.s32 	%r4831, %r4830, %r4829;
	ld.global.nc.u32 	%r4832, [%rd7+157810688];
	add.s32 	%r4833, %r4832, %r4831;
	ld.global.nc.u32 	%r4834, [%rd7+157876224];
	add.s32 	%r4835, %r4834, %r4833;
	ld.global.nc.u32 	%r4836, [%rd7+157941760];
	add.s32 	%r4837, %r4836, %r4835;
	ld.global.nc.u32 	%r4838, [%rd7+158007296];
	add.s32 	%r4839, %r4838, %r4837;
	ld.global.nc.u32 	%r4840, [%rd7+158072832];
	add.s32 	%r4841, %r4840, %r4839;
	ld.global.nc.u32 	%r4842, [%rd7+158138368];
	add.s32 	%r4843, %r4842, %r4841;
	ld.global.nc.u32 	%r4844, [%rd7+158203904];
	add.s32 	%r4845, %r4844, %r4843;
	ld.global.nc.u32 	%r4846, [%rd7+158269440];
	add.s32 	%r4847, %r4846, %r4845;
	ld.global.nc.u32 	%r4848, [%rd7+158334976];
	add.s32 	%r4849, %r4848, %r4847;
	ld.global.nc.u32 	%r4850, [%rd7+158400512];
	add.s32 	%r4851, %r4850, %r4849;
	ld.global.nc.u32 	%r4852, [%rd7+158466048];
	add.s32 	%r4853, %r4852, %r4851;
	ld.global.nc.u32 	%r4854, [%rd7+158531584];
	add.s32 	%r4855, %r4854, %r4853;
	ld.global.nc.u32 	%r4856, [%rd7+158597120];
	add.s32 	%r4857, %r4856, %r4855;
	ld.global.nc.u32 	%r4858, [%rd7+158662656];
	add.s32 	%r4859, %r4858, %r4857;
	ld.global.nc.u32 	%r4860, [%rd7+158728192];
	add.s32 	%r4861, %r4860, %r4859;
	ld.global.nc.u32 	%r4862, [%rd7+158793728];
	add.s32 	%r4863, %r4862, %r4861;
	ld.global.nc.u32 	%r4864, [%rd7+158859264];
	add.s32 	%r4865, %r4864, %r4863;
	ld.global.nc.u32 	%r4866, [%rd7+158924800];
	add.s32 	%r4867, %r4866, %r4865;
	ld.global.nc.u32 	%r4868, [%rd7+158990336];
	add.s32 	%r4869, %r4868, %r4867;
	ld.global.nc.u32 	%r4870, [%rd7+159055872];
	add.s32 	%r4871, %r4870, %r4869;
	ld.global.nc.u32 	%r4872, [%rd7+159121408];
	add.s32 	%r4873, %r4872, %r4871;
	ld.global.nc.u32 	%r4874, [%rd7+159186944];
	add.s32 	%r4875, %r4874, %r4873;
	ld.global.nc.u32 	%r4876, [%rd7+159252480];
	add.s32 	%r4877, %r4876, %r4875;
	ld.global.nc.u32 	%r4878, [%rd7+159318016];
	add.s32 	%r4879, %r4878, %r4877;
	ld.global.nc.u32 	%r4880, [%rd7+159383552];
	add.s32 	%r4881, %r4880, %r4879;
	ld.global.nc.u32 	%r4882, [%rd7+159449088];
	add.s32 	%r4883, %r4882, %r4881;
	ld.global.nc.u32 	%r4884, [%rd7+159514624];
	add.s32 	%r4885, %r4884, %r4883;
	ld.global.nc.u32 	%r4886, [%rd7+159580160];
	add.s32 	%r4887, %r4886, %r4885;
	ld.global.nc.u32 	%r4888, [%rd7+159645696];
	add.s32 	%r4889, %r4888, %r4887;
	ld.global.nc.u32 	%r4890, [%rd7+159711232];
	add.s32 	%r4891, %r4890, %r4889;
	ld.global.nc.u32 	%r4892, [%rd7+159776768];
	add.s32 	%r4893, %r4892, %r4891;
	ld.global.nc.u32 	%r4894, [%rd7+159842304];
	add.s32 	%r4895, %r4894, %r4893;
	ld.global.nc.u32 	%r4896, [%rd7+159907840];
	add.s32 	%r4897, %r4896, %r4895;
	ld.global.nc.u32 	%r4898, [%rd7+159973376];
	add.s32 	%r4899, %r4898, %r4897;
	ld.global.nc.u32 	%r4900, [%rd7+160038912];
	add.s32 	%r4901, %r4900, %r4899;
	ld.global.nc.u32 	%r4902, [%rd7+160104448];
	add.s32 	%r4903, %r4902, %r4901;
	ld.global.nc.u32 	%r4904, [%rd7+160169984];
	add.s32 	%r4905, %r4904, %r4903;
	ld.global.nc.u32 	%r4906, [%rd7+160235520];
	add.s32 	%r4907, %r4906, %r4905;
	ld.global.nc.u32 	%r4908, [%rd7+160301056];
	add.s32 	%r4909, %r4908, %r4907;
	ld.global.nc.u32 	%r4910, [%rd7+160366592];
	add.s32 	%r4911, %r4910, %r4909;
	ld.global.nc.u32 	%r4912, [%rd7+160432128];
	add.s32 	%r4913, %r4912, %r4911;
	ld.global.nc.u32 	%r4914, [%rd7+160497664];
	add.s32 	%r4915, %r4914, %r4913;
	ld.global.nc.u32 	%r4916, [%rd7+160563200];
	add.s32 	%r4917, %r4916, %r4915;
	ld.global.nc.u32 	%r4918, [%rd7+160628736];
	add.s32 	%r4919, %r4918, %r4917;
	ld.global.nc.u32 	%r4920, [%rd7+160694272];
	add.s32 	%r4921, %r4920, %r4919;
	ld.global.nc.u32 	%r4922, [%rd7+160759808];
	add.s32 	%r4923, %r4922, %r4921;
	ld.global.nc.u32 	%r4924, [%rd7+160825344];
	add.s32 	%r4925, %r4924, %r4923;
	ld.global.nc.u32 	%r4926, [%rd7+160890880];
	add.s32 	%r4927, %r4926, %r4925;
	ld.global.nc.u32 	%r4928, [%rd7+160956416];
	add.s32 	%r4929, %r4928, %r4927;
	ld.global.nc.u32 	%r4930, [%rd7+161021952];
	add.s32 	%r4931, %r4930, %r4929;
	ld.global.nc.u32 	%r4932, [%rd7+161087488];
	add.s32 	%r4933, %r4932, %r4931;
	ld.global.nc.u32 	%r4934, [%rd7+161153024];
	add.s32 	%r4935, %r4934, %r4933;
	ld.global.nc.u32 	%r4936, [%rd7+161218560];
	add.s32 	%r4937, %r4936, %r4935;
	ld.global.nc.u32 	%r4938, [%rd7+161284096];
	add.s32 	%r4939, %r4938, %r4937;
	ld.global.nc.u32 	%r4940, [%rd7+161349632];
	add.s32 	%r4941, %r4940, %r4939;
	ld.global.nc.u32 	%r4942, [%rd7+161415168];
	add.s32 	%r4943, %r4942, %r4941;
	ld.global.nc.u32 	%r4944, [%rd7+161480704];
	add.s32 	%r4945, %r4944, %r4943;
	ld.global.nc.u32 	%r4946, [%rd7+161546240];
	add.s32 	%r4947, %r4946, %r4945;
	ld.global.nc.u32 	%r4948, [%rd7+161611776];
	add.s32 	%r4949, %r4948, %r4947;
	ld.global.nc.u32 	%r4950, [%rd7+161677312];
	add.s32 	%r4951, %r4950, %r4949;
	ld.global.nc.u32 	%r4952, [%rd7+161742848];
	add.s32 	%r4953, %r4952, %r4951;
	ld.global.nc.u32 	%r4954, [%rd7+161808384];
	add.s32 	%r4955, %r4954, %r4953;
	ld.global.nc.u32 	%r4956, [%rd7+161873920];
	add.s32 	%r4957, %r4956, %r4955;
	ld.global.nc.u32 	%r4958, [%rd7+161939456];
	add.s32 	%r4959, %r4958, %r4957;
	ld.global.nc.u32 	%r4960, [%rd7+162004992];
	add.s32 	%r4961, %r4960, %r4959;
	ld.global.nc.u32 	%r4962, [%rd7+162070528];
	add.s32 	%r4963, %r4962, %r4961;
	ld.global.nc.u32 	%r4964, [%rd7+162136064];
	add.s32 	%r4965, %r4964, %r4963;
	ld.global.nc.u32 	%r4966, [%rd7+162201600];
	add.s32 	%r4967, %r4966, %r4965;
	ld.global.nc.u32 	%r4968, [%rd7+162267136];
	add.s32 	%r4969, %r4968, %r4967;
	ld.global.nc.u32 	%r4970, [%rd7+162332672];
	add.s32 	%r4971, %r4970, %r4969;
	ld.global.nc.u32 	%r4972, [%rd7+162398208];
	add.s32 	%r4973, %r4972, %r4971;
	ld.global.nc.u32 	%r4974, [%rd7+162463744];
	add.s32 	%r4975, %r4974, %r4973;
	ld.global.nc.u32 	%r4976, [%rd7+162529280];
	add.s32 	%r4977, %r4976, %r4975;
	ld.global.nc.u32 	%r4978, [%rd7+162594816];
	add.s32 	%r4979, %r4978, %r4977;
	ld.global.nc.u32 	%r4980, [%rd7+162660352];
	add.s32 	%r4981, %r4980, %r4979;
	ld.global.nc.u32 	%r4982, [%rd7+162725888];
	add.s32 	%r4983, %r4982, %r4981;
	ld.global.nc.u32 	%r4984, [%rd7+162791424];
	add.s32 	%r4985, %r4984, %r4983;
	ld.global.nc.u32 	%r4986, [%rd7+162856960];
	add.s32 	%r4987, %r4986, %r4985;
	ld.global.nc.u32 	%r4988, [%rd7+162922496];
	add.s32 	%r4989, %r4988, %r4987;
	ld.global.nc.u32 	%r4990, [%rd7+162988032];
	add.s32 	%r4991, %r4990, %r4989;
	ld.global.nc.u32 	%r4992, [%rd7+163053568];
	add.s32 	%r4993, %r4992, %r4991;
	ld.global.nc.u32 	%r4994, [%rd7+163119104];
	add.s32 	%r4995, %r4994, %r4993;
	ld.global.nc.u32 	%r4996, [%rd7+163184640];
	add.s32 	%r4997, %r4996, %r4995;
	ld.global.nc.u32 	%r4998, [%rd7+163250176];
	add.s32 	%r4999, %r4998, %r4997;
	ld.global.nc.u32 	%r5000, [%rd7+163315712];
	add.s32 	%r5001, %r5000, %r4999;
	ld.global.nc.u32 	%r5002, [%rd7+163381248];
	add.s32 	%r5003, %r5002, %r5001;
	ld.global.nc.u32 	%r5004, [%rd7+163446784];
	add.s32 	%r5005, %r5004, %r5003;
	ld.global.nc.u32 	%r5006, [%rd7+163512320];
	add.s32 	%r5007, %r5006, %r5005;
	ld.global.nc.u32 	%r5008, [%rd7+163577856];
	add.s32 	%r5009, %r5008, %r5007;
	ld.global.nc.u32 	%r5010, [%rd7+163643392];
	add.s32 	%r5011, %r5010, %r5009;
	ld.global.nc.u32 	%r5012, [%rd7+163708928];
	add.s32 	%r5013, %r5012, %r5011;
	ld.global.nc.u32 	%r5014, [%rd7+163774464];
	add.s32 	%r5015, %r5014, %r5013;
	ld.global.nc.u32 	%r5016, [%rd7+163840000];
	add.s32 	%r5017, %r5016, %r5015;
	ld.global.nc.u32 	%r5018, [%rd7+163905536];
	add.s32 	%r5019, %r5018, %r5017;
	ld.global.nc.u32 	%r5020, [%rd7+163971072];
	add.s32 	%r5021, %r5020, %r5019;
	ld.global.nc.u32 	%r5022, [%rd7+164036608];
	add.s32 	%r5023, %r5022, %r5021;
	ld.global.nc.u32 	%r5024, [%rd7+164102144];
	add.s32 	%r5025, %r5024, %r5023;
	ld.global.nc.u32 	%r5026, [%rd7+164167680];
	add.s32 	%r5027, %r5026, %r5025;
	ld.global.nc.u32 	%r5028, [%rd7+164233216];
	add.s32 	%r5029, %r5028, %r5027;
	ld.global.nc.u32 	%r5030, [%rd7+164298752];
	add.s32 	%r5031, %r5030, %r5029;
	ld.global.nc.u32 	%r5032, [%rd7+164364288];
	add.s32 	%r5033, %r5032, %r5031;
	ld.global.nc.u32 	%r5034, [%rd7+164429824];
	add.s32 	%r5035, %r5034, %r5033;
	ld.global.nc.u32 	%r5036, [%rd7+164495360];
	add.s32 	%r5037, %r5036, %r5035;
	ld.global.nc.u32 	%r5038, [%rd7+164560896];
	add.s32 	%r5039, %r5038, %r5037;
	ld.global.nc.u32 	%r5040, [%rd7+164626432];
	add.s32 	%r5041, %r5040, %r5039;
	ld.global.nc.u32 	%r5042, [%rd7+164691968];
	add.s32 	%r5043, %r5042, %r5041;
	ld.global.nc.u32 	%r5044, [%rd7+164757504];
	add.s32 	%r5045, %r5044, %r5043;
	ld.global.nc.u32 	%r5046, [%rd7+164823040];
	add.s32 	%r5047, %r5046, %r5045;
	ld.global.nc.u32 	%r5048, [%rd7+164888576];
	add.s32 	%r5049, %r5048, %r5047;
	ld.global.nc.u32 	%r5050, [%rd7+164954112];
	add.s32 	%r5051, %r5050, %r5049;
	ld.global.nc.u32 	%r5052, [%rd7+165019648];
	add.s32 	%r5053, %r5052, %r5051;
	ld.global.nc.u32 	%r5054, [%rd7+165085184];
	add.s32 	%r5055, %r5054, %r5053;
	ld.global.nc.u32 	%r5056, [%rd7+165150720];
	add.s32 	%r5057, %r5056, %r5055;
	ld.global.nc.u32 	%r5058, [%rd7+165216256];
	add.s32 	%r5059, %r5058, %r5057;
	ld.global.nc.u32 	%r5060, [%rd7+165281792];
	add.s32 	%r5061, %r5060, %r5059;
	ld.global.nc.u32 	%r5062, [%rd7+165347328];
	add.s32 	%r5063, %r5062, %r5061;
	ld.global.nc.u32 	%r5064, [%rd7+165412864];
	add.s32 	%r5065, %r5064, %r5063;
	ld.global.nc.u32 	%r5066, [%rd7+165478400];
	add.s32 	%r5067, %r5066, %r5065;
	ld.global.nc.u32 	%r5068, [%rd7+165543936];
	add.s32 	%r5069, %r5068, %r5067;
	ld.global.nc.u32 	%r5070, [%rd7+165609472];
	add.s32 	%r5071, %r5070, %r5069;
	ld.global.nc.u32 	%r5072, [%rd7+165675008];
	add.s32 	%r5073, %r5072, %r5071;
	ld.global.nc.u32 	%r5074, [%rd7+165740544];
	add.s32 	%r5075, %r5074, %r5073;
	ld.global.nc.u32 	%r5076, [%rd7+165806080];
	add.s32 	%r5077, %r5076, %r5075;
	ld.global.nc.u32 	%r5078, [%rd7+165871616];
	add.s32 	%r5079, %r5078, %r5077;
	ld.global.nc.u32 	%r5080, [%rd7+165937152];
	add.s32 	%r5081, %r5080, %r5079;
	ld.global.nc.u32 	%r5082, [%rd7+166002688];
	add.s32 	%r5083, %r5082, %r5081;
	ld.global.nc.u32 	%r5084, [%rd7+166068224];
	add.s32 	%r5085, %r5084, %r5083;
	ld.global.nc.u32 	%r5086, [%rd7+166133760];
	add.s32 	%r5087, %r5086, %r5085;
	ld.global.nc.u32 	%r5088, [%rd7+166199296];
	add.s32 	%r5089, %r5088, %r5087;
	ld.global.nc.u32 	%r5090, [%rd7+166264832];
	add.s32 	%r5091, %r5090, %r5089;
	ld.global.nc.u32 	%r5092, [%rd7+166330368];
	add.s32 	%r5093, %r5092, %r5091;
	ld.global.nc.u32 	%r5094, [%rd7+166395904];
	add.s32 	%r5095, %r5094, %r5093;
	ld.global.nc.u32 	%r5096, [%rd7+166461440];
	add.s32 	%r5097, %r5096, %r5095;
	ld.global.nc.u32 	%r5098, [%rd7+166526976];
	add.s32 	%r5099, %r5098, %r5097;
	ld.global.nc.u32 	%r5100, [%rd7+166592512];
	add.s32 	%r5101, %r5100, %r5099;
	ld.global.nc.u32 	%r5102, [%rd7+166658048];
	add.s32 	%r5103, %r5102, %r5101;
	ld.global.nc.u32 	%r5104, [%rd7+166723584];
	add.s32 	%r5105, %r5104, %r5103;
	ld.global.nc.u32 	%r5106, [%rd7+166789120];
	add.s32 	%r5107, %r5106, %r5105;
	ld.global.nc.u32 	%r5108, [%rd7+166854656];
	add.s32 	%r5109, %r5108, %r5107;
	ld.global.nc.u32 	%r5110, [%rd7+166920192];
	add.s32 	%r5111, %r5110, %r5109;
	ld.global.nc.u32 	%r5112, [%rd7+166985728];
	add.s32 	%r5113, %r5112, %r5111;
	ld.global.nc.u32 	%r5114, [%rd7+167051264];
	add.s32 	%r5115, %r5114, %r5113;
	ld.global.nc.u32 	%r5116, [%rd7+167116800];
	add.s32 	%r5117, %r5116, %r5115;
	ld.global.nc.u32 	%r5118, [%rd7+167182336];
	add.s32 	%r5119, %r5118, %r5117;
	ld.global.nc.u32 	%r5120, [%rd7+167247872];
	add.s32 	%r5121, %r5120, %r5119;
	ld.global.nc.u32 	%r5122, [%rd7+167313408];
	add.s32 	%r5123, %r5122, %r5121;
	ld.global.nc.u32 	%r5124, [%rd7+167378944];
	add.s32 	%r5125, %r5124, %r5123;
	ld.global.nc.u32 	%r5126, [%rd7+167444480];
	add.s32 	%r5127, %r5126, %r5125;
	ld.global.nc.u32 	%r5128, [%rd7+167510016];
	add.s32 	%r5129, %r5128, %r5127;
	ld.global.nc.u32 	%r5130, [%rd7+167575552];
	add.s32 	%r5131, %r5130, %r5129;
	ld.global.nc.u32 	%r5132, [%rd7+167641088];
	add.s32 	%r5133, %r5132, %r5131;
	ld.global.nc.u32 	%r5134, [%rd7+167706624];
	add.s32 	%r5135, %r5134, %r5133;
	ld.global.nc.u32 	%r5136, [%rd7+167772160];
	add.s32 	%r5137, %r5136, %r5135;
	ld.global.nc.u32 	%r5138, [%rd7+167837696];
	add.s32 	%r5139, %r5138, %r5137;
	ld.global.nc.u32 	%r5140, [%rd7+167903232];
	add.s32 	%r5141, %r5140, %r5139;
	ld.global.nc.u32 	%r5142, [%rd7+167968768];
	add.s32 	%r5143, %r5142, %r5141;
	ld.global.nc.u32 	%r5144, [%rd7+168034304];
	add.s32 	%r5145, %r5144, %r5143;
	ld.global.nc.u32 	%r5146, [%rd7+168099840];
	add.s32 	%r5147, %r5146, %r5145;
	ld.global.nc.u32 	%r5148, [%rd7+168165376];
	add.s32 	%r5149, %r5148, %r5147;
	ld.global.nc.u32 	%r5150, [%rd7+168230912];
	add.s32 	%r5151, %r5150, %r5149;
	ld.global.nc.u32 	%r5152, [%rd7+168296448];
	add.s32 	%r5153, %r5152, %r5151;
	ld.global.nc.u32 	%r5154, [%rd7+168361984];
	add.s32 	%r5155, %r5154, %r5153;
	ld.global.nc.u32 	%r5156, [%rd7+168427520];
	add.s32 	%r5157, %r5156, %r5155;
	ld.global.nc.u32 	%r5158, [%rd7+168493056];
	add.s32 	%r5159, %r5158, %r5157;
	ld.global.nc.u32 	%r5160, [%rd7+168558592];
	add.s32 	%r5161, %r5160, %r5159;
	ld.global.nc.u32 	%r5162, [%rd7+168624128];
	add.s32 	%r5163, %r5162, %r5161;
	ld.global.nc.u32 	%r5164, [%rd7+168689664];
	add.s32 	%r5165, %r5164, %r5163;
	ld.global.nc.u32 	%r5166, [%rd7+168755200];
	add.s32 	%r5167, %r5166, %r5165;
	ld.global.nc.u32 	%r5168, [%rd7+168820736];
	add.s32 	%r5169, %r5168, %r5167;
	ld.global.nc.u32 	%r5170, [%rd7+168886272];
	add.s32 	%r5171, %r5170, %r5169;
	ld.global.nc.u32 	%r5172, [%rd7+168951808];
	add.s32 	%r5173, %r5172, %r5171;
	ld.global.nc.u32 	%r5174, [%rd7+169017344];
	add.s32 	%r5175, %r5174, %r5173;
	ld.global.nc.u32 	%r5176, [%rd7+169082880];
	add.s32 	%r5177, %r5176, %r5175;
	ld.global.nc.u32 	%r5178, [%rd7+169148416];
	add.s32 	%r5179, %r5178, %r5177;
	ld.global.nc.u32 	%r5180, [%rd7+169213952];
	add.s32 	%r5181, %r5180, %r5179;
	ld.global.nc.u32 	%r5182, [%rd7+169279488];
	add.s32 	%r5183, %r5182, %r5181;
	ld.global.nc.u32 	%r5184, [%rd7+169345024];
	add.s32 	%r5185, %r5184, %r5183;
	ld.global.nc.u32 	%r5186, [%rd7+169410560];
	add.s32 	%r5187, %r5186, %r5185;
	ld.global.nc.u32 	%r5188, [%rd7+169476096];
	add.s32 	%r5189, %r5188, %r5187;
	ld.global.nc.u32 	%r5190, [%rd7+169541632];
	add.s32 	%r5191, %r5190, %r5189;
	ld.global.nc.u32 	%r5192, [%rd7+169607168];
	add.s32 	%r5193, %r5192, %r5191;
	ld.global.nc.u32 	%r5194, [%rd7+169672704];
	add.s32 	%r5195, %r5194, %r5193;
	ld.global.nc.u32 	%r5196, [%rd7+169738240];
	add.s32 	%r5197, %r5196, %r5195;
	ld.global.nc.u32 	%r5198, [%rd7+169803776];
	add.s32 	%r5199, %r5198, %r5197;
	ld.global.nc.u32 	%r5200, [%rd7+169869312];
	add.s32 	%r5201, %r5200, %r5199;
	ld.global.nc.u32 	%r5202, [%rd7+169934848];
	add.s32 	%r5203, %r5202, %r5201;
	ld.global.nc.u32 	%r5204, [%rd7+170000384];
	add.s32 	%r5205, %r5204, %r5203;
	ld.global.nc.u32 	%r5206, [%rd7+170065920];
	add.s32 	%r5207, %r5206, %r5205;
	ld.global.nc.u32 	%r5208, [%rd7+170131456];
	add.s32 	%r5209, %r5208, %r5207;
	ld.global.nc.u32 	%r5210, [%rd7+170196992];
	add.s32 	%r5211, %r5210, %r5209;
	ld.global.nc.u32 	%r5212, [%rd7+170262528];
	add.s32 	%r5213, %r5212, %r5211;
	ld.global.nc.u32 	%r5214, [%rd7+170328064];
	add.s32 	%r5215, %r5214, %r5213;
	ld.global.nc.u32 	%r5216, [%rd7+170393600];
	add.s32 	%r5217, %r5216, %r5215;
	ld.global.nc.u32 	%r5218, [%rd7+170459136];
	add.s32 	%r5219, %r5218, %r5217;
	ld.global.nc.u32 	%r5220, [%rd7+170524672];
	add.s32 	%r5221, %r5220, %r5219;
	ld.global.nc.u32 	%r5222, [%rd7+170590208];
	add.s32 	%r5223, %r5222, %r5221;
	ld.global.nc.u32 	%r5224, [%rd7+170655744];
	add.s32 	%r5225, %r5224, %r5223;
	ld.global.nc.u32 	%r5226, [%rd7+170721280];
	add.s32 	%r5227, %r5226, %r5225;
	ld.global.nc.u32 	%r5228, [%rd7+170786816];
	add.s32 	%r5229, %r5228, %r5227;
	ld.global.nc.u32 	%r5230, [%rd7+170852352];
	add.s32 	%r5231, %r5230, %r5229;
	ld.global.nc.u32 	%r5232, [%rd7+170917888];
	add.s32 	%r5233, %r5232, %r5231;
	ld.global.nc.u32 	%r5234, [%rd7+170983424];
	add.s32 	%r5235, %r5234, %r5233;
	ld.global.nc.u32 	%r5236, [%rd7+171048960];
	add.s32 	%r5237, %r5236, %r5235;
	ld.global.nc.u32 	%r5238, [%rd7+171114496];
	add.s32 	%r5239, %r5238, %r5237;
	ld.global.nc.u32 	%r5240, [%rd7+171180032];
	add.s32 	%r5241, %r5240, %r5239;
	ld.global.nc.u32 	%r5242, [%rd7+171245568];
	add.s32 	%r5243, %r5242, %r5241;
	ld.global.nc.u32 	%r5244, [%rd7+171311104];
	add.s32 	%r5245, %r5244, %r5243;
	ld.global.nc.u32 	%r5246, [%rd7+171376640];
	add.s32 	%r5247, %r5246, %r5245;
	ld.global.nc.u32 	%r5248, [%rd7+171442176];
	add.s32 	%r5249, %r5248, %r5247;
	ld.global.nc.u32 	%r5250, [%rd7+171507712];
	add.s32 	%r5251, %r5250, %r5249;
	ld.global.nc.u32 	%r5252, [%rd7+171573248];
	add.s32 	%r5253, %r5252, %r5251;
	ld.global.nc.u32 	%r5254, [%rd7+171638784];
	add.s32 	%r5255, %r5254, %r5253;
	ld.global.nc.u32 	%r5256, [%rd7+171704320];
	add.s32 	%r5257, %r5256, %r5255;
	ld.global.nc.u32 	%r5258, [%rd7+171769856];
	add.s32 	%r5259, %r5258, %r5257;
	ld.global.nc.u32 	%r5260, [%rd7+171835392];
	add.s32 	%r5261, %r5260, %r5259;
	ld.global.nc.u32 	%r5262, [%rd7+171900928];
	add.s32 	%r5263, %r5262, %r5261;
	ld.global.nc.u32 	%r5264, [%rd7+171966464];
	add.s32 	%r5265, %r5264, %r5263;
	ld.global.nc.u32 	%r5266, [%rd7+172032000];
	add.s32 	%r5267, %r5266, %r5265;
	ld.global.nc.u32 	%r5268, [%rd7+172097536];
	add.s32 	%r5269, %r5268, %r5267;
	ld.global.nc.u32 	%r5270, [%rd7+172163072];
	add.s32 	%r5271, %r5270, %r5269;
	ld.global.nc.u32 	%r5272, [%rd7+172228608];
	add.s32 	%r5273, %r5272, %r5271;
	ld.global.nc.u32 	%r5274, [%rd7+172294144];
	add.s32 	%r5275, %r5274, %r5273;
	ld.global.nc.u32 	%r5276, [%rd7+172359680];
	add.s32 	%r5277, %r5276, %r5275;
	ld.global.nc.u32 	%r5278, [%rd7+172425216];
	add.s32 	%r5279, %r5278, %r5277;
	ld.global.nc.u32 	%r5280, [%rd7+172490752];
	add.s32 	%r5281, %r5280, %r5279;
	ld.global.nc.u32 	%r5282, [%rd7+172556288];
	add.s32 	%r5283, %r5282, %r5281;
	ld.global.nc.u32 	%r5284, [%rd7+172621824];
	add.s32 	%r5285, %r5284, %r5283;
	ld.global.nc.u32 	%r5286, [%rd7+172687360];
	add.s32 	%r5287, %r5286, %r5285;
	ld.global.nc.u32 	%r5288, [%rd7+172752896];
	add.s32 	%r5289, %r5288, %r5287;
	ld.global.nc.u32 	%r5290, [%rd7+172818432];
	add.s32 	%r5291, %r5290, %r5289;
	ld.global.nc.u32 	%r5292, [%rd7+172883968];
	add.s32 	%r5293, %r5292, %r5291;
	ld.global.nc.u32 	%r5294, [%rd7+172949504];
	add.s32 	%r5295, %r5294, %r5293;
	ld.global.nc.u32 	%r5296, [%rd7+173015040];
	add.s32 	%r5297, %r5296, %r5295;
	ld.global.nc.u32 	%r5298, [%rd7+173080576];
	add.s32 	%r5299, %r5298, %r5297;
	ld.global.nc.u32 	%r5300, [%rd7+173146112];
	add.s32 	%r5301, %r5300, %r5299;
	ld.global.nc.u32 	%r5302, [%rd7+173211648];
	add.s32 	%r5303, %r5302, %r5301;
	ld.global.nc.u32 	%r5304, [%rd7+173277184];
	add.s32 	%r5305, %r5304, %r5303;
	ld.global.nc.u32 	%r5306, [%rd7+173342720];
	add.s32 	%r5307, %r5306, %r5305;
	ld.global.nc.u32 	%r5308, [%rd7+173408256];
	add.s32 	%r5309, %r5308, %r5307;
	ld.global.nc.u32 	%r5310, [%rd7+173473792];
	add.s32 	%r5311, %r5310, %r5309;
	ld.global.nc.u32 	%r5312, [%rd7+173539328];
	add.s32 	%r5313, %r5312, %r5311;
	ld.global.nc.u32 	%r5314, [%rd7+173604864];
	add.s32 	%r5315, %r5314, %r5313;
	ld.global.nc.u32 	%r5316, [%rd7+173670400];
	add.s32 	%r5317, %r5316, %r5315;
	ld.global.nc.u32 	%r5318, [%rd7+173735936];
	add.s32 	%r5319, %r5318, %r5317;
	ld.global.nc.u32 	%r5320, [%rd7+173801472];
	add.s32 	%r5321, %r5320, %r5319;
	ld.global.nc.u32 	%r5322, [%rd7+173867008];
	add.s32 	%r5323, %r5322, %r5321;
	ld.global.nc.u32 	%r5324, [%rd7+173932544];
	add.s32 	%r5325, %r5324, %r5323;
	ld.global.nc.u32 	%r5326, [%rd7+173998080];
	add.s32 	%r5327, %r5326, %r5325;
	ld.global.nc.u32 	%r5328, [%rd7+174063616];
	add.s32 	%r5329, %r5328, %r5327;
	ld.global.nc.u32 	%r5330, [%rd7+174129152];
	add.s32 	%r5331, %r5330, %r5329;
	ld.global.nc.u32 	%r5332, [%rd7+174194688];
	add.s32 	%r5333, %r5332, %r5331;
	ld.global.nc.u32 	%r5334, [%rd7+174260224];
	add.s32 	%r5335, %r5334, %r5333;
	ld.global.nc.u32 	%r5336, [%rd7+174325760];
	add.s32 	%r5337, %r5336, %r5335;
	ld.global.nc.u32 	%r5338, [%rd7+174391296];
	add.s32 	%r5339, %r5338, %r5337;
	ld.global.nc.u32 	%r5340, [%rd7+174456832];
	add.s32 	%r5341, %r5340, %r5339;
	ld.global.nc.u32 	%r5342, [%rd7+174522368];
	add.s32 	%r5343, %r5342, %r5341;
	ld.global.nc.u32 	%r5344, [%rd7+174587904];
	add.s32 	%r5345, %r5344, %r5343;
	ld.global.nc.u32 	%r5346, [%rd7+174653440];
	add.s32 	%r5347, %r5346, %r5345;
	ld.global.nc.u32 	%r5348, [%rd7+174718976];
	add.s32 	%r5349, %r5348, %r5347;
	ld.global.nc.u32 	%r5350, [%rd7+174784512];
	add.s32 	%r5351, %r5350, %r5349;
	ld.global.nc.u32 	%r5352, [%rd7+174850048];
	add.s32 	%r5353, %r5352, %r5351;
	ld.global.nc.u32 	%r5354, [%rd7+174915584];
	add.s32 	%r5355, %r5354, %r5353;
	ld.global.nc.u32 	%r5356, [%rd7+174981120];
	add.s32 	%r5357, %r5356, %r5355;
	ld.global.nc.u32 	%r5358, [%rd7+175046656];
	add.s32 	%r5359, %r5358, %r5357;
	ld.global.nc.u32 	%r5360, [%rd7+175112192];
	add.s32 	%r5361, %r5360, %r5359;
	ld.global.nc.u32 	%r5362, [%rd7+175177728];
	add.s32 	%r5363, %r5362, %r5361;
	ld.global.nc.u32 	%r5364, [%rd7+175243264];
	add.s32 	%r5365, %r5364, %r5363;
	ld.global.nc.u32 	%r5366, [%rd7+175308800];
	add.s32 	%r5367, %r5366, %r5365;
	ld.global.nc.u32 	%r5368, [%rd7+175374336];
	add.s32 	%r5369, %r5368, %r5367;
	ld.global.nc.u32 	%r5370, [%rd7+175439872];
	add.s32 	%r5371, %r5370, %r5369;
	ld.global.nc.u32 	%r5372, [%rd7+175505408];
	add.s32 	%r5373, %r5372, %r5371;
	ld.global.nc.u32 	%r5374, [%rd7+175570944];
	add.s32 	%r5375, %r5374, %r5373;
	ld.global.nc.u32 	%r5376, [%rd7+175636480];
	add.s32 	%r5377, %r5376, %r5375;
	ld.global.nc.u32 	%r5378, [%rd7+175702016];
	add.s32 	%r5379, %r5378, %r5377;
	ld.global.nc.u32 	%r5380, [%rd7+175767552];
	add.s32 	%r5381, %r5380, %r5379;
	ld.global.nc.u32 	%r5382, [%rd7+175833088];
	add.s32 	%r5383, %r5382, %r5381;
	ld.global.nc.u32 	%r5384, [%rd7+175898624];
	add.s32 	%r5385, %r5384, %r5383;
	ld.global.nc.u32 	%r5386, [%rd7+175964160];
	add.s32 	%r5387, %r5386, %r5385;
	ld.global.nc.u32 	%r5388, [%rd7+176029696];
	add.s32 	%r5389, %r5388, %r5387;
	ld.global.nc.u32 	%r5390, [%rd7+176095232];
	add.s32 	%r5391, %r5390, %r5389;
	ld.global.nc.u32 	%r5392, [%rd7+176160768];
	add.s32 	%r5393, %r5392, %r5391;
	ld.global.nc.u32 	%r5394, [%rd7+176226304];
	add.s32 	%r5395, %r5394, %r5393;
	ld.global.nc.u32 	%r5396, [%rd7+176291840];
	add.s32 	%r5397, %r5396, %r5395;
	ld.global.nc.u32 	%r5398, [%rd7+176357376];
	add.s32 	%r5399, %r5398, %r5397;
	ld.global.nc.u32 	%r5400, [%rd7+176422912];
	add.s32 	%r5401, %r5400, %r5399;
	ld.global.nc.u32 	%r5402, [%rd7+176488448];
	add.s32 	%r5403, %r5402, %r5401;
	ld.global.nc.u32 	%r5404, [%rd7+176553984];
	add.s32 	%r5405, %r5404, %r5403;
	ld.global.nc.u32 	%r5406, [%rd7+176619520];
	add.s32 	%r5407, %r5406, %r5405;
	ld.global.nc.u32 	%r5408, [%rd7+176685056];
	add.s32 	%r5409, %r5408, %r5407;
	ld.global.nc.u32 	%r5410, [%rd7+176750592];
	add.s32 	%r5411, %r5410, %r5409;
	ld.global.nc.u32 	%r5412, [%rd7+176816128];
	add.s32 	%r5413, %r5412, %r5411;
	ld.global.nc.u32 	%r5414, [%rd7+176881664];
	add.s32 	%r5415, %r5414, %r5413;
	ld.global.nc.u32 	%r5416, [%rd7+176947200];
	add.s32 	%r5417, %r5416, %r5415;
	ld.global.nc.u32 	%r5418, [%rd7+177012736];
	add.s32 	%r5419, %r5418, %r5417;
	ld.global.nc.u32 	%r5420, [%rd7+177078272];
	add.s32 	%r5421, %r5420, %r5419;
	ld.global.nc.u32 	%r5422, [%rd7+177143808];
	add.s32 	%r5423, %r5422, %r5421;
	ld.global.nc.u32 	%r5424, [%rd7+177209344];
	add.s32 	%r5425, %r5424, %r5423;
	ld.global.nc.u32 	%r5426, [%rd7+177274880];
	add.s32 	%r5427, %r5426, %r5425;
	ld.global.nc.u32 	%r5428, [%rd7+177340416];
	add.s32 	%r5429, %r5428, %r5427;
	ld.global.nc.u32 	%r5430, [%rd7+177405952];
	add.s32 	%r5431, %r5430, %r5429;
	ld.global.nc.u32 	%r5432, [%rd7+177471488];
	add.s32 	%r5433, %r5432, %r5431;
	ld.global.nc.u32 	%r5434, [%rd7+177537024];
	add.s32 	%r5435, %r5434, %r5433;
	ld.global.nc.u32 	%r5436, [%rd7+177602560];
	add.s32 	%r5437, %r5436, %r5435;
	ld.global.nc.u32 	%r5438, [%rd7+177668096];
	add.s32 	%r5439, %r5438, %r5437;
	ld.global.nc.u32 	%r5440, [%rd7+177733632];
	add.s32 	%r5441, %r5440, %r5439;
	ld.global.nc.u32 	%r5442, [%rd7+177799168];
	add.s32 	%r5443, %r5442, %r5441;
	ld.global.nc.u32 	%r5444, [%rd7+177864704];
	add.s32 	%r5445, %r5444, %r5443;
	ld.global.nc.u32 	%r5446, [%rd7+177930240];
	add.s32 	%r5447, %r5446, %r5445;
	ld.global.nc.u32 	%r5448, [%rd7+177995776];
	add.s32 	%r5449, %r5448, %r5447;
	ld.global.nc.u32 	%r5450, [%rd7+178061312];
	add.s32 	%r5451, %r5450, %r5449;
	ld.global.nc.u32 	%r5452, [%rd7+178126848];
	add.s32 	%r5453, %r5452, %r5451;
	ld.global.nc.u32 	%r5454, [%rd7+178192384];
	add.s32 	%r5455, %r5454, %r5453;
	ld.global.nc.u32 	%r5456, [%rd7+178257920];
	add.s32 	%r5457, %r5456, %r5455;
	ld.global.nc.u32 	%r5458, [%rd7+178323456];
	add.s32 	%r5459, %r5458, %r5457;
	ld.global.nc.u32 	%r5460, [%rd7+178388992];
	add.s32 	%r5461, %r5460, %r5459;
	ld.global.nc.u32 	%r5462, [%rd7+178454528];
	add.s32 	%r5463, %r5462, %r5461;
	ld.global.nc.u32 	%r5464, [%rd7+178520064];
	add.s32 	%r5465, %r5464, %r5463;
	ld.global.nc.u32 	%r5466, [%rd7+178585600];
	add.s32 	%r5467, %r5466, %r5465;
	ld.global.nc.u32 	%r5468, [%rd7+178651136];
	add.s32 	%r5469, %r5468, %r5467;
	ld.global.nc.u32 	%r5470, [%rd7+178716672];
	add.s32 	%r5471, %r5470, %r5469;
	ld.global.nc.u32 	%r5472, [%rd7+178782208];
	add.s32 	%r5473, %r5472, %r5471;
	ld.global.nc.u32 	%r5474, [%rd7+178847744];
	add.s32 	%r5475, %r5474, %r5473;
	ld.global.nc.u32 	%r5476, [%rd7+178913280];
	add.s32 	%r5477, %r5476, %r5475;
	ld.global.nc.u32 	%r5478, [%rd7+178978816];
	add.s32 	%r5479, %r5478, %r5477;
	ld.global.nc.u32 	%r5480, [%rd7+179044352];
	add.s32 	%r5481, %r5480, %r5479;
	ld.global.nc.u32 	%r5482, [%rd7+179109888];
	add.s32 	%r5483, %r5482, %r5481;
	ld.global.nc.u32 	%r5484, [%rd7+179175424];
	add.s32 	%r5485, %r5484, %r5483;
	ld.global.nc.u32 	%r5486, [%rd7+179240960];
	add.s32 	%r5487, %r5486, %r5485;
	ld.global.nc.u32 	%r5488, [%rd7+179306496];
	add.s32 	%r5489, %r5488, %r5487;
	ld.global.nc.u32 	%r5490, [%rd7+179372032];
	add.s32 	%r5491, %r5490, %r5489;
	ld.global.nc.u32 	%r5492, [%rd7+179437568];
	add.s32 	%r5493, %r5492, %r5491;
	ld.global.nc.u32 	%r5494, [%rd7+179503104];
	add.s32 	%r5495, %r5494, %r5493;
	ld.global.nc.u32 	%r5496, [%rd7+179568640];
	add.s32 	%r5497, %r5496, %r5495;
	ld.global.nc.u32 	%r5498, [%rd7+179634176];
	add.s32 	%r5499, %r5498, %r5497;
	ld.global.nc.u32 	%r5500, [%rd7+179699712];
	add.s32 	%r5501, %r5500, %r5499;
	ld.global.nc.u32 	%r5502, [%rd7+179765248];
	add.s32 	%r5503, %r5502, %r5501;
	ld.global.nc.u32 	%r5504, [%rd7+179830784];
	add.s32 	%r5505, %r5504, %r5503;
	ld.global.nc.u32 	%r5506, [%rd7+179896320];
	add.s32 	%r5507, %r5506, %r5505;
	ld.global.nc.u32 	%r5508, [%rd7+179961856];
	add.s32 	%r5509, %r5508, %r5507;
	ld.global.nc.u32 	%r5510, [%rd7+180027392];
	add.s32 	%r5511, %r5510, %r5509;
	ld.global.nc.u32 	%r5512, [%rd7+180092928];
	add.s32 	%r5513, %r5512, %r5511;
	ld.global.nc.u32 	%r5514, [%rd7+180158464];
	add.s32 	%r5515, %r5514, %r5513;
	ld.global.nc.u32 	%r5516, [%rd7+180224000];
	add.s32 	%r5517, %r5516, %r5515;
	ld.global.nc.u32 	%r5518, [%rd7+180289536];
	add.s32 	%r5519, %r5518, %r5517;
	ld.global.nc.u32 	%r5520, [%rd7+180355072];
	add.s32 	%r5521, %r5520, %r5519;
	ld.global.nc.u32 	%r5522, [%rd7+180420608];
	add.s32 	%r5523, %r5522, %r5521;
	ld.global.nc.u32 	%r5524, [%rd7+180486144];
	add.s32 	%r5525, %r5524, %r5523;
	ld.global.nc.u32 	%r5526, [%rd7+180551680];
	add.s32 	%r5527, %r5526, %r5525;
	ld.global.nc.u32 	%r5528, [%rd7+180617216];
	add.s32 	%r5529, %r5528, %r5527;
	ld.global.nc.u32 	%r5530, [%rd7+180682752];
	add.s32 	%r5531, %r5530, %r5529;
	ld.global.nc.u32 	%r5532, [%rd7+180748288];
	add.s32 	%r5533, %r5532, %r5531;
	ld.global.nc.u32 	%r5534, [%rd7+180813824];
	add.s32 	%r5535, %r5534, %r5533;
	ld.global.nc.u32 	%r5536, [%rd7+180879360];
	add.s32 	%r5537, %r5536, %r5535;
	ld.global.nc.u32 	%r5538, [%rd7+180944896];
	add.s32 	%r5539, %r5538, %r5537;
	ld.global.nc.u32 	%r5540, [%rd7+181010432];
	add.s32 	%r5541, %r5540, %r5539;
	ld.global.nc.u32 	%r5542, [%rd7+181075968];
	add.s32 	%r5543, %r5542, %r5541;
	ld.global.nc.u32 	%r5544, [%rd7+181141504];
	add.s32 	%r5545, %r5544, %r5543;
	ld.global.nc.u32 	%r5546, [%rd7+181207040];
	add.s32 	%r5547, %r5546, %r5545;
	ld.global.nc.u32 	%r5548, [%rd7+181272576];
	add.s32 	%r5549, %r5548, %r5547;
	ld.global.nc.u32 	%r5550, [%rd7+181338112];
	add.s32 	%r5551, %r5550, %r5549;
	ld.global.nc.u32 	%r5552, [%rd7+181403648];
	add.s32 	%r5553, %r5552, %r5551;
	ld.global.nc.u32 	%r5554, [%rd7+181469184];
	add.s32 	%r5555, %r5554, %r5553;
	ld.global.nc.u32 	%r5556, [%rd7+181534720];
	add.s32 	%r5557, %r5556, %r5555;
	ld.global.nc.u32 	%r5558, [%rd7+181600256];
	add.s32 	%r5559, %r5558, %r5557;
	ld.global.nc.u32 	%r5560, [%rd7+181665792];
	add.s32 	%r5561, %r5560, %r5559;
	ld.global.nc.u32 	%r5562, [%rd7+181731328];
	add.s32 	%r5563, %r5562, %r5561;
	ld.global.nc.u32 	%r5564, [%rd7+181796864];
	add.s32 	%r5565, %r5564, %r5563;
	ld.global.nc.u32 	%r5566, [%rd7+181862400];
	add.s32 	%r5567, %r5566, %r5565;
	ld.global.nc.u32 	%r5568, [%rd7+181927936];
	add.s32 	%r5569, %r5568, %r5567;
	ld.global.nc.u32 	%r5570, [%rd7+181993472];
	add.s32 	%r5571, %r5570, %r5569;
	ld.global.nc.u32 	%r5572, [%rd7+182059008];
	add.s32 	%r5573, %r5572, %r5571;
	ld.global.nc.u32 	%r5574, [%rd7+182124544];
	add.s32 	%r5575, %r5574, %r5573;
	ld.global.nc.u32 	%r5576, [%rd7+182190080];
	add.s32 	%r5577, %r5576, %r5575;
	ld.global.nc.u32 	%r5578, [%rd7+182255616];
	add.s32 	%r5579, %r5578, %r5577;
	ld.global.nc.u32 	%r5580, [%rd7+182321152];
	add.s32 	%r5581, %r5580, %r5579;
	ld.global.nc.u32 	%r5582, [%rd7+182386688];
	add.s32 	%r5583, %r5582, %r5581;
	ld.global.nc.u32 	%r5584, [%rd7+182452224];
	add.s32 	%r5585, %r5584, %r5583;
	ld.global.nc.u32 	%r5586, [%rd7+182517760];
	add.s32 	%r5587, %r5586, %r5585;
	ld.global.nc.u32 	%r5588, [%rd7+182583296];
	add.s32 	%r5589, %r5588, %r5587;
	ld.global.nc.u32 	%r5590, [%rd7+182648832];
	add.s32 	%r5591, %r5590, %r5589;
	ld.global.nc.u32 	%r5592, [%rd7+182714368];
	add.s32 	%r5593, %r5592, %r5591;
	ld.global.nc.u32 	%r5594, [%rd7+182779904];
	add.s32 	%r5595, %r5594, %r5593;
	ld.global.nc.u32 	%r5596, [%rd7+182845440];
	add.s32 	%r5597, %r5596, %r5595;
	ld.global.nc.u32 	%r5598, [%rd7+182910976];
	add.s32 	%r5599, %r5598, %r5597;
	ld.global.nc.u32 	%r5600, [%rd7+182976512];
	add.s32 	%r5601, %r5600, %r5599;
	ld.global.nc.u32 	%r5602, [%rd7+183042048];
	add.s32 	%r5603, %r5602, %r5601;
	ld.global.nc.u32 	%r5604, [%rd7+183107584];
	add.s32 	%r5605, %r5604, %r5603;
	ld.global.nc.u32 	%r5606, [%rd7+183173120];
	add.s32 	%r5607, %r5606, %r5605;
	ld.global.nc.u32 	%r5608, [%rd7+183238656];
	add.s32 	%r5609, %r5608, %r5607;
	ld.global.nc.u32 	%r5610, [%rd7+183304192];
	add.s32 	%r5611, %r5610, %r5609;
	ld.global.nc.u32 	%r5612, [%rd7+183369728];
	add.s32 	%r5613, %r5612, %r5611;
	ld.global.nc.u32 	%r5614, [%rd7+183435264];
	add.s32 	%r5615, %r5614, %r5613;
	ld.global.nc.u32 	%r5616, [%rd7+183500800];
	add.s32 	%r5617, %r5616, %r5615;
	ld.global.nc.u32 	%r5618, [%rd7+183566336];
	add.s32 	%r5619, %r5618, %r5617;
	ld.global.nc.u32 	%r5620, [%rd7+183631872];
	add.s32 	%r5621, %r5620, %r5619;
	ld.global.nc.u32 	%r5622, [%rd7+183697408];
	add.s32 	%r5623, %r5622, %r5621;
	ld.global.nc.u32 	%r5624, [%rd7+183762944];
	add.s32 	%r5625, %r5624, %r5623;
	ld.global.nc.u32 	%r5626, [%rd7+183828480];
	add.s32 	%r5627, %r5626, %r5625;
	ld.global.nc.u32 	%r5628, [%rd7+183894016];
	add.s32 	%r5629, %r5628, %r5627;
	ld.global.nc.u32 	%r5630, [%rd7+183959552];
	add.s32 	%r5631, %r5630, %r5629;
	ld.global.nc.u32 	%r5632, [%rd7+184025088];
	add.s32 	%r5633, %r5632, %r5631;
	ld.global.nc.u32 	%r5634, [%rd7+184090624];
	add.s32 	%r5635, %r5634, %r5633;
	ld.global.nc.u32 	%r5636, [%rd7+184156160];
	add.s32 	%r5637, %r5636, %r5635;
	ld.global.nc.u32 	%r5638, [%rd7+184221696];
	add.s32 	%r5639, %r5638, %r5637;
	ld.global.nc.u32 	%r5640, [%rd7+184287232];
	add.s32 	%r5641, %r5640, %r5639;
	ld.global.nc.u32 	%r5642, [%rd7+184352768];
	add.s32 	%r5643, %r5642, %r5641;
	ld.global.nc.u32 	%r5644, [%rd7+184418304];
	add.s32 	%r5645, %r5644, %r5643;
	ld.global.nc.u32 	%r5646, [%rd7+184483840];
	add.s32 	%r5647, %r5646, %r5645;
	ld.global.nc.u32 	%r5648, [%rd7+184549376];
	add.s32 	%r5649, %r5648, %r5647;
	ld.global.nc.u32 	%r5650, [%rd7+184614912];
	add.s32 	%r5651, %r5650, %r5649;
	ld.global.nc.u32 	%r5652, [%rd7+184680448];
	add.s32 	%r5653, %r5652, %r5651;
	ld.global.nc.u32 	%r5654, [%rd7+184745984];
	add.s32 	%r5655, %r5654, %r5653;
	ld.global.nc.u32 	%r5656, [%rd7+184811520];
	add.s32 	%r5657, %r5656, %r5655;
	ld.global.nc.u32 	%r5658, [%rd7+184877056];
	add.s32 	%r5659, %r5658, %r5657;
	ld.global.nc.u32 	%r5660, [%rd7+184942592];
	add.s32 	%r5661, %r5660, %r5659;
	ld.global.nc.u32 	%r5662, [%rd7+185008128];
	add.s32 	%r5663, %r5662, %r5661;
	ld.global.nc.u32 	%r5664, [%rd7+185073664];
	add.s32 	%r5665, %r5664, %r5663;
	ld.global.nc.u32 	%r5666, [%rd7+185139200];
	add.s32 	%r5667, %r5666, %r5665;
	ld.global.nc.u32 	%r5668, [%rd7+185204736];
	add.s32 	%r5669, %r5668, %r5667;
	ld.global.nc.u32 	%r5670, [%rd7+185270272];
	add.s32 	%r5671, %r5670, %r5669;
	ld.global.nc.u32 	%r5672, [%rd7+185335808];
	add.s32 	%r5673, %r5672, %r5671;
	ld.global.nc.u32 	%r5674, [%rd7+185401344];
	add.s32 	%r5675, %r5674, %r5673;
	ld.global.nc.u32 	%r5676, [%rd7+185466880];
	add.s32 	%r5677, %r5676, %r5675;
	ld.global.nc.u32 	%r5678, [%rd7+185532416];
	add.s32 	%r5679, %r5678, %r5677;
	ld.global.nc.u32 	%r5680, [%rd7+185597952];
	add.s32 	%r5681, %r5680, %r5679;
	ld.global.nc.u32 	%r5682, [%rd7+185663488];
	add.s32 	%r5683, %r5682, %r5681;
	ld.global.nc.u32 	%r5684, [%rd7+185729024];
	add.s32 	%r5685, %r5684, %r5683;
	ld.global.nc.u32 	%r5686, [%rd7+185794560];
	add.s32 	%r5687, %r5686, %r5685;
	ld.global.nc.u32 	%r5688, [%rd7+185860096];
	add.s32 	%r5689, %r5688, %r5687;
	ld.global.nc.u32 	%r5690, [%rd7+185925632];
	add.s32 	%r5691, %r5690, %r5689;
	ld.global.nc.u32 	%r5692, [%rd7+185991168];
	add.s32 	%r5693, %r5692, %r5691;
	ld.global.nc.u32 	%r5694, [%rd7+186056704];
	add.s32 	%r5695, %r5694, %r5693;
	ld.global.nc.u32 	%r5696, [%rd7+186122240];
	add.s32 	%r5697, %r5696, %r5695;
	ld.global.nc.u32 	%r5698, [%rd7+186187776];
	add.s32 	%r5699, %r5698, %r5697;
	ld.global.nc.u32 	%r5700, [%rd7+186253312];
	add.s32 	%r5701, %r5700, %r5699;
	ld.global.nc.u32 	%r5702, [%rd7+186318848];
	add.s32 	%r5703, %r5702, %r5701;
	ld.global.nc.u32 	%r5704, [%rd7+186384384];
	add.s32 	%r5705, %r5704, %r5703;
	ld.global.nc.u32 	%r5706, [%rd7+186449920];
	add.s32 	%r5707, %r5706, %r5705;
	ld.global.nc.u32 	%r5708, [%rd7+186515456];
	add.s32 	%r5709, %r5708, %r5707;
	ld.global.nc.u32 	%r5710, [%rd7+186580992];
	add.s32 	%r5711, %r5710, %r5709;
	ld.global.nc.u32 	%r5712, [%rd7+186646528];
	add.s32 	%r5713, %r5712, %r5711;
	ld.global.nc.u32 	%r5714, [%rd7+186712064];
	add.s32 	%r5715, %r5714, %r5713;
	ld.global.nc.u32 	%r5716, [%rd7+186777600];
	add.s32 	%r5717, %r5716, %r5715;
	ld.global.nc.u32 	%r5718, [%rd7+186843136];
	add.s32 	%r5719, %r5718, %r5717;
	ld.global.nc.u32 	%r5720, [%rd7+186908672];
	add.s32 	%r5721, %r5720, %r5719;
	ld.global.nc.u32 	%r5722, [%rd7+186974208];
	add.s32 	%r5723, %r5722, %r5721;
	ld.global.nc.u32 	%r5724, [%rd7+187039744];
	add.s32 	%r5725, %r5724, %r5723;
	ld.global.nc.u32 	%r5726, [%rd7+187105280];
	add.s32 	%r5727, %r5726, %r5725;
	ld.global.nc.u32 	%r5728, [%rd7+187170816];
	add.s32 	%r5729, %r5728, %r5727;
	ld.global.nc.u32 	%r5730, [%rd7+187236352];
	add.s32 	%r5731, %r5730, %r5729;
	ld.global.nc.u32 	%r5732, [%rd7+187301888];
	add.s32 	%r5733, %r5732, %r5731;
	ld.global.nc.u32 	%r5734, [%rd7+187367424];
	add.s32 	%r5735, %r5734, %r5733;
	ld.global.nc.u32 	%r5736, [%rd7+187432960];
	add.s32 	%r5737, %r5736, %r5735;
	ld.global.nc.u32 	%r5738, [%rd7+187498496];
	add.s32 	%r5739, %r5738, %r5737;
	ld.global.nc.u32 	%r5740, [%rd7+187564032];
	add.s32 	%r5741, %r5740, %r5739;
	ld.global.nc.u32 	%r5742, [%rd7+187629568];
	add.s32 	%r5743, %r5742, %r5741;
	ld.global.nc.u32 	%r5744, [%rd7+187695104];
	add.s32 	%r5745, %r5744, %r5743;
	ld.global.nc.u32 	%r5746, [%rd7+187760640];
	add.s32 	%r5747, %r5746, %r5745;
	ld.global.nc.u32 	%r5748, [%rd7+187826176];
	add.s32 	%r5749, %r5748, %r5747;
	ld.global.nc.u32 	%r5750, [%rd7+187891712];
	add.s32 	%r5751, %r5750, %r5749;
	ld.global.nc.u32 	%r5752, [%rd7+187957248];
	add.s32 	%r5753, %r5752, %r5751;
	ld.global.nc.u32 	%r5754, [%rd7+188022784];
	add.s32 	%r5755, %r5754, %r5753;
	ld.global.nc.u32 	%r5756, [%rd7+188088320];
	add.s32 	%r5757, %r5756, %r5755;
	ld.global.nc.u32 	%r5758, [%rd7+188153856];
	add.s32 	%r5759, %r5758, %r5757;
	ld.global.nc.u32 	%r5760, [%rd7+188219392];
	add.s32 	%r5761, %r5760, %r5759;
	ld.global.nc.u32 	%r5762, [%rd7+188284928];
	add.s32 	%r5763, %r5762, %r5761;
	ld.global.nc.u32 	%r5764, [%rd7+188350464];
	add.s32 	%r5765, %r5764, %r5763;
	ld.global.nc.u32 	%r5766, [%rd7+188416000];
	add.s32 	%r5767, %r5766, %r5765;
	ld.global.nc.u32 	%r5768, [%rd7+188481536];
	add.s32 	%r5769, %r5768, %r5767;
	ld.global.nc.u32 	%r5770, [%rd7+188547072];
	add.s32 	%r5771, %r5770, %r5769;
	ld.global.nc.u32 	%r5772, [%rd7+188612608];
	add.s32 	%r5773, %r5772, %r5771;
	ld.global.nc.u32 	%r5774, [%rd7+188678144];
	add.s32 	%r5775, %r5774, %r5773;
	ld.global.nc.u32 	%r5776, [%rd7+188743680];
	add.s32 	%r5777, %r5776, %r5775;
	ld.global.nc.u32 	%r5778, [%rd7+188809216];
	add.s32 	%r5779, %r5778, %r5777;
	ld.global.nc.u32 	%r5780, [%rd7+188874752];
	add.s32 	%r5781, %r5780, %r5779;
	ld.global.nc.u32 	%r5782, [%rd7+188940288];
	add.s32 	%r5783, %r5782, %r5781;
	ld.global.nc.u32 	%r5784, [%rd7+189005824];
	add.s32 	%r5785, %r5784, %r5783;
	ld.global.nc.u32 	%r5786, [%rd7+189071360];
	add.s32 	%r5787, %r5786, %r5785;
	ld.global.nc.u32 	%r5788, [%rd7+189136896];
	add.s32 	%r5789, %r5788, %r5787;
	ld.global.nc.u32 	%r5790, [%rd7+189202432];
	add.s32 	%r5791, %r5790, %r5789;
	ld.global.nc.u32 	%r5792, [%rd7+189267968];
	add.s32 	%r5793, %r5792, %r5791;
	ld.global.nc.u32 	%r5794, [%rd7+189333504];
	add.s32 	%r5795, %r5794, %r5793;
	ld.global.nc.u32 	%r5796, [%rd7+189399040];
	add.s32 	%r5797, %r5796, %r5795;
	ld.global.nc.u32 	%r5798, [%rd7+189464576];
	add.s32 	%r5799, %r5798, %r5797;
	ld.global.nc.u32 	%r5800, [%rd7+189530112];
	add.s32 	%r5801, %r5800, %r5799;
	ld.global.nc.u32 	%r5802, [%rd7+189595648];
	add.s32 	%r5803, %r5802, %r5801;
	ld.global.nc.u32 	%r5804, [%rd7+189661184];
	add.s32 	%r5805, %r5804, %r5803;
	ld.global.nc.u32 	%r5806, [%rd7+189726720];
	add.s32 	%r5807, %r5806, %r5805;
	ld.global.nc.u32 	%r5808, [%rd7+189792256];
	add.s32 	%r5809, %r5808, %r5807;
	ld.global.nc.u32 	%r5810, [%rd7+189857792];
	add.s32 	%r5811, %r5810, %r5809;
	ld.global.nc.u32 	%r5812, [%rd7+189923328];
	add.s32 	%r5813, %r5812, %r5811;
	ld.global.nc.u32 	%r5814, [%rd7+189988864];
	add.s32 	%r5815, %r5814, %r5813;
	ld.global.nc.u32 	%r5816, [%rd7+190054400];
	add.s32 	%r5817, %r5816, %r5815;
	ld.global.nc.u32 	%r5818, [%rd7+190119936];
	add.s32 	%r5819, %r5818, %r5817;
	ld.global.nc.u32 	%r5820, [%rd7+190185472];
	add.s32 	%r5821, %r5820, %r5819;
	ld.global.nc.u32 	%r5822, [%rd7+190251008];
	add.s32 	%r5823, %r5822, %r5821;
	ld.global.nc.u32 	%r5824, [%rd7+190316544];
	add.s32 	%r5825, %r5824, %r5823;
	ld.global.nc.u32 	%r5826, [%rd7+190382080];
	add.s32 	%r5827, %r5826, %r5825;
	ld.global.nc.u32 	%r5828, [%rd7+190447616];
	add.s32 	%r5829, %r5828, %r5827;
	ld.global.nc.u32 	%r5830, [%rd7+190513152];
	add.s32 	%r5831, %r5830, %r5829;
	ld.global.nc.u32 	%r5832, [%rd7+190578688];
	add.s32 	%r5833, %r5832, %r5831;
	ld.global.nc.u32 	%r5834, [%rd7+190644224];
	add.s32 	%r5835, %r5834, %r5833;
	ld.global.nc.u32 	%r5836, [%rd7+190709760];
	add.s32 	%r5837, %r5836, %r5835;
	ld.global.nc.u32 	%r5838, [%rd7+190775296];
	add.s32 	%r5839, %r5838, %r5837;
	ld.global.nc.u32 	%r5840, [%rd7+190840832];
	add.s32 	%r5841, %r5840, %r5839;
	ld.global.nc.u32 	%r5842, [%rd7+190906368];
	add.s32 	%r5843, %r5842, %r5841;
	ld.global.nc.u32 	%r5844, [%rd7+190971904];
	add.s32 	%r5845, %r5844, %r5843;
	ld.global.nc.u32 	%r5846, [%rd7+191037440];
	add.s32 	%r5847, %r5846, %r5845;
	ld.global.nc.u32 	%r5848, [%rd7+191102976];
	add.s32 	%r5849, %r5848, %r5847;
	ld.global.nc.u32 	%r5850, [%rd7+191168512];
	add.s32 	%r5851, %r5850, %r5849;
	ld.global.nc.u32 	%r5852, [%rd7+191234048];
	add.s32 	%r5853, %r5852, %r5851;
	ld.global.nc.u32 	%r5854, [%rd7+191299584];
	add.s32 	%r5855, %r5854, %r5853;
	ld.global.nc.u32 	%r5856, [%rd7+191365120];
	add.s32 	%r5857, %r5856, %r5855;
	ld.global.nc.u32 	%r5858, [%rd7+191430656];
	add.s32 	%r5859, %r5858, %r5857;
	ld.global.nc.u32 	%r5860, [%rd7+191496192];
	add.s32 	%r5861, %r5860, %r5859;
	ld.global.nc.u32 	%r5862, [%rd7+191561728];
	add.s32 	%r5863, %r5862, %r5861;
	ld.global.nc.u32 	%r5864, [%rd7+191627264];
	add.s32 	%r5865, %r5864, %r5863;
	ld.global.nc.u32 	%r5866, [%rd7+191692800];
	add.s32 	%r5867, %r5866, %r5865;
	ld.global.nc.u32 	%r5868, [%rd7+191758336];
	add.s32 	%r5869, %r5868, %r5867;
	ld.global.nc.u32 	%r5870, [%rd7+191823872];
	add.s32 	%r5871, %r5870, %r5869;
	ld.global.nc.u32 	%r5872, [%rd7+191889408];
	add.s32 	%r5873, %r5872, %r5871;
	ld.global.nc.u32 	%r5874, [%rd7+191954944];
	add.s32 	%r5875, %r5874, %r5873;
	ld.global.nc.u32 	%r5876, [%rd7+192020480];
	add.s32 	%r5877, %r5876, %r5875;
	ld.global.nc.u32 	%r5878, [%rd7+192086016];
	add.s32 	%r5879, %r5878, %r5877;
	ld.global.nc.u32 	%r5880, [%rd7+192151552];
	add.s32 	%r5881, %r5880, %r5879;
	ld.global.nc.u32 	%r5882, [%rd7+192217088];
	add.s32 	%r5883, %r5882, %r5881;
	ld.global.nc.u32 	%r5884, [%rd7+192282624];
	add.s32 	%r5885, %r5884, %r5883;
	ld.global.nc.u32 	%r5886, [%rd7+192348160];
	add.s32 	%r5887, %r5886, %r5885;
	ld.global.nc.u32 	%r5888, [%rd7+192413696];
	add.s32 	%r5889, %r5888, %r5887;
	ld.global.nc.u32 	%r5890, [%rd7+192479232];
	add.s32 	%r5891, %r5890, %r5889;
	ld.global.nc.u32 	%r5892, [%rd7+192544768];
	add.s32 	%r5893, %r5892, %r5891;
	ld.global.nc.u32 	%r5894, [%rd7+192610304];
	add.s32 	%r5895, %r5894, %r5893;
	ld.global.nc.u32 	%r5896, [%rd7+192675840];
	add.s32 	%r5897, %r5896, %r5895;
	ld.global.nc.u32 	%r5898, [%rd7+192741376];
	add.s32 	%r5899, %r5898, %r5897;
	ld.global.nc.u32 	%r5900, [%rd7+192806912];
	add.s32 	%r5901, %r5900, %r5899;
	ld.global.nc.u32 	%r5902, [%rd7+192872448];
	add.s32 	%r5903, %r5902, %r5901;
	ld.global.nc.u32 	%r5904, [%rd7+192937984];
	add.s32 	%r5905, %r5904, %r5903;
	ld.global.nc.u32 	%r5906, [%rd7+193003520];
	add.s32 	%r5907, %r5906, %r5905;
	ld.global.nc.u32 	%r5908, [%rd7+193069056];
	add.s32 	%r5909, %r5908, %r5907;
	ld.global.nc.u32 	%r5910, [%rd7+193134592];
	add.s32 	%r5911, %r5910, %r5909;
	ld.global.nc.u32 	%r5912, [%rd7+193200128];
	add.s32 	%r5913, %r5912, %r5911;
	ld.global.nc.u32 	%r5914, [%rd7+193265664];
	add.s32 	%r5915, %r5914, %r5913;
	ld.global.nc.u32 	%r5916, [%rd7+193331200];
	add.s32 	%r5917, %r5916, %r5915;
	ld.global.nc.u32 	%r5918, [%rd7+193396736];
	add.s32 	%r5919, %r5918, %r5917;
	ld.global.nc.u32 	%r5920, [%rd7+193462272];
	add.s32 	%r5921, %r5920, %r5919;
	ld.global.nc.u32 	%r5922, [%rd7+193527808];
	add.s32 	%r5923, %r5922, %r5921;
	ld.global.nc.u32 	%r5924, [%rd7+193593344];
	add.s32 	%r5925, %r5924, %r5923;
	ld.global.nc.u32 	%r5926, [%rd7+193658880];
	add.s32 	%r5927, %r5926, %r5925;
	ld.global.nc.u32 	%r5928, [%rd7+193724416];
	add.s32 	%r5929, %r5928, %r5927;
	ld.global.nc.u32 	%r5930, [%rd7+193789952];
	add.s32 	%r5931, %r5930, %r5929;
	ld.global.nc.u32 	%r5932, [%rd7+193855488];
	add.s32 	%r5933, %r5932, %r5931;
	ld.global.nc.u32 	%r5934, [%rd7+193921024];
	add.s32 	%r5935, %r5934, %r5933;
	ld.global.nc.u32 	%r5936, [%rd7+193986560];
	add.s32 	%r5937, %r5936, %r5935;
	ld.global.nc.u32 	%r5938, [%rd7+194052096];
	add.s32 	%r5939, %r5938, %r5937;
	ld.global.nc.u32 	%r5940, [%rd7+194117632];
	add.s32 	%r5941, %r5940, %r5939;
	ld.global.nc.u32 	%r5942, [%rd7+194183168];
	add.s32 	%r5943, %r5942, %r5941;
	ld.global.nc.u32 	%r5944, [%rd7+194248704];
	add.s32 	%r5945, %r5944, %r5943;
	ld.global.nc.u32 	%r5946, [%rd7+194314240];
	add.s32 	%r5947, %r5946, %r5945;
	ld.global.nc.u32 	%r5948, [%rd7+194379776];
	add.s32 	%r5949, %r5948, %r5947;
	ld.global.nc.u32 	%r5950, [%rd7+194445312];
	add.s32 	%r5951, %r5950, %r5949;
	ld.global.nc.u32 	%r5952, [%rd7+194510848];
	add.s32 	%r5953, %r5952, %r5951;
	ld.global.nc.u32 	%r5954, [%rd7+194576384];
	add.s32 	%r5955, %r5954, %r5953;
	ld.global.nc.u32 	%r5956, [%rd7+194641920];
	add.s32 	%r5957, %r5956, %r5955;
	ld.global.nc.u32 	%r5958, [%rd7+194707456];
	add.s32 	%r5959, %r5958, %r5957;
	ld.global.nc.u32 	%r5960, [%rd7+194772992];
	add.s32 	%r5961, %r5960, %r5959;
	ld.global.nc.u32 	%r5962, [%rd7+194838528];
	add.s32 	%r5963, %r5962, %r5961;
	ld.global.nc.u32 	%r5964, [%rd7+194904064];
	add.s32 	%r5965, %r5964, %r5963;
	ld.global.nc.u32 	%r5966, [%rd7+194969600];
	add.s32 	%r5967, %r5966, %r5965;
	ld.global.nc.u32 	%r5968, [%rd7+195035136];
	add.s32 	%r5969, %r5968, %r5967;
	ld.global.nc.u32 	%r5970, [%rd7+195100672];
	add.s32 	%r5971, %r5970, %r5969;
	ld.global.nc.u32 	%r5972, [%rd7+195166208];
	add.s32 	%r5973, %r5972, %r5971;
	ld.global.nc.u32 	%r5974, [%rd7+195231744];
	add.s32 	%r5975, %r5974, %r5973;
	ld.global.nc.u32 	%r5976, [%rd7+195297280];
	add.s32 	%r5977, %r5976, %r5975;
	ld.global.nc.u32 	%r5978, [%rd7+195362816];
	add.s32 	%r5979, %r5978, %r5977;
	ld.global.nc.u32 	%r5980, [%rd7+195428352];
	add.s32 	%r5981, %r5980, %r5979;
	ld.global.nc.u32 	%r5982, [%rd7+195493888];
	add.s32 	%r5983, %r5982, %r5981;
	ld.global.nc.u32 	%r5984, [%rd7+195559424];
	add.s32 	%r5985, %r5984, %r5983;
	ld.global.nc.u32 	%r5986, [%rd7+195624960];
	add.s32 	%r5987, %r5986, %r5985;
	ld.global.nc.u32 	%r5988, [%rd7+195690496];
	add.s32 	%r5989, %r5988, %r5987;
	ld.global.nc.u32 	%r5990, [%rd7+195756032];
	add.s32 	%r5991, %r5990, %r5989;
	ld.global.nc.u32 	%r5992, [%rd7+195821568];
	add.s32 	%r5993, %r5992, %r5991;
	ld.global.nc.u32 	%r5994, [%rd7+195887104];
	add.s32 	%r5995, %r5994, %r5993;
	ld.global.nc.u32 	%r5996, [%rd7+195952640];
	add.s32 	%r5997, %r5996, %r5995;
	ld.global.nc.u32 	%r5998, [%rd7+196018176];
	add.s32 	%r5999, %r5998, %r5997;
	ld.global.nc.u32 	%r6000, [%rd7+196083712];
	add.s32 	%r6001, %r6000, %r5999;
	ld.global.nc.u32 	%r6002, [%rd7+196149248];
	add.s32 	%r6003, %r6002, %r6001;
	ld.global.nc.u32 	%r6004, [%rd7+196214784];
	add.s32 	%r6005, %r6004, %r6003;
	ld.global.nc.u32 	%r6006, [%rd7+196280320];
	add.s32 	%r6007, %r6006, %r6005;
	ld.global.nc.u32 	%r6008, [%rd7+196345856];
	add.s32 	%r6009, %r6008, %r6007;
	ld.global.nc.u32 	%r6010, [%rd7+196411392];
	add.s32 	%r6011, %r6010, %r6009;
	ld.global.nc.u32 	%r6012, [%rd7+196476928];
	add.s32 	%r6013, %r6012, %r6011;
	ld.global.nc.u32 	%r6014, [%rd7+196542464];
	add.s32 	%r6015, %r6014, %r6013;
	ld.global.nc.u32 	%r6016, [%rd7+196608000];
	add.s32 	%r6017, %r6016, %r6015;
	ld.global.nc.u32 	%r6018, [%rd7+196673536];
	add.s32 	%r6019, %r6018, %r6017;
	ld.global.nc.u32 	%r6020, [%rd7+196739072];
	add.s32 	%r6021, %r6020, %r6019;
	ld.global.nc.u32 	%r6022, [%rd7+196804608];
	add.s32 	%r6023, %r6022, %r6021;
	ld.global.nc.u32 	%r6024, [%rd7+196870144];
	add.s32 	%r6025, %r6024, %r6023;
	ld.global.nc.u32 	%r6026, [%rd7+196935680];
	add.s32 	%r6027, %r6026, %r6025;
	ld.global.nc.u32 	%r6028, [%rd7+197001216];
	add.s32 	%r6029, %r6028, %r6027;
	ld.global.nc.u32 	%r6030, [%rd7+197066752];
	add.s32 	%r6031, %r6030, %r6029;
	ld.global.nc.u32 	%r6032, [%rd7+197132288];
	add.s32 	%r6033, %r6032, %r6031;
	ld.global.nc.u32 	%r6034, [%rd7+197197824];
	add.s32 	%r6035, %r6034, %r6033;
	ld.global.nc.u32 	%r6036, [%rd7+197263360];
	add.s32 	%r6037, %r6036, %r6035;
	ld.global.nc.u32 	%r6038, [%rd7+197328896];
	add.s32 	%r6039, %r6038, %r6037;
	ld.global.nc.u32 	%r6040, [%rd7+197394432];
	add.s32 	%r6041, %r6040, %r6039;
	ld.global.nc.u32 	%r6042, [%rd7+197459968];
	add.s32 	%r6043, %r6042, %r6041;
	ld.global.nc.u32 	%r6044, [%rd7+197525504];
	add.s32 	%r6045, %r6044, %r6043;
	ld.global.nc.u32 	%r6046, [%rd7+197591040];
	add.s32 	%r6047, %r6046, %r6045;
	ld.global.nc.u32 	%r6048, [%rd7+197656576];
	add.s32 	%r6049, %r6048, %r6047;
	ld.global.nc.u32 	%r6050, [%rd7+197722112];
	add.s32 	%r6051, %r6050, %r6049;
	ld.global.nc.u32 	%r6052, [%rd7+197787648];
	add.s32 	%r6053, %r6052, %r6051;
	ld.global.nc.u32 	%r6054, [%rd7+197853184];
	add.s32 	%r6055, %r6054, %r6053;
	ld.global.nc.u32 	%r6056, [%rd7+197918720];
	add.s32 	%r6057, %r6056, %r6055;
	ld.global.nc.u32 	%r6058, [%rd7+197984256];
	add.s32 	%r6059, %r6058, %r6057;
	ld.global.nc.u32 	%r6060, [%rd7+198049792];
	add.s32 	%r6061, %r6060, %r6059;
	ld.global.nc.u32 	%r6062, [%rd7+198115328];
	add.s32 	%r6063, %r6062, %r6061;
	ld.global.nc.u32 	%r6064, [%rd7+198180864];
	add.s32 	%r6065, %r6064, %r6063;
	ld.global.nc.u32 	%r6066, [%rd7+198246400];
	add.s32 	%r6067, %r6066, %r6065;
	ld.global.nc.u32 	%r6068, [%rd7+198311936];
	add.s32 	%r6069, %r6068, %r6067;
	ld.global.nc.u32 	%r6070, [%rd7+198377472];
	add.s32 	%r6071, %r6070, %r6069;
	ld.global.nc.u32 	%r6072, [%rd7+198443008];
	add.s32 	%r6073, %r6072, %r6071;
	ld.global.nc.u32 	%r6074, [%rd7+198508544];
	add.s32 	%r6075, %r6074, %r6073;
	ld.global.nc.u32 	%r6076, [%rd7+198574080];
	add.s32 	%r6077, %r6076, %r6075;
	ld.global.nc.u32 	%r6078, [%rd7+198639616];
	add.s32 	%r6079, %r6078, %r6077;
	ld.global.nc.u32 	%r6080, [%rd7+198705152];
	add.s32 	%r6081, %r6080, %r6079;
	ld.global.nc.u32 	%r6082, [%rd7+198770688];
	add.s32 	%r6083, %r6082, %r6081;
	ld.global.nc.u32 	%r6084, [%rd7+198836224];
	add.s32 	%r6085, %r6084, %r6083;
	ld.global.nc.u32 	%r6086, [%rd7+198901760];
	add.s32 	%r6087, %r6086, %r6085;
	ld.global.nc.u32 	%r6088, [%rd7+198967296];
	add.s32 	%r6089, %r6088, %r6087;
	ld.global.nc.u32 	%r6090, [%rd7+199032832];
	add.s32 	%r6091, %r6090, %r6089;
	ld.global.nc.u32 	%r6092, [%rd7+199098368];
	add.s32 	%r6093, %r6092, %r6091;
	ld.global.nc.u32 	%r6094, [%rd7+199163904];
	add.s32 	%r6095, %r6094, %r6093;
	ld.global.nc.u32 	%r6096, [%rd7+199229440];
	add.s32 	%r6097, %r6096, %r6095;
	ld.global.nc.u32 	%r6098, [%rd7+199294976];
	add.s32 	%r6099, %r6098, %r6097;
	ld.global.nc.u32 	%r6100, [%rd7+199360512];
	add.s32 	%r6101, %r6100, %r6099;
	ld.global.nc.u32 	%r6102, [%rd7+199426048];
	add.s32 	%r6103, %r6102, %r6101;
	ld.global.nc.u32 	%r6104, [%rd7+199491584];
	add.s32 	%r6105, %r6104, %r6103;
	ld.global.nc.u32 	%r6106, [%rd7+199557120];
	add.s32 	%r6107, %r6106, %r6105;
	ld.global.nc.u32 	%r6108, [%rd7+199622656];
	add.s32 	%r6109, %r6108, %r6107;
	ld.global.nc.u32 	%r6110, [%rd7+199688192];
	add.s32 	%r6111, %r6110, %r6109;
	ld.global.nc.u32 	%r6112, [%rd7+199753728];
	add.s32 	%r6113, %r6112, %r6111;
	ld.global.nc.u32 	%r6114, [%rd7+199819264];
	add.s32 	%r6115, %r6114, %r6113;
	ld.global.nc.u32 	%r6116, [%rd7+199884800];
	add.s32 	%r6117, %r6116, %r6115;
	ld.global.nc.u32 	%r6118, [%rd7+199950336];
	add.s32 	%r6119, %r6118, %r6117;
	ld.global.nc.u32 	%r6120, [%rd7+200015872];
	add.s32 	%r6121, %r6120, %r6119;
	ld.global.nc.u32 	%r6122, [%rd7+200081408];
	add.s32 	%r6123, %r6122, %r6121;
	ld.global.nc.u32 	%r6124, [%rd7+200146944];
	add.s32 	%r6125, %r6124, %r6123;
	ld.global.nc.u32 	%r6126, [%rd7+200212480];
	add.s32 	%r6127, %r6126, %r6125;
	ld.global.nc.u32 	%r6128, [%rd7+200278016];
	add.s32 	%r6129, %r6128, %r6127;
	ld.global.nc.u32 	%r6130, [%rd7+200343552];
	add.s32 	%r6131, %r6130, %r6129;
	ld.global.nc.u32 	%r6132, [%rd7+200409088];
	add.s32 	%r6133, %r6132, %r6131;
	ld.global.nc.u32 	%r6134, [%rd7+200474624];
	add.s32 	%r6135, %r6134, %r6133;
	ld.global.nc.u32 	%r6136, [%rd7+200540160];
	add.s32 	%r6137, %r6136, %r6135;
	ld.global.nc.u32 	%r6138, [%rd7+200605696];
	add.s32 	%r6139, %r6138, %r6137;
	ld.global.nc.u32 	%r6140, [%rd7+200671232];
	add.s32 	%r6141, %r6140, %r6139;
	ld.global.nc.u32 	%r6142, [%rd7+200736768];
	add.s32 	%r6143, %r6142, %r6141;
	ld.global.nc.u32 	%r6144, [%rd7+200802304];
	add.s32 	%r6145, %r6144, %r6143;
	ld.global.nc.u32 	%r6146, [%rd7+200867840];
	add.s32 	%r6147, %r6146, %r6145;
	ld.global.nc.u32 	%r6148, [%rd7+200933376];
	add.s32 	%r6149, %r6148, %r6147;
	ld.global.nc.u32 	%r6150, [%rd7+200998912];
	add.s32 	%r6151, %r6150, %r6149;
	ld.global.nc.u32 	%r6152, [%rd7+201064448];
	add.s32 	%r6153, %r6152, %r6151;
	ld.global.nc.u32 	%r6154, [%rd7+201129984];
	add.s32 	%r6155, %r6154, %r6153;
	ld.global.nc.u32 	%r6156, [%rd7+201195520];
	add.s32 	%r6157, %r6156, %r6155;
	ld.global.nc.u32 	%r6158, [%rd7+201261056];
	add.s32 	%r6159, %r6158, %r6157;
	ld.global.nc.u32 	%r6160, [%rd7+201326592];
	add.s32 	%r6161, %r6160, %r6159;
	ld.global.nc.u32 	%r6162, [%rd7+201392128];
	add.s32 	%r6163, %r6162, %r6161;
	ld.global.nc.u32 	%r6164, [%rd7+201457664];
	add.s32 	%r6165, %r6164, %r6163;
	ld.global.nc.u32 	%r6166, [%rd7+201523200];
	add.s32 	%r6167, %r6166, %r6165;
	ld.global.nc.u32 	%r6168, [%rd7+201588736];
	add.s32 	%r6169, %r6168, %r6167;
	ld.global.nc.u32 	%r6170, [%rd7+201654272];
	add.s32 	%r6171, %r6170, %r6169;
	ld.global.nc.u32 	%r6172, [%rd7+201719808];
	add.s32 	%r6173, %r6172, %r6171;
	ld.global.nc.u32 	%r6174, [%rd7+201785344];
	add.s32 	%r6175, %r6174, %r6173;
	ld.global.nc.u32 	%r6176, [%rd7+201850880];
	add.s32 	%r6177, %r6176, %r6175;
	ld.global.nc.u32 	%r6178, [%rd7+201916416];
	add.s32 	%r6179, %r6178, %r6177;
	ld.global.nc.u32 	%r6180, [%rd7+201981952];
	add.s32 	%r6181, %r6180, %r6179;
	ld.global.nc.u32 	%r6182, [%rd7+202047488];
	add.s32 	%r6183, %r6182, %r6181;
	ld.global.nc.u32 	%r6184, [%rd7+202113024];
	add.s32 	%r6185, %r6184, %r6183;
	ld.global.nc.u32 	%r6186, [%rd7+202178560];
	add.s32 	%r6187, %r6186, %r6185;
	ld.global.nc.u32 	%r6188, [%rd7+202244096];
	add.s32 	%r6189, %r6188, %r6187;
	ld.global.nc.u32 	%r6190, [%rd7+202309632];
	add.s32 	%r6191, %r6190, %r6189;
	ld.global.nc.u32 	%r6192, [%rd7+202375168];
	add.s32 	%r6193, %r6192, %r6191;
	ld.global.nc.u32 	%r6194, [%rd7+202440704];
	add.s32 	%r6195, %r6194, %r6193;
	ld.global.nc.u32 	%r6196, [%rd7+202506240];
	add.s32 	%r6197, %r6196, %r6195;
	ld.global.nc.u32 	%r6198, [%rd7+202571776];
	add.s32 	%r6199, %r6198, %r6197;
	ld.global.nc.u32 	%r6200, [%rd7+202637312];
	add.s32 	%r6201, %r6200, %r6199;
	ld.global.nc.u32 	%r6202, [%rd7+202702848];
	add.s32 	%r6203, %r6202, %r6201;
	ld.global.nc.u32 	%r6204, [%rd7+202768384];
	add.s32 	%r6205, %r6204, %r6203;
	ld.global.nc.u32 	%r6206, [%rd7+202833920];
	add.s32 	%r6207, %r6206, %r6205;
	ld.global.nc.u32 	%r6208, [%rd7+202899456];
	add.s32 	%r6209, %r6208, %r6207;
	ld.global.nc.u32 	%r6210, [%rd7+202964992];
	add.s32 	%r6211, %r6210, %r6209;
	ld.global.nc.u32 	%r6212, [%rd7+203030528];
	add.s32 	%r6213, %r6212, %r6211;
	ld.global.nc.u32 	%r6214, [%rd7+203096064];
	add.s32 	%r6215, %r6214, %r6213;
	ld.global.nc.u32 	%r6216, [%rd7+203161600];
	add.s32 	%r6217, %r6216, %r6215;
	ld.global.nc.u32 	%r6218, [%rd7+203227136];
	add.s32 	%r6219, %r6218, %r6217;
	ld.global.nc.u32 	%r6220, [%rd7+203292672];
	add.s32 	%r6221, %r6220, %r6219;
	ld.global.nc.u32 	%r6222, [%rd7+203358208];
	add.s32 	%r6223, %r6222, %r6221;
	ld.global.nc.u32 	%r6224, [%rd7+203423744];
	add.s32 	%r6225, %r6224, %r6223;
	ld.global.nc.u32 	%r6226, [%rd7+203489280];
	add.s32 	%r6227, %r6226, %r6225;
	ld.global.nc.u32 	%r6228, [%rd7+203554816];
	add.s32 	%r6229, %r6228, %r6227;
	ld.global.nc.u32 	%r6230, [%rd7+203620352];
	add.s32 	%r6231, %r6230, %r6229;
	ld.global.nc.u32 	%r6232, [%rd7+203685888];
	add.s32 	%r6233, %r6232, %r6231;
	ld.global.nc.u32 	%r6234, [%rd7+203751424];
	add.s32 	%r6235, %r6234, %r6233;
	ld.global.nc.u32 	%r6236, [%rd7+203816960];
	add.s32 	%r6237, %r6236, %r6235;
	ld.global.nc.u32 	%r6238, [%rd7+203882496];
	add.s32 	%r6239, %r6238, %r6237;
	ld.global.nc.u32 	%r6240, [%rd7+203948032];
	add.s32 	%r6241, %r6240, %r6239;
	ld.global.nc.u32 	%r6242, [%rd7+204013568];
	add.s32 	%r6243, %r6242, %r6241;
	ld.global.nc.u32 	%r6244, [%rd7+204079104];
	add.s32 	%r6245, %r6244, %r6243;
	ld.global.nc.u32 	%r6246, [%rd7+204144640];
	add.s32 	%r6247, %r6246, %r6245;
	ld.global.nc.u32 	%r6248, [%rd7+204210176];
	add.s32 	%r6249, %r6248, %r6247;
	ld.global.nc.u32 	%r6250, [%rd7+204275712];
	add.s32 	%r6251, %r6250, %r6249;
	ld.global.nc.u32 	%r6252, [%rd7+204341248];
	add.s32 	%r6253, %r6252, %r6251;
	ld.global.nc.u32 	%r6254, [%rd7+204406784];
	add.s32 	%r6255, %r6254, %r6253;
	ld.global.nc.u32 	%r6256, [%rd7+204472320];
	add.s32 	%r6257, %r6256, %r6255;
	ld.global.nc.u32 	%r6258, [%rd7+204537856];
	add.s32 	%r6259, %r6258, %r6257;
	ld.global.nc.u32 	%r6260, [%rd7+204603392];
	add.s32 	%r6261, %r6260, %r6259;
	ld.global.nc.u32 	%r6262, [%rd7+204668928];
	add.s32 	%r6263, %r6262, %r6261;
	ld.global.nc.u32 	%r6264, [%rd7+204734464];
	add.s32 	%r6265, %r6264, %r6263;
	ld.global.nc.u32 	%r6266, [%rd7+204800000];
	add.s32 	%r6267, %r6266, %r6265;
	ld.global.nc.u32 	%r6268, [%rd7+204865536];
	add.s32 	%r6269, %r6268, %r6267;
	ld.global.nc.u32 	%r6270, [%rd7+204931072];
	add.s32 	%r6271, %r6270, %r6269;
	ld.global.nc.u32 	%r6272, [%rd7+204996608];
	add.s32 	%r6273, %r6272, %r6271;
	ld.global.nc.u32 	%r6274, [%rd7+205062144];
	add.s32 	%r6275, %r6274, %r6273;
	ld.global.nc.u32 	%r6276, [%rd7+205127680];
	add.s32 	%r6277, %r6276, %r6275;
	ld.global.nc.u32 	%r6278, [%rd7+205193216];
	add.s32 	%r6279, %r6278, %r6277;
	ld.global.nc.u32 	%r6280, [%rd7+205258752];
	add.s32 	%r6281, %r6280, %r6279;
	ld.global.nc.u32 	%r6282, [%rd7+205324288];
	add.s32 	%r6283, %r6282, %r6281;
	ld.global.nc.u32 	%r6284, [%rd7+205389824];
	add.s32 	%r6285, %r6284, %r6283;
	ld.global.nc.u32 	%r6286, [%rd7+205455360];
	add.s32 	%r6287, %r6286, %r6285;
	ld.global.nc.u32 	%r6288, [%rd7+205520896];
	add.s32 	%r6289, %r6288, %r6287;
	ld.global.nc.u32 	%r6290, [%rd7+205586432];
	add.s32 	%r6291, %r6290, %r6289;
	ld.global.nc.u32 	%r6292, [%rd7+205651968];
	add.s32 	%r6293, %r6292, %r6291;
	ld.global.nc.u32 	%r6294, [%rd7+205717504];
	add.s32 	%r6295, %r6294, %r6293;
	ld.global.nc.u32 	%r6296, [%rd7+205783040];
	add.s32 	%r6297, %r6296, %r6295;
	ld.global.nc.u32 	%r6298, [%rd7+205848576];
	add.s32 	%r6299, %r6298, %r6297;
	ld.global.nc.u32 	%r6300, [%rd7+205914112];
	add.s32 	%r6301, %r6300, %r6299;
	ld.global.nc.u32 	%r6302, [%rd7+205979648];
	add.s32 	%r6303, %r6302, %r6301;
	ld.global.nc.u32 	%r6304, [%rd7+206045184];
	add.s32 	%r6305, %r6304, %r6303;
	ld.global.nc.u32 	%r6306, [%rd7+206110720];
	add.s32 	%r6307, %r6306, %r6305;
	ld.global.nc.u32 	%r6308, [%rd7+206176256];
	add.s32 	%r6309, %r6308, %r6307;
	ld.global.nc.u32 	%r6310, [%rd7+206241792];
	add.s32 	%r6311, %r6310, %r6309;
	ld.global.nc.u32 	%r6312, [%rd7+206307328];
	add.s32 	%r6313, %r6312, %r6311;
	ld.global.nc.u32 	%r6314, [%rd7+206372864];
	add.s32 	%r6315, %r6314, %r6313;
	ld.global.nc.u32 	%r6316, [%rd7+206438400];
	add.s32 	%r6317, %r6316, %r6315;
	ld.global.nc.u32 	%r6318, [%rd7+206503936];
	add.s32 	%r6319, %r6318, %r6317;
	ld.global.nc.u32 	%r6320, [%rd7+206569472];
	add.s32 	%r6321, %r6320, %r6319;
	ld.global.nc.u32 	%r6322, [%rd7+206635008];
	add.s32 	%r6323, %r6322, %r6321;
	ld.global.nc.u32 	%r6324, [%rd7+206700544];
	add.s32 	%r6325, %r6324, %r6323;
	ld.global.nc.u32 	%r6326, [%rd7+206766080];
	add.s32 	%r6327, %r6326, %r6325;
	ld.global.nc.u32 	%r6328, [%rd7+206831616];
	add.s32 	%r6329, %r6328, %r6327;
	ld.global.nc.u32 	%r6330, [%rd7+206897152];
	add.s32 	%r6331, %r6330, %r6329;
	ld.global.nc.u32 	%r6332, [%rd7+206962688];
	add.s32 	%r6333, %r6332, %r6331;
	ld.global.nc.u32 	%r6334, [%rd7+207028224];
	add.s32 	%r6335, %r6334, %r6333;
	ld.global.nc.u32 	%r6336, [%rd7+207093760];
	add.s32 	%r6337, %r6336, %r6335;
	ld.global.nc.u32 	%r6338, [%rd7+207159296];
	add.s32 	%r6339, %r6338, %r6337;
	ld.global.nc.u32 	%r6340, [%rd7+207224832];
	add.s32 	%r6341, %r6340, %r6339;
	ld.global.nc.u32 	%r6342, [%rd7+207290368];
	add.s32 	%r6343, %r6342, %r6341;
	ld.global.nc.u32 	%r6344, [%rd7+207355904];
	add.s32 	%r6345, %r6344, %r6343;
	ld.global.nc.u32 	%r6346, [%rd7+207421440];
	add.s32 	%r6347, %r6346, %r6345;
	ld.global.nc.u32 	%r6348, [%rd7+207486976];
	add.s32 	%r6349, %r6348, %r6347;
	ld.global.nc.u32 	%r6350, [%rd7+207552512];
	add.s32 	%r6351, %r6350, %r6349;
	ld.global.nc.u32 	%r6352, [%rd7+207618048];
	add.s32 	%r6353, %r6352, %r6351;
	ld.global.nc.u32 	%r6354, [%rd7+207683584];
	add.s32 	%r6355, %r6354, %r6353;
	ld.global.nc.u32 	%r6356, [%rd7+207749120];
	add.s32 	%r6357, %r6356, %r6355;
	ld.global.nc.u32 	%r6358, [%rd7+207814656];
	add.s32 	%r6359, %r6358, %r6357;
	ld.global.nc.u32 	%r6360, [%rd7+207880192];
	add.s32 	%r6361, %r6360, %r6359;
	ld.global.nc.u32 	%r6362, [%rd7+207945728];
	add.s32 	%r6363, %r6362, %r6361;
	ld.global.nc.u32 	%r6364, [%rd7+208011264];
	add.s32 	%r6365, %r6364, %r6363;
	ld.global.nc.u32 	%r6366, [%rd7+208076800];
	add.s32 	%r6367, %r6366, %r6365;
	ld.global.nc.u32 	%r6368, [%rd7+208142336];
	add.s32 	%r6369, %r6368, %r6367;
	ld.global.nc.u32 	%r6370, [%rd7+208207872];
	add.s32 	%r6371, %r6370, %r6369;
	ld.global.nc.u32 	%r6372, [%rd7+208273408];
	add.s32 	%r6373, %r6372, %r6371;
	ld.global.nc.u32 	%r6374, [%rd7+208338944];
	add.s32 	%r6375, %r6374, %r6373;
	ld.global.nc.u32 	%r6376, [%rd7+208404480];
	add.s32 	%r6377, %r6376, %r6375;
	ld.global.nc.u32 	%r6378, [%rd7+208470016];
	add.s32 	%r6379, %r6378, %r6377;
	ld.global.nc.u32 	%r6380, [%rd7+208535552];
	add.s32 	%r6381, %r6380, %r6379;
	ld.global.nc.u32 	%r6382, [%rd7+208601088];
	add.s32 	%r6383, %r6382, %r6381;
	ld.global.nc.u32 	%r6384, [%rd7+208666624];
	add.s32 	%r6385, %r6384, %r6383;
	ld.global.nc.u32 	%r6386, [%rd7+208732160];
	add.s32 	%r6387, %r6386, %r6385;
	ld.global.nc.u32 	%r6388, [%rd7+208797696];
	add.s32 	%r6389, %r6388, %r6387;
	ld.global.nc.u32 	%r6390, [%rd7+208863232];
	add.s32 	%r6391, %r6390, %r6389;
	ld.global.nc.u32 	%r6392, [%rd7+208928768];
	add.s32 	%r6393, %r6392, %r6391;
	ld.global.nc.u32 	%r6394, [%rd7+208994304];
	add.s32 	%r6395, %r6394, %r6393;
	ld.global.nc.u32 	%r6396, [%rd7+209059840];
	add.s32 	%r6397, %r6396, %r6395;
	ld.global.nc.u32 	%r6398, [%rd7+209125376];
	add.s32 	%r6399, %r6398, %r6397;
	ld.global.nc.u32 	%r6400, [%rd7+209190912];
	add.s32 	%r6401, %r6400, %r6399;
	ld.global.nc.u32 	%r6402, [%rd7+209256448];
	add.s32 	%r6403, %r6402, %r6401;
	ld.global.nc.u32 	%r6404, [%rd7+209321984];
	add.s32 	%r6405, %r6404, %r6403;
	ld.global.nc.u32 	%r6406, [%rd7+209387520];
	add.s32 	%r6407, %r6406, %r6405;
	ld.global.nc.u32 	%r6408, [%rd7+209453056];
	add.s32 	%r6409, %r6408, %r6407;
	ld.global.nc.u32 	%r6410, [%rd7+209518592];
	add.s32 	%r6411, %r6410, %r6409;
	ld.global.nc.u32 	%r6412, [%rd7+209584128];
	add.s32 	%r6413, %r6412, %r6411;
	ld.global.nc.u32 	%r6414, [%rd7+209649664];
	add.s32 	%r6415, %r6414, %r6413;
	ld.global.nc.u32 	%r6416, [%rd7+209715200];
	add.s32 	%r6417, %r6416, %r6415;
	ld.global.nc.u32 	%r6418, [%rd7+209780736];
	add.s32 	%r6419, %r6418, %r6417;
	ld.global.nc.u32 	%r6420, [%rd7+209846272];
	add.s32 	%r6421, %r6420, %r6419;
	ld.global.nc.u32 	%r6422, [%rd7+209911808];
	add.s32 	%r6423, %r6422, %r6421;
	ld.global.nc.u32 	%r6424, [%rd7+209977344];
	add.s32 	%r6425, %r6424, %r6423;
	ld.global.nc.u32 	%r6426, [%rd7+210042880];
	add.s32 	%r6427, %r6426, %r6425;
	ld.global.nc.u32 	%r6428, [%rd7+210108416];
	add.s32 	%r6429, %r6428, %r6427;
	ld.global.nc.u32 	%r6430, [%rd7+210173952];
	add.s32 	%r6431, %r6430, %r6429;
	ld.global.nc.u32 	%r6432, [%rd7+210239488];
	add.s32 	%r6433, %r6432, %r6431;
	ld.global.nc.u32 	%r6434, [%rd7+210305024];
	add.s32 	%r6435, %r6434, %r6433;
	ld.global.nc.u32 	%r6436, [%rd7+210370560];
	add.s32 	%r6437, %r6436, %r6435;
	ld.global.nc.u32 	%r6438, [%rd7+210436096];
	add.s32 	%r6439, %r6438, %r6437;
	ld.global.nc.u32 	%r6440, [%rd7+210501632];
	add.s32 	%r6441, %r6440, %r6439;
	ld.global.nc.u32 	%r6442, [%rd7+210567168];
	add.s32 	%r6443, %r6442, %r6441;
	ld.global.nc.u32 	%r6444, [%rd7+210632704];
	add.s32 	%r6445, %r6444, %r6443;
	ld.global.nc.u32 	%r6446, [%rd7+210698240];
	add.s32 	%r6447, %r6446, %r6445;
	ld.global.nc.u32 	%r6448, [%rd7+210763776];
	add.s32 	%r6449, %r6448, %r6447;
	ld.global.nc.u32 	%r6450, [%rd7+210829312];
	add.s32 	%r6451, %r6450, %r6449;
	ld.global.nc.u32 	%r6452, [%rd7+210894848];
	add.s32 	%r6453, %r6452, %r6451;
	ld.global.nc.u32 	%r6454, [%rd7+210960384];
	add.s32 	%r6455, %r6454, %r6453;
	ld.global.nc.u32 	%r6456, [%rd7+211025920];
	add.s32 	%r6457, %r6456, %r6455;
	ld.global.nc.u32 	%r6458, [%rd7+211091456];
	add.s32 	%r6459, %r6458, %r6457;
	ld.global.nc.u32 	%r6460, [%rd7+211156992];
	add.s32 	%r6461, %r6460, %r6459;
	ld.global.nc.u32 	%r6462, [%rd7+211222528];
	add.s32 	%r6463, %r6462, %r6461;
	ld.global.nc.u32 	%r6464, [%rd7+211288064];
	add.s32 	%r6465, %r6464, %r6463;
	ld.global.nc.u32 	%r6466, [%rd7+211353600];
	add.s32 	%r6467, %r6466, %r6465;
	ld.global.nc.u32 	%r6468, [%rd7+211419136];
	add.s32 	%r6469, %r6468, %r6467;
	ld.global.nc.u32 	%r6470, [%rd7+211484672];
	add.s32 	%r6471, %r6470, %r6469;
	ld.global.nc.u32 	%r6472, [%rd7+211550208];
	add.s32 	%r6473, %r6472, %r6471;
	ld.global.nc.u32 	%r6474, [%rd7+211615744];
	add.s32 	%r6475, %r6474, %r6473;
	ld.global.nc.u32 	%r6476, [%rd7+211681280];
	add.s32 	%r6477, %r6476, %r6475;
	ld.global.nc.u32 	%r6478, [%rd7+211746816];
	add.s32 	%r6479, %r6478, %r6477;
	ld.global.nc.u32 	%r6480, [%rd7+211812352];
	add.s32 	%r6481, %r6480, %r6479;
	ld.global.nc.u32 	%r6482, [%rd7+211877888];
	add.s32 	%r6483, %r6482, %r6481;
	ld.global.nc.u32 	%r6484, [%rd7+211943424];
	add.s32 	%r6485, %r6484, %r6483;
	ld.global.nc.u32 	%r6486, [%rd7+212008960];
	add.s32 	%r6487, %r6486, %r6485;
	ld.global.nc.u32 	%r6488, [%rd7+212074496];
	add.s32 	%r6489, %r6488, %r6487;
	ld.global.nc.u32 	%r6490, [%rd7+212140032];
	add.s32 	%r6491, %r6490, %r6489;
	ld.global.nc.u32 	%r6492, [%rd7+212205568];
	add.s32 	%r6493, %r6492, %r6491;
	ld.global.nc.u32 	%r6494, [%rd7+212271104];
	add.s32 	%r6495, %r6494, %r6493;
	ld.global.nc.u32 	%r6496, [%rd7+212336640];
	add.s32 	%r6497, %r6496, %r6495;
	ld.global.nc.u32 	%r6498, [%rd7+212402176];
	add.s32 	%r6499, %r6498, %r6497;
	ld.global.nc.u32 	%r6500, [%rd7+212467712];
	add.s32 	%r6501, %r6500, %r6499;
	ld.global.nc.u32 	%r6502, [%rd7+212533248];
	add.s32 	%r6503, %r6502, %r6501;
	ld.global.nc.u32 	%r6504, [%rd7+212598784];
	add.s32 	%r6505, %r6504, %r6503;
	ld.global.nc.u32 	%r6506, [%rd7+212664320];
	add.s32 	%r6507, %r6506, %r6505;
	ld.global.nc.u32 	%r6508, [%rd7+212729856];
	add.s32 	%r6509, %r6508, %r6507;
	ld.global.nc.u32 	%r6510, [%rd7+212795392];
	add.s32 	%r6511, %r6510, %r6509;
	ld.global.nc.u32 	%r6512, [%rd7+212860928];
	add.s32 	%r6513, %r6512, %r6511;
	ld.global.nc.u32 	%r6514, [%rd7+212926464];
	add.s32 	%r6515, %r6514, %r6513;
	ld.global.nc.u32 	%r6516, [%rd7+212992000];
	add.s32 	%r6517, %r6516, %r6515;
	ld.global.nc.u32 	%r6518, [%rd7+213057536];
	add.s32 	%r6519, %r6518, %r6517;
	ld.global.nc.u32 	%r6520, [%rd7+213123072];
	add.s32 	%r6521, %r6520, %r6519;
	ld.global.nc.u32 	%r6522, [%rd7+213188608];
	add.s32 	%r6523, %r6522, %r6521;
	ld.global.nc.u32 	%r6524, [%rd7+213254144];
	add.s32 	%r6525, %r6524, %r6523;
	ld.global.nc.u32 	%r6526, [%rd7+213319680];
	add.s32 	%r6527, %r6526, %r6525;
	ld.global.nc.u32 	%r6528, [%rd7+213385216];
	add.s32 	%r6529, %r6528, %r6527;
	ld.global.nc.u32 	%r6530, [%rd7+213450752];
	add.s32 	%r6531, %r6530, %r6529;
	ld.global.nc.u32 	%r6532, [%rd7+213516288];
	add.s32 	%r6533, %r6532, %r6531;
	ld.global.nc.u32 	%r6534, [%rd7+213581824];
	add.s32 	%r6535, %r6534, %r6533;
	ld.global.nc.u32 	%r6536, [%rd7+213647360];
	add.s32 	%r6537, %r6536, %r6535;
	ld.global.nc.u32 	%r6538, [%rd7+213712896];
	add.s32 	%r6539, %r6538, %r6537;
	ld.global.nc.u32 	%r6540, [%rd7+213778432];
	add.s32 	%r6541, %r6540, %r6539;
	ld.global.nc.u32 	%r6542, [%rd7+213843968];
	add.s32 	%r6543, %r6542, %r6541;
	ld.global.nc.u32 	%r6544, [%rd7+213909504];
	add.s32 	%r6545, %r6544, %r6543;
	ld.global.nc.u32 	%r6546, [%rd7+213975040];
	add.s32 	%r6547, %r6546, %r6545;
	ld.global.nc.u32 	%r6548, [%rd7+214040576];
	add.s32 	%r6549, %r6548, %r6547;
	ld.global.nc.u32 	%r6550, [%rd7+214106112];
	add.s32 	%r6551, %r6550, %r6549;
	ld.global.nc.u32 	%r6552, [%rd7+214171648];
	add.s32 	%r6553, %r6552, %r6551;
	ld.global.nc.u32 	%r6554, [%rd7+214237184];
	add.s32 	%r6555, %r6554, %r6553;
	ld.global.nc.u32 	%r6556, [%rd7+214302720];
	add.s32 	%r6557, %r6556, %r6555;
	ld.global.nc.u32 	%r6558, [%rd7+214368256];
	add.s32 	%r6559, %r6558, %r6557;
	ld.global.nc.u32 	%r6560, [%rd7+214433792];
	add.s32 	%r6561, %r6560, %r6559;
	ld.global.nc.u32 	%r6562, [%rd7+214499328];
	add.s32 	%r6563, %r6562, %r6561;
	ld.global.nc.u32 	%r6564, [%rd7+214564864];
	add.s32 	%r6565, %r6564, %r6563;
	ld.global.nc.u32 	%r6566, [%rd7+214630400];
	add.s32 	%r6567, %r6566, %r6565;
	ld.global.nc.u32 	%r6568, [%rd7+214695936];
	add.s32 	%r6569, %r6568, %r6567;
	ld.global.nc.u32 	%r6570, [%rd7+214761472];
	add.s32 	%r6571, %r6570, %r6569;
	ld.global.nc.u32 	%r6572, [%rd7+214827008];
	add.s32 	%r6573, %r6572, %r6571;
	ld.global.nc.u32 	%r6574, [%rd7+214892544];
	add.s32 	%r6575, %r6574, %r6573;
	ld.global.nc.u32 	%r6576, [%rd7+214958080];
	add.s32 	%r6577, %r6576, %r6575;
	ld.global.nc.u32 	%r6578, [%rd7+215023616];
	add.s32 	%r6579, %r6578, %r6577;
	ld.global.nc.u32 	%r6580, [%rd7+215089152];
	add.s32 	%r6581, %r6580, %r6579;
	ld.global.nc.u32 	%r6582, [%rd7+215154688];
	add.s32 	%r6583, %r6582, %r6581;
	ld.global.nc.u32 	%r6584, [%rd7+215220224];
	add.s32 	%r6585, %r6584, %r6583;
	ld.global.nc.u32 	%r6586, [%rd7+215285760];
	add.s32 	%r6587, %r6586, %r6585;
	ld.global.nc.u32 	%r6588, [%rd7+215351296];
	add.s32 	%r6589, %r6588, %r6587;
	ld.global.nc.u32 	%r6590, [%rd7+215416832];
	add.s32 	%r6591, %r6590, %r6589;
	ld.global.nc.u32 	%r6592, [%rd7+215482368];
	add.s32 	%r6593, %r6592, %r6591;
	ld.global.nc.u32 	%r6594, [%rd7+215547904];
	add.s32 	%r6595, %r6594, %r6593;
	ld.global.nc.u32 	%r6596, [%rd7+215613440];
	add.s32 	%r6597, %r6596, %r6595;
	ld.global.nc.u32 	%r6598, [%rd7+215678976];
	add.s32 	%r6599, %r6598, %r6597;
	ld.global.nc.u32 	%r6600, [%rd7+215744512];
	add.s32 	%r6601, %r6600, %r6599;
	ld.global.nc.u32 	%r6602, [%rd7+215810048];
	add.s32 	%r6603, %r6602, %r6601;
	ld.global.nc.u32 	%r6604, [%rd7+215875584];
	add.s32 	%r6605, %r6604, %r6603;
	ld.global.nc.u32 	%r6606, [%rd7+215941120];
	add.s32 	%r6607, %r6606, %r6605;
	ld.global.nc.u32 	%r6608, [%rd7+216006656];
	add.s32 	%r6609, %r6608, %r6607;
	ld.global.nc.u32 	%r6610, [%rd7+216072192];
	add.s32 	%r6611, %r6610, %r6609;
	ld.global.nc.u32 	%r6612, [%rd7+216137728];
	add.s32 	%r6613, %r6612, %r6611;
	ld.global.nc.u32 	%r6614, [%rd7+216203264];
	add.s32 	%r6615, %r6614, %r6613;
	ld.global.nc.u32 	%r6616, [%rd7+216268800];
	add.s32 	%r6617, %r6616, %r6615;
	ld.global.nc.u32 	%r6618, [%rd7+216334336];
	add.s32 	%r6619, %r6618, %r6617;
	ld.global.nc.u32 	%r6620, [%rd7+216399872];
	add.s32 	%r6621, %r6620, %r6619;
	ld.global.nc.u32 	%r6622, [%rd7+216465408];
	add.s32 	%r6623, %r6622, %r6621;
	ld.global.nc.u32 	%r6624, [%rd7+216530944];
	add.s32 	%r6625, %r6624, %r6623;
	ld.global.nc.u32 	%r6626, [%rd7+216596480];
	add.s32 	%r6627, %r6626, %r6625;
	ld.global.nc.u32 	%r6628, [%rd7+216662016];
	add.s32 	%r6629, %r6628, %r6627;
	ld.global.nc.u32 	%r6630, [%rd7+216727552];
	add.s32 	%r6631, %r6630, %r6629;
	ld.global.nc.u32 	%r6632, [%rd7+216793088];
	add.s32 	%r6633, %r6632, %r6631;
	ld.global.nc.u32 	%r6634, [%rd7+216858624];
	add.s32 	%r6635, %r6634, %r6633;
	ld.global.nc.u32 	%r6636, [%rd7+216924160];
	add.s32 	%r6637, %r6636, %r6635;
	ld.global.nc.u32 	%r6638, [%rd7+216989696];
	add.s32 	%r6639, %r6638, %r6637;
	ld.global.nc.u32 	%r6640, [%rd7+217055232];
	add.s32 	%r6641, %r6640, %r6639;
	ld.global.nc.u32 	%r6642, [%rd7+217120768];
	add.s32 	%r6643, %r6642, %r6641;
	ld.global.nc.u32 	%r6644, [%rd7+217186304];
	add.s32 	%r6645, %r6644, %r6643;
	ld.global.nc.u32 	%r6646, [%rd7+217251840];
	add.s32 	%r6647, %r6646, %r6645;
	ld.global.nc.u32 	%r6648, [%rd7+217317376];
	add.s32 	%r6649, %r6648, %r6647;
	ld.global.nc.u32 	%r6650, [%rd7+217382912];
	add.s32 	%r6651, %r6650, %r6649;
	ld.global.nc.u32 	%r6652, [%rd7+217448448];
	add.s32 	%r6653, %r6652, %r6651;
	ld.global.nc.u32 	%r6654, [%rd7+217513984];
	add.s32 	%r6655, %r6654, %r6653;
	ld.global.nc.u32 	%r6656, [%rd7+217579520];
	add.s32 	%r6657, %r6656, %r6655;
	ld.global.nc.u32 	%r6658, [%rd7+217645056];
	add.s32 	%r6659, %r6658, %r6657;
	ld.global.nc.u32 	%r6660, [%rd7+217710592];
	add.s32 	%r6661, %r6660, %r6659;
	ld.global.nc.u32 	%r6662, [%rd7+217776128];
	add.s32 	%r6663, %r6662, %r6661;
	ld.global.nc.u32 	%r6664, [%rd7+217841664];
	add.s32 	%r6665, %r6664, %r6663;
	ld.global.nc.u32 	%r6666, [%rd7+217907200];
	add.s32 	%r6667, %r6666, %r6665;
	ld.global.nc.u32 	%r6668, [%rd7+217972736];
	add.s32 	%r6669, %r6668, %r6667;
	ld.global.nc.u32 	%r6670, [%rd7+218038272];
	add.s32 	%r6671, %r6670, %r6669;
	ld.global.nc.u32 	%r6672, [%rd7+218103808];
	add.s32 	%r6673, %r6672, %r6671;
	ld.global.nc.u32 	%r6674, [%rd7+218169344];
	add.s32 	%r6675, %r6674, %r6673;
	ld.global.nc.u32 	%r6676, [%rd7+218234880];
	add.s32 	%r6677, %r6676, %r6675;
	ld.global.nc.u32 	%r6678, [%rd7+218300416];
	add.s32 	%r6679, %r6678, %r6677;
	ld.global.nc.u32 	%r6680, [%rd7+218365952];
	add.s32 	%r6681, %r6680, %r6679;
	ld.global.nc.u32 	%r6682, [%rd7+218431488];
	add.s32 	%r6683, %r6682, %r6681;
	ld.global.nc.u32 	%r6684, [%rd7+218497024];
	add.s32 	%r6685, %r6684, %r6683;
	ld.global.nc.u32 	%r6686, [%rd7+218562560];
	add.s32 	%r6687, %r6686, %r6685;
	ld.global.nc.u32 	%r6688, [%rd7+218628096];
	add.s32 	%r6689, %r6688, %r6687;
	ld.global.nc.u32 	%r6690, [%rd7+218693632];
	add.s32 	%r6691, %r6690, %r6689;
	ld.global.nc.u32 	%r6692, [%rd7+218759168];
	add.s32 	%r6693, %r6692, %r6691;
	ld.global.nc.u32 	%r6694, [%rd7+218824704];
	add.s32 	%r6695, %r6694, %r6693;
	ld.global.nc.u32 	%r6696, [%rd7+218890240];
	add.s32 	%r6697, %r6696, %r6695;
	ld.global.nc.u32 	%r6698, [%rd7+218955776];
	add.s32 	%r6699, %r6698, %r6697;
	ld.global.nc.u32 	%r6700, [%rd7+219021312];
	add.s32 	%r6701, %r6700, %r6699;
	ld.global.nc.u32 	%r6702, [%rd7+219086848];
	add.s32 	%r6703, %r6702, %r6701;
	ld.global.nc.u32 	%r6704, [%rd7+219152384];
	add.s32 	%r6705, %r6704, %r6703;
	ld.global.nc.u32 	%r6706, [%rd7+219217920];
	add.s32 	%r6707, %r6706, %r6705;
	ld.global.nc.u32 	%r6708, [%rd7+219283456];
	add.s32 	%r6709, %r6708, %r6707;
	ld.global.nc.u32 	%r6710, [%rd7+219348992];
	add.s32 	%r6711, %r6710, %r6709;
	ld.global.nc.u32 	%r6712, [%rd7+219414528];
	add.s32 	%r6713, %r6712, %r6711;
	ld.global.nc.u32 	%r6714, [%rd7+219480064];
	add.s32 	%r6715, %r6714, %r6713;
	ld.global.nc.u32 	%r6716, [%rd7+219545600];
	add.s32 	%r6717, %r6716, %r6715;
	ld.global.nc.u32 	%r6718, [%rd7+219611136];
	add.s32 	%r6719, %r6718, %r6717;
	ld.global.nc.u32 	%r6720, [%rd7+219676672];
	add.s32 	%r6721, %r6720, %r6719;
	ld.global.nc.u32 	%r6722, [%rd7+219742208];
	add.s32 	%r6723, %r6722, %r6721;
	ld.global.nc.u32 	%r6724, [%rd7+219807744];
	add.s32 	%r6725, %r6724, %r6723;
	ld.global.nc.u32 	%r6726, [%rd7+219873280];
	add.s32 	%r6727, %r6726, %r6725;
	ld.global.nc.u32 	%r6728, [%rd7+219938816];
	add.s32 	%r6729, %r6728, %r6727;
	ld.global.nc.u32 	%r6730, [%rd7+220004352];
	add.s32 	%r6731, %r6730, %r6729;
	ld.global.nc.u32 	%r6732, [%rd7+220069888];
	add.s32 	%r6733, %r6732, %r6731;
	ld.global.nc.u32 	%r6734, [%rd7+220135424];
	add.s32 	%r6735, %r6734, %r6733;
	ld.global.nc.u32 	%r6736, [%rd7+220200960];
	add.s32 	%r6737, %r6736, %r6735;
	ld.global.nc.u32 	%r6738, [%rd7+220266496];
	add.s32 	%r6739, %r6738, %r6737;
	ld.global.nc.u32 	%r6740, [%rd7+220332032];
	add.s32 	%r6741, %r6740, %r6739;
	ld.global.nc.u32 	%r6742, [%rd7+220397568];
	add.s32 	%r6743, %r6742, %r6741;
	ld.global.nc.u32 	%r6744, [%rd7+220463104];
	add.s32 	%r6745, %r6744, %r6743;
	ld.global.nc.u32 	%r6746, [%rd7+220528640];
	add.s32 	%r6747, %r6746, %r6745;
	ld.global.nc.u32 	%r6748, [%rd7+220594176];
	add.s32 	%r6749, %r6748, %r6747;
	ld.global.nc.u32 	%r6750, [%rd7+220659712];
	add.s32 	%r6751, %r6750, %r6749;
	ld.global.nc.u32 	%r6752, [%rd7+220725248];
	add.s32 	%r6753, %r6752, %r6751;
	ld.global.nc.u32 	%r6754, [%rd7+220790784];
	add.s32 	%r6755, %r6754, %r6753;
	ld.global.nc.u32 	%r6756, [%rd7+220856320];
	add.s32 	%r6757, %r6756, %r6755;
	ld.global.nc.u32 	%r6758, [%rd7+220921856];
	add.s32 	%r6759, %r6758, %r6757;
	ld.global.nc.u32 	%r6760, [%rd7+220987392];
	add.s32 	%r6761, %r6760, %r6759;
	ld.global.nc.u32 	%r6762, [%rd7+221052928];
	add.s32 	%r6763, %r6762, %r6761;
	ld.global.nc.u32 	%r6764, [%rd7+221118464];
	add.s32 	%r6765, %r6764, %r6763;
	ld.global.nc.u32 	%r6766, [%rd7+221184000];
	add.s32 	%r6767, %r6766, %r6765;
	ld.global.nc.u32 	%r6768, [%rd7+221249536];
	add.s32 	%r6769, %r6768, %r6767;
	ld.global.nc.u32 	%r6770, [%rd7+221315072];
	add.s32 	%r6771, %r6770, %r6769;
	ld.global.nc.u32 	%r6772, [%rd7+221380608];
	add.s32 	%r6773, %r6772, %r6771;
	ld.global.nc.u32 	%r6774, [%rd7+221446144];
	add.s32 	%r6775, %r6774, %r6773;
	ld.global.nc.u32 	%r6776, [%rd7+221511680];
	add.s32 	%r6777, %r6776, %r6775;
	ld.global.nc.u32 	%r6778, [%rd7+221577216];
	add.s32 	%r6779, %r6778, %r6777;
	ld.global.nc.u32 	%r6780, [%rd7+221642752];
	add.s32 	%r6781, %r6780, %r6779;
	ld.global.nc.u32 	%r6782, [%rd7+221708288];
	add.s32 	%r6783, %r6782, %r6781;
	ld.global.nc.u32 	%r6784, [%rd7+221773824];
	add.s32 	%r6785, %r6784, %r6783;
	ld.global.nc.u32 	%r6786, [%rd7+221839360];
	add.s32 	%r6787, %r6786, %r6785;
	ld.global.nc.u32 	%r6788, [%rd7+221904896];
	add.s32 	%r6789, %r6788, %r6787;
	ld.global.nc.u32 	%r6790, [%rd7+221970432];
	add.s32 	%r6791, %r6790, %r6789;
	ld.global.nc.u32 	%r6792, [%rd7+222035968];
	add.s32 	%r6793, %r6792, %r6791;
	ld.global.nc.u32 	%r6794, [%rd7+222101504];
	add.s32 	%r6795, %r6794, %r6793;
	ld.global.nc.u32 	%r6796, [%rd7+222167040];
	add.s32 	%r6797, %r6796, %r6795;
	ld.global.nc.u32 	%r6798, [%rd7+222232576];
	add.s32 	%r6799, %r6798, %r6797;
	ld.global.nc.u32 	%r6800, [%rd7+222298112];
	add.s32 	%r6801, %r6800, %r6799;
	ld.global.nc.u32 	%r6802, [%rd7+222363648];
	add.s32 	%r6803, %r6802, %r6801;
	ld.global.nc.u32 	%r6804, [%rd7+222429184];
	add.s32 	%r6805, %r6804, %r6803;
	ld.global.nc.u32 	%r6806, [%rd7+222494720];
	add.s32 	%r6807, %r6806, %r6805;
	ld.global.nc.u32 	%r6808, [%rd7+222560256];
	add.s32 	%r6809, %r6808, %r6807;
	ld.global.nc.u32 	%r6810, [%rd7+222625792];
	add.s32 	%r6811, %r6810, %r6809;
	ld.global.nc.u32 	%r6812, [%rd7+222691328];
	add.s32 	%r6813, %r6812, %r6811;
	ld.global.nc.u32 	%r6814, [%rd7+222756864];
	add.s32 	%r6815, %r6814, %r6813;
	ld.global.nc.u32 	%r6816, [%rd7+222822400];
	add.s32 	%r6817, %r6816, %r6815;
	ld.global.nc.u32 	%r6818, [%rd7+222887936];
	add.s32 	%r6819, %r6818, %r6817;
	ld.global.nc.u32 	%r6820, [%rd7+222953472];
	add.s32 	%r6821, %r6820, %r6819;
	ld.global.nc.u32 	%r6822, [%rd7+223019008];
	add.s32 	%r6823, %r6822, %r6821;
	ld.global.nc.u32 	%r6824, [%rd7+223084544];
	add.s32 	%r6825, %r6824, %r6823;
	ld.global.nc.u32 	%r6826, [%rd7+223150080];
	add.s32 	%r6827, %r6826, %r6825;
	ld.global.nc.u32 	%r6828, [%rd7+223215616];
	add.s32 	%r6829, %r6828, %r6827;
	ld.global.nc.u32 	%r6830, [%rd7+223281152];
	add.s32 	%r6831, %r6830, %r6829;
	ld.global.nc.u32 	%r6832, [%rd7+223346688];
	add.s32 	%r6833, %r6832, %r6831;
	ld.global.nc.u32 	%r6834, [%rd7+223412224];
	add.s32 	%r6835, %r6834, %r6833;
	ld.global.nc.u32 	%r6836, [%rd7+223477760];
	add.s32 	%r6837, %r6836, %r6835;
	ld.global.nc.u32 	%r6838, [%rd7+223543296];
	add.s32 	%r6839, %r6838, %r6837;
	ld.global.nc.u32 	%r6840, [%rd7+223608832];
	add.s32 	%r6841, %r6840, %r6839;
	ld.global.nc.u32 	%r6842, [%rd7+223674368];
	add.s32 	%r6843, %r6842, %r6841;
	ld.global.nc.u32 	%r6844, [%rd7+223739904];
	add.s32 	%r6845, %r6844, %r6843;
	ld.global.nc.u32 	%r6846, [%rd7+223805440];
	add.s32 	%r6847, %r6846, %r6845;
	ld.global.nc.u32 	%r6848, [%rd7+223870976];
	add.s32 	%r6849, %r6848, %r6847;
	ld.global.nc.u32 	%r6850, [%rd7+223936512];
	add.s32 	%r6851, %r6850, %r6849;
	ld.global.nc.u32 	%r6852, [%rd7+224002048];
	add.s32 	%r6853, %r6852, %r6851;
	ld.global.nc.u32 	%r6854, [%rd7+224067584];
	add.s32 	%r6855, %r6854, %r6853;
	ld.global.nc.u32 	%r6856, [%rd7+224133120];
	add.s32 	%r6857, %r6856, %r6855;
	ld.global.nc.u32 	%r6858, [%rd7+224198656];
	add.s32 	%r6859, %r6858, %r6857;
	ld.global.nc.u32 	%r6860, [%rd7+224264192];
	add.s32 	%r6861, %r6860, %r6859;
	ld.global.nc.u32 	%r6862, [%rd7+224329728];
	add.s32 	%r6863, %r6862, %r6861;
	ld.global.nc.u32 	%r6864, [%rd7+224395264];
	add.s32 	%r6865, %r6864, %r6863;
	ld.global.nc.u32 	%r6866, [%rd7+224460800];
	add.s32 	%r6867, %r6866, %r6865;
	ld.global.nc.u32 	%r6868, [%rd7+224526336];
	add.s32 	%r6869, %r6868, %r6867;
	ld.global.nc.u32 	%r6870, [%rd7+224591872];
	add.s32 	%r6871, %r6870, %r6869;
	ld.global.nc.u32 	%r6872, [%rd7+224657408];
	add.s32 	%r6873, %r6872, %r6871;
	ld.global.nc.u32 	%r6874, [%rd7+224722944];
	add.s32 	%r6875, %r6874, %r6873;
	ld.global.nc.u32 	%r6876, [%rd7+224788480];
	add.s32 	%r6877, %r6876, %r6875;
	ld.global.nc.u32 	%r6878, [%rd7+224854016];
	add.s32 	%r6879, %r6878, %r6877;
	ld.global.nc.u32 	%r6880, [%rd7+224919552];
	add.s32 	%r6881, %r6880, %r6879;
	ld.global.nc.u32 	%r6882, [%rd7+224985088];
	add.s32 	%r6883, %r6882, %r6881;
	ld.global.nc.u32 	%r6884, [%rd7+225050624];
	add.s32 	%r6885, %r6884, %r6883;
	ld.global.nc.u32 	%r6886, [%rd7+225116160];
	add.s32 	%r6887, %r6886, %r6885;
	ld.global.nc.u32 	%r6888, [%rd7+225181696];
	add.s32 	%r6889, %r6888, %r6887;
	ld.global.nc.u32 	%r6890, [%rd7+225247232];
	add.s32 	%r6891, %r6890, %r6889;
	ld.global.nc.u32 	%r6892, [%rd7+225312768];
	add.s32 	%r6893, %r6892, %r6891;
	ld.global.nc.u32 	%r6894, [%rd7+225378304];
	add.s32 	%r6895, %r6894, %r6893;
	ld.global.nc.u32 	%r6896, [%rd7+225443840];
	add.s32 	%r6897, %r6896, %r6895;
	ld.global.nc.u32 	%r6898, [%rd7+225509376];
	add.s32 	%r6899, %r6898, %r6897;
	ld.global.nc.u32 	%r6900, [%rd7+225574912];
	add.s32 	%r6901, %r6900, %r6899;
	ld.global.nc.u32 	%r6902, [%rd7+225640448];
	add.s32 	%r6903, %r6902, %r6901;
	ld.global.nc.u32 	%r6904, [%rd7+225705984];
	add.s32 	%r6905, %r6904, %r6903;
	ld.global.nc.u32 	%r6906, [%rd7+225771520];
	add.s32 	%r6907, %r6906, %r6905;
	ld.global.nc.u32 	%r6908, [%rd7+225837056];
	add.s32 	%r6909, %r6908, %r6907;
	ld.global.nc.u32 	%r6910, [%rd7+225902592];
	add.s32 	%r6911, %r6910, %r6909;
	ld.global.nc.u32 	%r6912, [%rd7+225968128];
	add.s32 	%r6913, %r6912, %r6911;
	ld.global.nc.u32 	%r6914, [%rd7+226033664];
	add.s32 	%r6915, %r6914, %r6913;
	ld.global.nc.u32 	%r6916, [%rd7+226099200];
	add.s32 	%r6917, %r6916, %r6915;
	ld.global.nc.u32 	%r6918, [%rd7+226164736];
	add.s32 	%r6919, %r6918, %r6917;
	ld.global.nc.u32 	%r6920, [%rd7+226230272];
	add.s32 	%r6921, %r6920, %r6919;
	ld.global.nc.u32 	%r6922, [%rd7+226295808];
	add.s32 	%r6923, %r6922, %r6921;
	ld.global.nc.u32 	%r6924, [%rd7+226361344];
	add.s32 	%r6925, %r6924, %r6923;
	ld.global.nc.u32 	%r6926, [%rd7+226426880];
	add.s32 	%r6927, %r6926, %r6925;
	ld.global.nc.u32 	%r6928, [%rd7+226492416];
	add.s32 	%r6929, %r6928, %r6927;
	ld.global.nc.u32 	%r6930, [%rd7+226557952];
	add.s32 	%r6931, %r6930, %r6929;
	ld.global.nc.u32 	%r6932, [%rd7+226623488];
	add.s32 	%r6933, %r6932, %r6931;
	ld.global.nc.u32 	%r6934, [%rd7+226689024];
	add.s32 	%r6935, %r6934, %r6933;
	ld.global.nc.u32 	%r6936, [%rd7+226754560];
	add.s32 	%r6937, %r6936, %r6935;
	ld.global.nc.u32 	%r6938, [%rd7+226820096];
	add.s32 	%r6939, %r6938, %r6937;
	ld.global.nc.u32 	%r6940, [%rd7+226885632];
	add.s32 	%r6941, %r6940, %r6939;
	ld.global.nc.u32 	%r6942, [%rd7+226951168];
	add.s32 	%r6943, %r6942, %r6941;
	ld.global.nc.u32 	%r6944, [%rd7+227016704];
	add.s32 	%r6945, %r6944, %r6943;
	ld.global.nc.u32 	%r6946, [%rd7+227082240];
	add.s32 	%r6947, %r6946, %r6945;
	ld.global.nc.u32 	%r6948, [%rd7+227147776];
	add.s32 	%r6949, %r6948, %r6947;
	ld.global.nc.u32 	%r6950, [%rd7+227213312];
	add.s32 	%r6951, %r6950, %r6949;
	ld.global.nc.u32 	%r6952, [%rd7+227278848];
	add.s32 	%r6953, %r6952, %r6951;
	ld.global.nc.u32 	%r6954, [%rd7+227344384];
	add.s32 	%r6955, %r6954, %r6953;
	ld.global.nc.u32 	%r6956, [%rd7+227409920];
	add.s32 	%r6957, %r6956, %r6955;
	ld.global.nc.u32 	%r6958, [%rd7+227475456];
	add.s32 	%r6959, %r6958, %r6957;
	ld.global.nc.u32 	%r6960, [%rd7+227540992];
	add.s32 	%r6961, %r6960, %r6959;
	ld.global.nc.u32 	%r6962, [%rd7+227606528];
	add.s32 	%r6963, %r6962, %r6961;
	ld.global.nc.u32 	%r6964, [%rd7+227672064];
	add.s32 	%r6965, %r6964, %r6963;
	ld.global.nc.u32 	%r6966, [%rd7+227737600];
	add.s32 	%r6967, %r6966, %r6965;
	ld.global.nc.u32 	%r6968, [%rd7+227803136];
	add.s32 	%r6969, %r6968, %r6967;
	ld.global.nc.u32 	%r6970, [%rd7+227868672];
	add.s32 	%r6971, %r6970, %r6969;
	ld.global.nc.u32 	%r6972, [%rd7+227934208];
	add.s32 	%r6973, %r6972, %r6971;
	ld.global.nc.u32 	%r6974, [%rd7+227999744];
	add.s32 	%r6975, %r6974, %r6973;
	ld.global.nc.u32 	%r6976, [%rd7+228065280];
	add.s32 	%r6977, %r6976, %r6975;
	ld.global.nc.u32 	%r6978, [%rd7+228130816];
	add.s32 	%r6979, %r6978, %r6977;
	ld.global.nc.u32 	%r6980, [%rd7+228196352];
	add.s32 	%r6981, %r6980, %r6979;
	ld.global.nc.u32 	%r6982, [%rd7+228261888];
	add.s32 	%r6983, %r6982, %r6981;
	ld.global.nc.u32 	%r6984, [%rd7+228327424];
	add.s32 	%r6985, %r6984, %r6983;
	ld.global.nc.u32 	%r6986, [%rd7+228392960];
	add.s32 	%r6987, %r6986, %r6985;
	ld.global.nc.u32 	%r6988, [%rd7+228458496];
	add.s32 	%r6989, %r6988, %r6987;
	ld.global.nc.u32 	%r6990, [%rd7+228524032];
	add.s32 	%r6991, %r6990, %r6989;
	ld.global.nc.u32 	%r6992, [%rd7+228589568];
	add.s32 	%r6993, %r6992, %r6991;
	ld.global.nc.u32 	%r6994, [%rd7+228655104];
	add.s32 	%r6995, %r6994, %r6993;
	ld.global.nc.u32 	%r6996, [%rd7+228720640];
	add.s32 	%r6997, %r6996, %r6995;
	ld.global.nc.u32 	%r6998, [%rd7+228786176];
	add.s32 	%r6999, %r6998, %r6997;
	ld.global.nc.u32 	%r7000, [%rd7+228851712];
	add.s32 	%r7001, %r7000, %r6999;
	ld.global.nc.u32 	%r7002, [%rd7+228917248];
	add.s32 	%r7003, %r7002, %r7001;
	ld.global.nc.u32 	%r7004, [%rd7+228982784];
	add.s32 	%r7005, %r7004, %r7003;
	ld.global.nc.u32 	%r7006, [%rd7+229048320];
	add.s32 	%r7007, %r7006, %r7005;
	ld.global.nc.u32 	%r7008, [%rd7+229113856];
	add.s32 	%r7009, %r7008, %r7007;
	ld.global.nc.u32 	%r7010, [%rd7+229179392];
	add.s32 	%r7011, %r7010, %r7009;
	ld.global.nc.u32 	%r7012, [%rd7+229244928];
	add.s32 	%r7013, %r7012, %r7011;
	ld.global.nc.u32 	%r7014, [%rd7+229310464];
	add.s32 	%r7015, %r7014, %r7013;
	ld.global.nc.u32 	%r7016, [%rd7+229376000];
	add.s32 	%r7017, %r7016, %r7015;
	ld.global.nc.u32 	%r7018, [%rd7+229441536];
	add.s32 	%r7019, %r7018, %r7017;
	ld.global.nc.u32 	%r7020, [%rd7+229507072];
	add.s32 	%r7021, %r7020, %r7019;
	ld.global.nc.u32 	%r7022, [%rd7+229572608];
	add.s32 	%r7023, %r7022, %r7021;
	ld.global.nc.u32 	%r7024, [%rd7+229638144];
	add.s32 	%r7025, %r7024, %r7023;
	ld.global.nc.u32 	%r7026, [%rd7+229703680];
	add.s32 	%r7027, %r7026, %r7025;
	ld.global.nc.u32 	%r7028, [%rd7+229769216];
	add.s32 	%r7029, %r7028, %r7027;
	ld.global.nc.u32 	%r7030, [%rd7+229834752];
	add.s32 	%r7031, %r7030, %r7029;
	ld.global.nc.u32 	%r7032, [%rd7+229900288];
	add.s32 	%r7033, %r7032, %r7031;
	ld.global.nc.u32 	%r7034, [%rd7+229965824];
	add.s32 	%r7035, %r7034, %r7033;
	ld.global.nc.u32 	%r7036, [%rd7+230031360];
	add.s32 	%r7037, %r7036, %r7035;
	ld.global.nc.u32 	%r7038, [%rd7+230096896];
	add.s32 	%r7039, %r7038, %r7037;
	ld.global.nc.u32 	%r7040, [%rd7+230162432];
	add.s32 	%r7041, %r7040, %r7039;
	ld.global.nc.u32 	%r7042, [%rd7+230227968];
	add.s32 	%r7043, %r7042, %r7041;
	ld.global.nc.u32 	%r7044, [%rd7+230293504];
	add.s32 	%r7045, %r7044, %r7043;
	ld.global.nc.u32 	%r7046, [%rd7+230359040];
	add.s32 	%r7047, %r7046, %r7045;
	ld.global.nc.u32 	%r7048, [%rd7+230424576];
	add.s32 	%r7049, %r7048, %r7047;
	ld.global.nc.u32 	%r7050, [%rd7+230490112];
	add.s32 	%r7051, %r7050, %r7049;
	ld.global.nc.u32 	%r7052, [%rd7+230555648];
	add.s32 	%r7053, %r7052, %r7051;
	ld.global.nc.u32 	%r7054, [%rd7+230621184];
	add.s32 	%r7055, %r7054, %r7053;
	ld.global.nc.u32 	%r7056, [%rd7+230686720];
	add.s32 	%r7057, %r7056, %r7055;
	ld.global.nc.u32 	%r7058, [%rd7+230752256];
	add.s32 	%r7059, %r7058, %r7057;
	ld.global.nc.u32 	%r7060, [%rd7+230817792];
	add.s32 	%r7061, %r7060, %r7059;
	ld.global.nc.u32 	%r7062, [%rd7+230883328];
	add.s32 	%r7063, %r7062, %r7061;
	ld.global.nc.u32 	%r7064, [%rd7+230948864];
	add.s32 	%r7065, %r7064, %r7063;
	ld.global.nc.u32 	%r7066, [%rd7+231014400];
	add.s32 	%r7067, %r7066, %r7065;
	ld.global.nc.u32 	%r7068, [%rd7+231079936];
	add.s32 	%r7069, %r7068, %r7067;
	ld.global.nc.u32 	%r7070, [%rd7+231145472];
	add.s32 	%r7071, %r7070, %r7069;
	ld.global.nc.u32 	%r7072, [%rd7+231211008];
	add.s32 	%r7073, %r7072, %r7071;
	ld.global.nc.u32 	%r7074, [%rd7+231276544];
	add.s32 	%r7075, %r7074, %r7073;
	ld.global.nc.u32 	%r7076, [%rd7+231342080];
	add.s32 	%r7077, %r7076, %r7075;
	ld.global.nc.u32 	%r7078, [%rd7+231407616];
	add.s32 	%r7079, %r7078, %r7077;
	ld.global.nc.u32 	%r7080, [%rd7+231473152];
	add.s32 	%r7081, %r7080, %r7079;
	ld.global.nc.u32 	%r7082, [%rd7+231538688];
	add.s32 	%r7083, %r7082, %r7081;
	ld.global.nc.u32 	%r7084, [%rd7+231604224];
	add.s32 	%r7085, %r7084, %r7083;
	ld.global.nc.u32 	%r7086, [%rd7+231669760];
	add.s32 	%r7087, %r7086, %r7085;
	ld.global.nc.u32 	%r7088, [%rd7+231735296];
	add.s32 	%r7089, %r7088, %r7087;
	ld.global.nc.u32 	%r7090, [%rd7+231800832];
	add.s32 	%r7091, %r7090, %r7089;
	ld.global.nc.u32 	%r7092, [%rd7+231866368];
	add.s32 	%r7093, %r7092, %r7091;
	ld.global.nc.u32 	%r7094, [%rd7+231931904];
	add.s32 	%r7095, %r7094, %r7093;
	ld.global.nc.u32 	%r7096, [%rd7+231997440];
	add.s32 	%r7097, %r7096, %r7095;
	ld.global.nc.u32 	%r7098, [%rd7+232062976];
	add.s32 	%r7099, %r7098, %r7097;
	ld.global.nc.u32 	%r7100, [%rd7+232128512];
	add.s32 	%r7101, %r7100, %r7099;
	ld.global.nc.u32 	%r7102, [%rd7+232194048];
	add.s32 	%r7103, %r7102, %r7101;
	ld.global.nc.u32 	%r7104, [%rd7+232259584];
	add.s32 	%r7105, %r7104, %r7103;
	ld.global.nc.u32 	%r7106, [%rd7+232325120];
	add.s32 	%r7107, %r7106, %r7105;
	ld.global.nc.u32 	%r7108, [%rd7+232390656];
	add.s32 	%r7109, %r7108, %r7107;
	ld.global.nc.u32 	%r7110, [%rd7+232456192];
	add.s32 	%r7111, %r7110, %r7109;
	ld.global.nc.u32 	%r7112, [%rd7+232521728];
	add.s32 	%r7113, %r7112, %r7111;
	ld.global.nc.u32 	%r7114, [%rd7+232587264];
	add.s32 	%r7115, %r7114, %r7113;
	ld.global.nc.u32 	%r7116, [%rd7+232652800];
	add.s32 	%r7117, %r7116, %r7115;
	ld.global.nc.u32 	%r7118, [%rd7+232718336];
	add.s32 	%r7119, %r7118, %r7117;
	ld.global.nc.u32 	%r7120, [%rd7+232783872];
	add.s32 	%r7121, %r7120, %r7119;
	ld.global.nc.u32 	%r7122, [%rd7+232849408];
	add.s32 	%r7123, %r7122, %r7121;
	ld.global.nc.u32 	%r7124, [%rd7+232914944];
	add.s32 	%r7125, %r7124, %r7123;
	ld.global.nc.u32 	%r7126, [%rd7+232980480];
	add.s32 	%r7127, %r7126, %r7125;
	ld.global.nc.u32 	%r7128, [%rd7+233046016];
	add.s32 	%r7129, %r7128, %r7127;
	ld.global.nc.u32 	%r7130, [%rd7+233111552];
	add.s32 	%r7131, %r7130, %r7129;
	ld.global.nc.u32 	%r7132, [%rd7+233177088];
	add.s32 	%r7133, %r7132, %r7131;
	ld.global.nc.u32 	%r7134, [%rd7+233242624];
	add.s32 	%r7135, %r7134, %r7133;
	ld.global.nc.u32 	%r7136, [%rd7+233308160];
	add.s32 	%r7137, %r7136, %r7135;
	ld.global.nc.u32 	%r7138, [%rd7+233373696];
	add.s32 	%r7139, %r7138, %r7137;
	ld.global.nc.u32 	%r7140, [%rd7+233439232];
	add.s32 	%r7141, %r7140, %r7139;
	ld.global.nc.u32 	%r7142, [%rd7+233504768];
	add.s32 	%r7143, %r7142, %r7141;
	ld.global.nc.u32 	%r7144, [%rd7+233570304];
	add.s32 	%r7145, %r7144, %r7143;
	ld.global.nc.u32 	%r7146, [%rd7+233635840];
	add.s32 	%r7147, %r7146, %r7145;
	ld.global.nc.u32 	%r7148, [%rd7+233701376];
	add.s32 	%r7149, %r7148, %r7147;
	ld.global.nc.u32 	%r7150, [%rd7+233766912];
	add.s32 	%r7151, %r7150, %r7149;
	ld.global.nc.u32 	%r7152, [%rd7+233832448];
	add.s32 	%r7153, %r7152, %r7151;
	ld.global.nc.u32 	%r7154, [%rd7+233897984];
	add.s32 	%r7155, %r7154, %r7153;
	ld.global.nc.u32 	%r7156, [%rd7+233963520];
	add.s32 	%r7157, %r7156, %r7155;
	ld.global.nc.u32 	%r7158, [%rd7+234029056];
	add.s32 	%r7159, %r7158, %r7157;
	ld.global.nc.u32 	%r7160, [%rd7+234094592];
	add.s32 	%r7161, %r7160, %r7159;
	ld.global.nc.u32 	%r7162, [%rd7+234160128];
	add.s32 	%r7163, %r7162, %r7161;
	ld.global.nc.u32 	%r7164, [%rd7+234225664];
	add.s32 	%r7165, %r7164, %r7163;
	ld.global.nc.u32 	%r7166, [%rd7+234291200];
	add.s32 	%r7167, %r7166, %r7165;
	ld.global.nc.u32 	%r7168, [%rd7+234356736];
	add.s32 	%r7169, %r7168, %r7167;
	ld.global.nc.u32 	%r7170, [%rd7+234422272];
	add.s32 	%r7171, %r7170, %r7169;
	ld.global.nc.u32 	%r7172, [%rd7+234487808];
	add.s32 	%r7173, %r7172, %r7171;
	ld.global.nc.u32 	%r7174, [%rd7+234553344];
	add.s32 	%r7175, %r7174, %r7173;
	ld.global.nc.u32 	%r7176, [%rd7+234618880];
	add.s32 	%r7177, %r7176, %r7175;
	ld.global.nc.u32 	%r7178, [%rd7+234684416];
	add.s32 	%r7179, %r7178, %r7177;
	ld.global.nc.u32 	%r7180, [%rd7+234749952];
	add.s32 	%r7181, %r7180, %r7179;
	ld.global.nc.u32 	%r7182, [%rd7+234815488];
	add.s32 	%r7183, %r7182, %r7181;
	ld.global.nc.u32 	%r7184, [%rd7+234881024];
	add.s32 	%r7185, %r7184, %r7183;
	ld.global.nc.u32 	%r7186, [%rd7+234946560];
	add.s32 	%r7187, %r7186, %r7185;
	ld.global.nc.u32 	%r7188, [%rd7+235012096];
	add.s32 	%r7189, %r7188, %r7187;
	ld.global.nc.u32 	%r7190, [%rd7+235077632];
	add.s32 	%r7191, %r7190, %r7189;
	ld.global.nc.u32 	%r7192, [%rd7+235143168];
	add.s32 	%r7193, %r7192, %r7191;
	ld.global.nc.u32 	%r7194, [%rd7+235208704];
	add.s32 	%r7195, %r7194, %r7193;
	ld.global.nc.u32 	%r7196, [%rd7+235274240];
	add.s32 	%r7197, %r7196, %r7195;
	ld.global.nc.u32 	%r7198, [%rd7+235339776];
	add.s32 	%r7199, %r7198, %r7197;
	ld.global.nc.u32 	%r7200, [%rd7+235405312];
	add.s32 	%r7201, %r7200, %r7199;
	ld.global.nc.u32 	%r7202, [%rd7+235470848];
	add.s32 	%r7203, %r7202, %r7201;
	ld.global.nc.u32 	%r7204, [%rd7+235536384];
	add.s32 	%r7205, %r7204, %r7203;
	ld.global.nc.u32 	%r7206, [%rd7+235601920];
	add.s32 	%r7207, %r7206, %r7205;
	ld.global.nc.u32 	%r7208, [%rd7+235667456];
	add.s32 	%r7209, %r7208, %r7207;
	ld.global.nc.u32 	%r7210, [%rd7+235732992];
	add.s32 	%r7211, %r7210, %r7209;
	ld.global.nc.u32 	%r7212, [%rd7+235798528];
	add.s32 	%r7213, %r7212, %r7211;
	ld.global.nc.u32 	%r7214, [%rd7+235864064];
	add.s32 	%r7215, %r7214, %r7213;
	ld.global.nc.u32 	%r7216, [%rd7+235929600];
	add.s32 	%r7217, %r7216, %r7215;
	ld.global.nc.u32 	%r7218, [%rd7+235995136];
	add.s32 	%r7219, %r7218, %r7217;
	ld.global.nc.u32 	%r7220, [%rd7+236060672];
	add.s32 	%r7221, %r7220, %r7219;
	ld.global.nc.u32 	%r7222, [%rd7+236126208];
	add.s32 	%r7223, %r7222, %r7221;
	ld.global.nc.u32 	%r7224, [%rd7+236191744];
	add.s32 	%r7225, %r7224, %r7223;
	ld.global.nc.u32 	%r7226, [%rd7+236257280];
	add.s32 	%r7227, %r7226, %r7225;
	ld.global.nc.u32 	%r7228, [%rd7+236322816];
	add.s32 	%r7229, %r7228, %r7227;
	ld.global.nc.u32 	%r7230, [%rd7+236388352];
	add.s32 	%r7231, %r7230, %r7229;
	ld.global.nc.u32 	%r7232, [%rd7+236453888];
	add.s32 	%r7233, %r7232, %r7231;
	ld.global.nc.u32 	%r7234, [%rd7+236519424];
	add.s32 	%r7235, %r7234, %r7233;
	ld.global.nc.u32 	%r7236, [%rd7+236584960];
	add.s32 	%r7237, %r7236, %r7235;
	ld.global.nc.u32 	%r7238, [%rd7+236650496];
	add.s32 	%r7239, %r7238, %r7237;
	ld.global.nc.u32 	%r7240, [%rd7+236716032];
	add.s32 	%r7241, %r7240, %r7239;
	ld.global.nc.u32 	%r7242, [%rd7+236781568];
	add.s32 	%r7243, %r7242, %r7241;
	ld.global.nc.u32 	%r7244, [%rd7+236847104];
	add.s32 	%r7245, %r7244, %r7243;
	ld.global.nc.u32 	%r7246, [%rd7+236912640];
	add.s32 	%r7247, %r7246, %r7245;
	ld.global.nc.u32 	%r7248, [%rd7+236978176];
	add.s32 	%r7249, %r7248, %r7247;
	ld.global.nc.u32 	%r7250, [%rd7+237043712];
	add.s32 	%r7251, %r7250, %r7249;
	ld.global.nc.u32 	%r7252, [%rd7+237109248];
	add.s32 	%r7253, %r7252, %r7251;
	ld.global.nc.u32 	%r7254, [%rd7+237174784];
	add.s32 	%r7255, %r7254, %r7253;
	ld.global.nc.u32 	%r7256, [%rd7+237240320];
	add.s32 	%r7257, %r7256, %r7255;
	ld.global.nc.u32 	%r7258, [%rd7+237305856];
	add.s32 	%r7259, %r7258, %r7257;
	ld.global.nc.u32 	%r7260, [%rd7+237371392];
	add.s32 	%r7261, %r7260, %r7259;
	ld.global.nc.u32 	%r7262, [%rd7+237436928];
	add.s32 	%r7263, %r7262, %r7261;
	ld.global.nc.u32 	%r7264, [%rd7+237502464];
	add.s32 	%r7265, %r7264, %r7263;
	ld.global.nc.u32 	%r7266, [%rd7+237568000];
	add.s32 	%r7267, %r7266, %r7265;
	ld.global.nc.u32 	%r7268, [%rd7+237633536];
	add.s32 	%r7269, %r7268, %r7267;
	ld.global.nc.u32 	%r7270, [%rd7+237699072];
	add.s32 	%r7271, %r7270, %r7269;
	ld.global.nc.u32 	%r7272, [%rd7+237764608];
	add.s32 	%r7273, %r7272, %r7271;
	ld.global.nc.u32 	%r7274, [%rd7+237830144];
	add.s32 	%r7275, %r7274, %r7273;
	ld.global.nc.u32 	%r7276, [%rd7+237895680];
	add.s32 	%r7277, %r7276, %r7275;
	ld.global.nc.u32 	%r7278, [%rd7+237961216];
	add.s32 	%r7279, %r7278, %r7277;
	ld.global.nc.u32 	%r7280, [%rd7+238026752];
	add.s32 	%r7281, %r7280, %r7279;
	ld.global.nc.u32 	%r7282, [%rd7+238092288];
	add.s32 	%r7283, %r7282, %r7281;
	ld.global.nc.u32 	%r7284, [%rd7+238157824];
	add.s32 	%r7285, %r7284, %r7283;
	ld.global.nc.u32 	%r7286, [%rd7+238223360];
	add.s32 	%r7287, %r7286, %r7285;
	ld.global.nc.u32 	%r7288, [%rd7+238288896];
	add.s32 	%r7289, %r7288, %r7287;
	ld.global.nc.u32 	%r7290, [%rd7+238354432];
	add.s32 	%r7291, %r7290, %r7289;
	ld.global.nc.u32 	%r7292, [%rd7+238419968];
	add.s32 	%r7293, %r7292, %r7291;
	ld.global.nc.u32 	%r7294, [%rd7+238485504];
	add.s32 	%r7295, %r7294, %r7293;
	ld.global.nc.u32 	%r7296, [%rd7+238551040];
	add.s32 	%r7297, %r7296, %r7295;
	ld.global.nc.u32 	%r7298, [%rd7+238616576];
	add.s32 	%r7299, %r7298, %r7297;
	ld.global.nc.u32 	%r7300, [%rd7+238682112];
	add.s32 	%r7301, %r7300, %r7299;
	ld.global.nc.u32 	%r7302, [%rd7+238747648];
	add.s32 	%r7303, %r7302, %r7301;
	ld.global.nc.u32 	%r7304, [%rd7+238813184];
	add.s32 	%r7305, %r7304, %r7303;
	ld.global.nc.u32 	%r7306, [%rd7+238878720];
	add.s32 	%r7307, %r7306, %r7305;
	ld.global.nc.u32 	%r7308, [%rd7+238944256];
	add.s32 	%r7309, %r7308, %r7307;
	ld.global.nc.u32 	%r7310, [%rd7+239009792];
	add.s32 	%r7311, %r7310, %r7309;
	ld.global.nc.u32 	%r7312, [%rd7+239075328];
	add.s32 	%r7313, %r7312, %r7311;
	ld.global.nc.u32 	%r7314, [%rd7+239140864];
	add.s32 	%r7315, %r7314, %r7313;
	ld.global.nc.u32 	%r7316, [%rd7+239206400];
	add.s32 	%r7317, %r7316, %r7315;
	ld.global.nc.u32 	%r7318, [%rd7+239271936];
	add.s32 	%r7319, %r7318, %r7317;
	ld.global.nc.u32 	%r7320, [%rd7+239337472];
	add.s32 	%r7321, %r7320, %r7319;
	ld.global.nc.u32 	%r7322, [%rd7+239403008];
	add.s32 	%r7323, %r7322, %r7321;
	ld.global.nc.u32 	%r7324, [%rd7+239468544];
	add.s32 	%r7325, %r7324, %r7323;
	ld.global.nc.u32 	%r7326, [%rd7+239534080];
	add.s32 	%r7327, %r7326, %r7325;
	ld.global.nc.u32 	%r7328, [%rd7+239599616];
	add.s32 	%r7329, %r7328, %r7327;
	ld.global.nc.u32 	%r7330, [%rd7+239665152];
	add.s32 	%r7331, %r7330, %r7329;
	ld.global.nc.u32 	%r7332, [%rd7+239730688];
	add.s32 	%r7333, %r7332, %r7331;
	ld.global.nc.u32 	%r7334, [%rd7+239796224];
	add.s32 	%r7335, %r7334, %r7333;
	ld.global.nc.u32 	%r7336, [%rd7+239861760];
	add.s32 	%r7337, %r7336, %r7335;
	ld.global.nc.u32 	%r7338, [%rd7+239927296];
	add.s32 	%r7339, %r7338, %r7337;
	ld.global.nc.u32 	%r7340, [%rd7+239992832];
	add.s32 	%r7341, %r7340, %r7339;
	ld.global.nc.u32 	%r7342, [%rd7+240058368];
	add.s32 	%r7343, %r7342, %r7341;
	ld.global.nc.u32 	%r7344, [%rd7+240123904];
	add.s32 	%r7345, %r7344, %r7343;
	ld.global.nc.u32 	%r7346, [%rd7+240189440];
	add.s32 	%r7347, %r7346, %r7345;
	ld.global.nc.u32 	%r7348, [%rd7+240254976];
	add.s32 	%r7349, %r7348, %r7347;
	ld.global.nc.u32 	%r7350, [%rd7+240320512];
	add.s32 	%r7351, %r7350, %r7349;
	ld.global.nc.u32 	%r7352, [%rd7+240386048];
	add.s32 	%r7353, %r7352, %r7351;
	ld.global.nc.u32 	%r7354, [%rd7+240451584];
	add.s32 	%r7355, %r7354, %r7353;
	ld.global.nc.u32 	%r7356, [%rd7+240517120];
	add.s32 	%r7357, %r7356, %r7355;
	ld.global.nc.u32 	%r7358, [%rd7+240582656];
	add.s32 	%r7359, %r7358, %r7357;
	ld.global.nc.u32 	%r7360, [%rd7+240648192];
	add.s32 	%r7361, %r7360, %r7359;
	ld.global.nc.u32 	%r7362, [%rd7+240713728];
	add.s32 	%r7363, %r7362, %r7361;
	ld.global.nc.u32 	%r7364, [%rd7+240779264];
	add.s32 	%r7365, %r7364, %r7363;
	ld.global.nc.u32 	%r7366, [%rd7+240844800];
	add.s32 	%r7367, %r7366, %r7365;
	ld.global.nc.u32 	%r7368, [%rd7+240910336];
	add.s32 	%r7369, %r7368, %r7367;
	ld.global.nc.u32 	%r7370, [%rd7+240975872];
	add.s32 	%r7371, %r7370, %r7369;
	ld.global.nc.u32 	%r7372, [%rd7+241041408];
	add.s32 	%r7373, %r7372, %r7371;
	ld.global.nc.u32 	%r7374, [%rd7+241106944];
	add.s32 	%r7375, %r7374, %r7373;
	ld.global.nc.u32 	%r7376, [%rd7+241172480];
	add.s32 	%r7377, %r7376, %r7375;
	ld.global.nc.u32 	%r7378, [%rd7+241238016];
	add.s32 	%r7379, %r7378, %r7377;
	ld.global.nc.u32 	%r7380, [%rd7+241303552];
	add.s32 	%r7381, %r7380, %r7379;
	ld.global.nc.u32 	%r7382, [%rd7+241369088];
	add.s32 	%r7383, %r7382, %r7381;
	ld.global.nc.u32 	%r7384, [%rd7+241434624];
	add.s32 	%r7385, %r7384, %r7383;
	ld.global.nc.u32 	%r7386, [%rd7+241500160];
	add.s32 	%r7387, %r7386, %r7385;
	ld.global.nc.u32 	%r7388, [%rd7+241565696];
	add.s32 	%r7389, %r7388, %r7387;
	ld.global.nc.u32 	%r7390, [%rd7+241631232];
	add.s32 	%r7391, %r7390, %r7389;
	ld.global.nc.u32 	%r7392, [%rd7+241696768];
	add.s32 	%r7393, %r7392, %r7391;
	ld.global.nc.u32 	%r7394, [%rd7+241762304];
	add.s32 	%r7395, %r7394, %r7393;
	ld.global.nc.u32 	%r7396, [%rd7+241827840];
	add.s32 	%r7397, %r7396, %r7395;
	ld.global.nc.u32 	%r7398, [%rd7+241893376];
	add.s32 	%r7399, %r7398, %r7397;
	ld.global.nc.u32 	%r7400, [%rd7+241958912];
	add.s32 	%r7401, %r7400, %r7399;
	ld.global.nc.u32 	%r7402, [%rd7+242024448];
	add.s32 	%r7403, %r7402, %r7401;
	ld.global.nc.u32 	%r7404, [%rd7+242089984];
	add.s32 	%r7405, %r7404, %r7403;
	ld.global.nc.u32 	%r7406, [%rd7+242155520];
	add.s32 	%r7407, %r7406, %r7405;
	ld.global.nc.u32 	%r7408, [%rd7+242221056];
	add.s32 	%r7409, %r7408, %r7407;
	ld.global.nc.u32 	%r7410, [%rd7+242286592];
	add.s32 	%r7411, %r7410, %r7409;
	ld.global.nc.u32 	%r7412, [%rd7+242352128];
	add.s32 	%r7413, %r7412, %r7411;
	ld.global.nc.u32 	%r7414, [%rd7+242417664];
	add.s32 	%r7415, %r7414, %r7413;
	ld.global.nc.u32 	%r7416, [%rd7+242483200];
	add.s32 	%r7417, %r7416, %r7415;
	ld.global.nc.u32 	%r7418, [%rd7+242548736];
	add.s32 	%r7419, %r7418, %r7417;
	ld.global.nc.u32 	%r7420, [%rd7+242614272];
	add.s32 	%r7421, %r7420, %r7419;
	ld.global.nc.u32 	%r7422, [%rd7+242679808];
	add.s32 	%r7423, %r7422, %r7421;
	ld.global.nc.u32 	%r7424, [%rd7+242745344];
	add.s32 	%r7425, %r7424, %r7423;
	ld.global.nc.u32 	%r7426, [%rd7+242810880];
	add.s32 	%r7427, %r7426, %r7425;
	ld.global.nc.u32 	%r7428, [%rd7+242876416];
	add.s32 	%r7429, %r7428, %r7427;
	ld.global.nc.u32 	%r7430, [%rd7+242941952];
	add.s32 	%r7431, %r7430, %r7429;
	ld.global.nc.u32 	%r7432, [%rd7+243007488];
	add.s32 	%r7433, %r7432, %r7431;
	ld.global.nc.u32 	%r7434, [%rd7+243073024];
	add.s32 	%r7435, %r7434, %r7433;
	ld.global.nc.u32 	%r7436, [%rd7+243138560];
	add.s32 	%r7437, %r7436, %r7435;
	ld.global.nc.u32 	%r7438, [%rd7+243204096];
	add.s32 	%r7439, %r7438, %r7437;
	ld.global.nc.u32 	%r7440, [%rd7+243269632];
	add.s32 	%r7441, %r7440, %r7439;
	ld.global.nc.u32 	%r7442, [%rd7+243335168];
	add.s32 	%r7443, %r7442, %r7441;
	ld.global.nc.u32 	%r7444, [%rd7+243400704];
	add.s32 	%r7445, %r7444, %r7443;
	ld.global.nc.u32 	%r7446, [%rd7+243466240];
	add.s32 	%r7447, %r7446, %r7445;
	ld.global.nc.u32 	%r7448, [%rd7+243531776];
	add.s32 	%r7449, %r7448, %r7447;
	ld.global.nc.u32 	%r7450, [%rd7+243597312];
	add.s32 	%r7451, %r7450, %r7449;
	ld.global.nc.u32 	%r7452, [%rd7+243662848];
	add.s32 	%r7453, %r7452, %r7451;
	ld.global.nc.u32 	%r7454, [%rd7+243728384];
	add.s32 	%r7455, %r7454, %r7453;
	ld.global.nc.u32 	%r7456, [%rd7+243793920];
	add.s32 	%r7457, %r7456, %r7455;
	ld.global.nc.u32 	%r7458, [%rd7+243859456];
	add.s32 	%r7459, %r7458, %r7457;
	ld.global.nc.u32 	%r7460, [%rd7+243924992];
	add.s32 	%r7461, %r7460, %r7459;
	ld.global.nc.u32 	%r7462, [%rd7+243990528];
	add.s32 	%r7463, %r7462, %r7461;
	ld.global.nc.u32 	%r7464, [%rd7+244056064];
	add.s32 	%r7465, %r7464, %r7463;
	ld.global.nc.u32 	%r7466, [%rd7+244121600];
	add.s32 	%r7467, %r7466, %r7465;
	ld.global.nc.u32 	%r7468, [%rd7+244187136];
	add.s32 	%r7469, %r7468, %r7467;
	ld.global.nc.u32 	%r7470, [%rd7+244252672];
	add.s32 	%r7471, %r7470, %r7469;
	ld.global.nc.u32 	%r7472, [%rd7+244318208];
	add.s32 	%r7473, %r7472, %r7471;
	ld.global.nc.u32 	%r7474, [%rd7+244383744];
	add.s32 	%r7475, %r7474, %r7473;
	ld.global.nc.u32 	%r7476, [%rd7+244449280];
	add.s32 	%r7477, %r7476, %r7475;
	ld.global.nc.u32 	%r7478, [%rd7+244514816];
	add.s32 	%r7479, %r7478, %r7477;
	ld.global.nc.u32 	%r7480, [%rd7+244580352];
	add.s32 	%r7481, %r7480, %r7479;
	ld.global.nc.u32 	%r7482, [%rd7+244645888];
	add.s32 	%r7483, %r7482, %r7481;
	ld.global.nc.u32 	%r7484, [%rd7+244711424];
	add.s32 	%r7485, %r7484, %r7483;
	ld.global.nc.u32 	%r7486, [%rd7+244776960];
	add.s32 	%r7487, %r7486, %r7485;
	ld.global.nc.u32 	%r7488, [%rd7+244842496];
	add.s32 	%r7489, %r7488, %r7487;
	ld.global.nc.u32 	%r7490, [%rd7+244908032];
	add.s32 	%r7491, %r7490, %r7489;
	ld.global.nc.u32 	%r7492, [%rd7+244973568];
	add.s32 	%r7493, %r7492, %r7491;
	ld.global.nc.u32 	%r7494, [%rd7+245039104];
	add.s32 	%r7495, %r7494, %r7493;
	ld.global.nc.u32 	%r7496, [%rd7+245104640];
	add.s32 	%r7497, %r7496, %r7495;
	ld.global.nc.u32 	%r7498, [%rd7+245170176];
	add.s32 	%r7499, %r7498, %r7497;
	ld.global.nc.u32 	%r7500, [%rd7+245235712];
	add.s32 	%r7501, %r7500, %r7499;
	ld.global.nc.u32 	%r7502, [%rd7+245301248];
	add.s32 	%r7503, %r7502, %r7501;
	ld.global.nc.u32 	%r7504, [%rd7+245366784];
	add.s32 	%r7505, %r7504, %r7503;
	ld.global.nc.u32 	%r7506, [%rd7+245432320];
	add.s32 	%r7507, %r7506, %r7505;
	ld.global.nc.u32 	%r7508, [%rd7+245497856];
	add.s32 	%r7509, %r7508, %r7507;
	ld.global.nc.u32 	%r7510, [%rd7+245563392];
	add.s32 	%r7511, %r7510, %r7509;
	ld.global.nc.u32 	%r7512, [%rd7+245628928];
	add.s32 	%r7513, %r7512, %r7511;
	ld.global.nc.u32 	%r7514, [%rd7+245694464];
	add.s32 	%r7515, %r7514, %r7513;
	ld.global.nc.u32 	%r7516, [%rd7+245760000];
	add.s32 	%r7517, %r7516, %r7515;
	ld.global.nc.u32 	%r7518, [%rd7+245825536];
	add.s32 	%r7519, %r7518, %r7517;
	ld.global.nc.u32 	%r7520, [%rd7+245891072];
	add.s32 	%r7521, %r7520, %r7519;
	ld.global.nc.u32 	%r7522, [%rd7+245956608];
	add.s32 	%r7523, %r7522, %r7521;
	ld.global.nc.u32 	%r7524, [%rd7+246022144];
	add.s32 	%r7525, %r7524, %r7523;
	ld.global.nc.u32 	%r7526, [%rd7+246087680];
	add.s32 	%r7527, %r7526, %r7525;
	ld.global.nc.u32 	%r7528, [%rd7+246153216];
	add.s32 	%r7529, %r7528, %r7527;
	ld.global.nc.u32 	%r7530, [%rd7+246218752];
	add.s32 	%r7531, %r7530, %r7529;
	ld.global.nc.u32 	%r7532, [%rd7+246284288];
	add.s32 	%r7533, %r7532, %r7531;
	ld.global.nc.u32 	%r7534, [%rd7+246349824];
	add.s32 	%r7535, %r7534, %r7533;
	ld.global.nc.u32 	%r7536, [%rd7+246415360];
	add.s32 	%r7537, %r7536, %r7535;
	ld.global.nc.u32 	%r7538, [%rd7+246480896];
	add.s32 	%r7539, %r7538, %r7537;
	ld.global.nc.u32 	%r7540, [%rd7+246546432];
	add.s32 	%r7541, %r7540, %r7539;
	ld.global.nc.u32 	%r7542, [%rd7+246611968];
	add.s32 	%r7543, %r7542, %r7541;
	ld.global.nc.u32 	%r7544, [%rd7+246677504];
	add.s32 	%r7545, %r7544, %r7543;
	ld.global.nc.u32 	%r7546, [%rd7+246743040];
	add.s32 	%r7547, %r7546, %r7545;
	ld.global.nc.u32 	%r7548, [%rd7+246808576];
	add.s32 	%r7549, %r7548, %r7547;
	ld.global.nc.u32 	%r7550, [%rd7+246874112];
	add.s32 	%r7551, %r7550, %r7549;
	ld.global.nc.u32 	%r7552, [%rd7+246939648];
	add.s32 	%r7553, %r7552, %r7551;
	ld.global.nc.u32 	%r7554, [%rd7+247005184];
	add.s32 	%r7555, %r7554, %r7553;
	ld.global.nc.u32 	%r7556, [%rd7+247070720];
	add.s32 	%r7557, %r7556, %r7555;
	ld.global.nc.u32 	%r7558, [%rd7+247136256];
	add.s32 	%r7559, %r7558, %r7557;
	ld.global.nc.u32 	%r7560, [%rd7+247201792];
	add.s32 	%r7561, %r7560, %r7559;
	ld.global.nc.u32 	%r7562, [%rd7+247267328];
	add.s32 	%r7563, %r7562, %r7561;
	ld.global.nc.u32 	%r7564, [%rd7+247332864];
	add.s32 	%r7565, %r7564, %r7563;
	ld.global.nc.u32 	%r7566, [%rd7+247398400];
	add.s32 	%r7567, %r7566, %r7565;
	ld.global.nc.u32 	%r7568, [%rd7+247463936];
	add.s32 	%r7569, %r7568, %r7567;
	ld.global.nc.u32 	%r7570, [%rd7+247529472];
	add.s32 	%r7571, %r7570, %r7569;
	ld.global.nc.u32 	%r7572, [%rd7+247595008];
	add.s32 	%r7573, %r7572, %r7571;
	ld.global.nc.u32 	%r7574, [%rd7+247660544];
	add.s32 	%r7575, %r7574, %r7573;
	ld.global.nc.u32 	%r7576, [%rd7+247726080];
	add.s32 	%r7577, %r7576, %r7575;
	ld.global.nc.u32 	%r7578, [%rd7+247791616];
	add.s32 	%r7579, %r7578, %r7577;
	ld.global.nc.u32 	%r7580, [%rd7+247857152];
	add.s32 	%r7581, %r7580, %r7579;
	ld.global.nc.u32 	%r7582, [%rd7+247922688];
	add.s32 	%r7583, %r7582, %r7581;
	ld.global.nc.u32 	%r7584, [%rd7+247988224];
	add.s32 	%r7585, %r7584, %r7583;
	ld.global.nc.u32 	%r7586, [%rd7+248053760];
	add.s32 	%r7587, %r7586, %r7585;
	ld.global.nc.u32 	%r7588, [%rd7+248119296];
	add.s32 	%r7589, %r7588, %r7587;
	ld.global.nc.u32 	%r7590, [%rd7+248184832];
	add.s32 	%r7591, %r7590, %r7589;
	ld.global.nc.u32 	%r7592, [%rd7+248250368];
	add.s32 	%r7593, %r7592, %r7591;
	ld.global.nc.u32 	%r7594, [%rd7+248315904];
	add.s32 	%r7595, %r7594, %r7593;
	ld.global.nc.u32 	%r7596, [%rd7+248381440];
	add.s32 	%r7597, %r7596, %r7595;
	ld.global.nc.u32 	%r7598, [%rd7+248446976];
	add.s32 	%r7599, %r7598, %r7597;
	ld.global.nc.u32 	%r7600, [%rd7+248512512];
	add.s32 	%r7601, %r7600, %r7599;
	ld.global.nc.u32 	%r7602, [%rd7+248578048];
	add.s32 	%r7603, %r7602, %r7601;
	ld.global.nc.u32 	%r7604, [%rd7+248643584];
	add.s32 	%r7605, %r7604, %r7603;
	ld.global.nc.u32 	%r7606, [%rd7+248709120];
	add.s32 	%r7607, %r7606, %r7605;
	ld.global.nc.u32 	%r7608, [%rd7+248774656];
	add.s32 	%r7609, %r7608, %r7607;
	ld.global.nc.u32 	%r7610, [%rd7+248840192];
	add.s32 	%r7611, %r7610, %r7609;
	ld.global.nc.u32 	%r7612, [%rd7+248905728];
	add.s32 	%r7613, %r7612, %r7611;
	ld.global.nc.u32 	%r7614, [%rd7+248971264];
	add.s32 	%r7615, %r7614, %r7613;
	ld.global.nc.u32 	%r7616, [%rd7+249036800];
	add.s32 	%r7617, %r7616, %r7615;
	ld.global.nc.u32 	%r7618, [%rd7+249102336];
	add.s32 	%r7619, %r7618, %r7617;
	ld.global.nc.u32 	%r7620, [%rd7+249167872];
	add.s32 	%r7621, %r7620, %r7619;
	ld.global.nc.u32 	%r7622, [%rd7+249233408];
	add.s32 	%r7623, %r7622, %r7621;
	ld.global.nc.u32 	%r7624, [%rd7+249298944];
	add.s32 	%r7625, %r7624, %r7623;
	ld.global.nc.u32 	%r7626, [%rd7+249364480];
	add.s32 	%r7627, %r7626, %r7625;
	ld.global.nc.u32 	%r7628, [%rd7+249430016];
	add.s32 	%r7629, %r7628, %r7627;
	ld.global.nc.u32 	%r7630, [%rd7+249495552];
	add.s32 	%r7631, %r7630, %r7629;
	ld.global.nc.u32 	%r7632, [%rd7+249561088];
	add.s32 	%r7633, %r7632, %r7631;
	ld.global.nc.u32 	%r7634, [%rd7+249626624];
	add.s32 	%r7635, %r7634, %r7633;
	ld.global.nc.u32 	%r7636, [%rd7+249692160];
	add.s32 	%r7637, %r7636, %r7635;
	ld.global.nc.u32 	%r7638, [%rd7+249757696];
	add.s32 	%r7639, %r7638, %r7637;
	ld.global.nc.u32 	%r7640, [%rd7+249823232];
	add.s32 	%r7641, %r7640, %r7639;
	ld.global.nc.u32 	%r7642, [%rd7+249888768];
	add.s32 	%r7643, %r7642, %r7641;
	ld.global.nc.u32 	%r7644, [%rd7+249954304];
	add.s32 	%r7645, %r7644, %r7643;
	ld.global.nc.u32 	%r7646, [%rd7+250019840];
	add.s32 	%r7647, %r7646, %r7645;
	ld.global.nc.u32 	%r7648, [%rd7+250085376];
	add.s32 	%r7649, %r7648, %r7647;
	ld.global.nc.u32 	%r7650, [%rd7+250150912];
	add.s32 	%r7651, %r7650, %r7649;
	ld.global.nc.u32 	%r7652, [%rd7+250216448];
	add.s32 	%r7653, %r7652, %r7651;
	ld.global.nc.u32 	%r7654, [%rd7+250281984];
	add.s32 	%r7655, %r7654, %r7653;
	ld.global.nc.u32 	%r7656, [%rd7+250347520];
	add.s32 	%r7657, %r7656, %r7655;
	ld.global.nc.u32 	%r7658, [%rd7+250413056];
	add.s32 	%r7659, %r7658, %r7657;
	ld.global.nc.u32 	%r7660, [%rd7+250478592];
	add.s32 	%r7661, %r7660, %r7659;
	ld.global.nc.u32 	%r7662, [%rd7+250544128];
	add.s32 	%r7663, %r7662, %r7661;
	ld.global.nc.u32 	%r7664, [%rd7+250609664];
	add.s32 	%r7665, %r7664, %r7663;
	ld.global.nc.u32 	%r7666, [%rd7+250675200];
	add.s32 	%r7667, %r7666, %r7665;
	ld.global.nc.u32 	%r7668, [%rd7+250740736];
	add.s32 	%r7669, %r7668, %r7667;
	ld.global.nc.u32 	%r7670, [%rd7+250806272];
	add.s32 	%r7671, %r7670, %r7669;
	ld.global.nc.u32 	%r7672, [%rd7+250871808];
	add.s32 	%r7673, %r7672, %r7671;
	ld.global.nc.u32 	%r7674, [%rd7+250937344];
	add.s32 	%r7675, %r7674, %r7673;
	ld.global.nc.u32 	%r7676, [%rd7+251002880];
	add.s32 	%r7677, %r7676, %r7675;
	ld.global.nc.u32 	%r7678, [%rd7+251068416];
	add.s32 	%r7679, %r7678, %r7677;
	ld.global.nc.u32 	%r7680, [%rd7+251133952];
	add.s32 	%r7681, %r7680, %r7679;
	ld.global.nc.u32 	%r7682, [%rd7+251199488];
	add.s32 	%r7683, %r7682, %r7681;
	ld.global.nc.u32 	%r7684, [%rd7+251265024];
	add.s32 	%r7685, %r7684, %r7683;
	ld.global.nc.u32 	%r7686, [%rd7+251330560];
	add.s32 	%r7687, %r7686, %r7685;
	ld.global.nc.u32 	%r7688, [%rd7+251396096];
	add.s32 	%r7689, %r7688, %r7687;
	ld.global.nc.u32 	%r7690, [%rd7+251461632];
	add.s32 	%r7691, %r7690, %r7689;
	ld.global.nc.u32 	%r7692, [%rd7+251527168];
	add.s32 	%r7693, %r7692, %r7691;
	ld.global.nc.u32 	%r7694, [%rd7+251592704];
	add.s32 	%r7695, %r7694, %r7693;
	ld.global.nc.u32 	%r7696, [%rd7+251658240];
	add.s32 	%r7697, %r7696, %r7695;
	ld.global.nc.u32 	%r7698, [%rd7+251723776];
	add.s32 	%r7699, %r7698, %r7697;
	ld.global.nc.u32 	%r7700, [%rd7+251789312];
	add.s32 	%r7701, %r7700, %r7699;
	ld.global.nc.u32 	%r7702, [%rd7+251854848];
	add.s32 	%r7703, %r7702, %r7701;
	ld.global.nc.u32 	%r7704, [%rd7+251920384];
	add.s32 	%r7705, %r7704, %r7703;
	ld.global.nc.u32 	%r7706, [%rd7+251985920];
	add.s32 	%r7707, %r7706, %r7705;
	ld.global.nc.u32 	%r7708, [%rd7+252051456];
	add.s32 	%r7709, %r7708, %r7707;
	ld.global.nc.u32 	%r7710, [%rd7+252116992];
	add.s32 	%r7711, %r7710, %r7709;
	ld.global.nc.u32 	%r7712, [%rd7+252182528];
	add.s32 	%r7713, %r7712, %r7711;
	ld.global.nc.u32 	%r7714, [%rd7+252248064];
	add.s32 	%r7715, %r7714, %r7713;
	ld.global.nc.u32 	%r7716, [%rd7+252313600];
	add.s32 	%r7717, %r7716, %r7715;
	ld.global.nc.u32 	%r7718, [%rd7+252379136];
	add.s32 	%r7719, %r7718, %r7717;
	ld.global.nc.u32 	%r7720, [%rd7+252444672];
	add.s32 	%r7721, %r7720, %r7719;
	ld.global.nc.u32 	%r7722, [%rd7+252510208];
	add.s32 	%r7723, %r7722, %r7721;
	ld.global.nc.u32 	%r7724, [%rd7+252575744];
	add.s32 	%r7725, %r7724, %r7723;
	ld.global.nc.u32 	%r7726, [%rd7+252641280];
	add.s32 	%r7727, %r7726, %r7725;
	ld.global.nc.u32 	%r7728, [%rd7+252706816];
	add.s32 	%r7729, %r7728, %r7727;
	ld.global.nc.u32 	%r7730, [%rd7+252772352];
	add.s32 	%r7731, %r7730, %r7729;
	ld.global.nc.u32 	%r7732, [%rd7+252837888];
	add.s32 	%r7733, %r7732, %r7731;
	ld.global.nc.u32 	%r7734, [%rd7+252903424];
	add.s32 	%r7735, %r7734, %r7733;
	ld.global.nc.u32 	%r7736, [%rd7+252968960];
	add.s32 	%r7737, %r7736, %r7735;
	ld.global.nc.u32 	%r7738, [%rd7+253034496];
	add.s32 	%r7739, %r7738, %r7737;
	ld.global.nc.u32 	%r7740, [%rd7+253100032];
	add.s32 	%r7741, %r7740, %r7739;
	ld.global.nc.u32 	%r7742, [%rd7+253165568];
	add.s32 	%r7743, %r7742, %r7741;
	ld.global.nc.u32 	%r7744, [%rd7+253231104];
	add.s32 	%r7745, %r7744, %r7743;
	ld.global.nc.u32 	%r7746, [%rd7+253296640];
	add.s32 	%r7747, %r7746, %r7745;
	ld.global.nc.u32 	%r7748, [%rd7+253362176];
	add.s32 	%r7749, %r7748, %r7747;
	ld.global.nc.u32 	%r7750, [%rd7+253427712];
	add.s32 	%r7751, %r7750, %r7749;
	ld.global.nc.u32 	%r7752, [%rd7+253493248];
	add.s32 	%r7753, %r7752, %r7751;
	ld.global.nc.u32 	%r7754, [%rd7+253558784];
	add.s32 	%r7755, %r7754, %r7753;
	ld.global.nc.u32 	%r7756, [%rd7+253624320];
	add.s32 	%r7757, %r7756, %r7755;
	ld.global.nc.u32 	%r7758, [%rd7+253689856];
	add.s32 	%r7759, %r7758, %r7757;
	ld.global.nc.u32 	%r7760, [%rd7+253755392];
	add.s32 	%r7761, %r7760, %r7759;
	ld.global.nc.u32 	%r7762, [%rd7+253820928];
	add.s32 	%r7763, %r7762, %r7761;
	ld.global.nc.u32 	%r7764, [%rd7+253886464];
	add.s32 	%r7765, %r7764, %r7763;
	ld.global.nc.u32 	%r7766, [%rd7+253952000];
	add.s32 	%r7767, %r7766, %r7765;
	ld.global.nc.u32 	%r7768, [%rd7+254017536];
	add.s32 	%r7769, %r7768, %r7767;
	ld.global.nc.u32 	%r7770, [%rd7+254083072];
	add.s32 	%r7771, %r7770, %r7769;
	ld.global.nc.u32 	%r7772, [%rd7+254148608];
	add.s32 	%r7773, %r7772, %r7771;
	ld.global.nc.u32 	%r7774, [%rd7+254214144];
	add.s32 	%r7775, %r7774, %r7773;
	ld.global.nc.u32 	%r7776, [%rd7+254279680];
	add.s32 	%r7777, %r7776, %r7775;
	ld.global.nc.u32 	%r7778, [%rd7+254345216];
	add.s32 	%r7779, %r7778, %r7777;
	ld.global.nc.u32 	%r7780, [%rd7+254410752];
	add.s32 	%r7781, %r7780, %r7779;
	ld.global.nc.u32 	%r7782, [%rd7+254476288];
	add.s32 	%r7783, %r7782, %r7781;
	ld.global.nc.u32 	%r7784, [%rd7+254541824];
	add.s32 	%r7785, %r7784, %r7783;
	ld.global.nc.u32 	%r7786, [%rd7+254607360];
	add.s32 	%r7787, %r7786, %r7785;
	ld.global.nc.u32 	%r7788, [%rd7+254672896];
	add.s32 	%r7789, %r7788, %r7787;
	ld.global.nc.u32 	%r7790, [%rd7+254738432];
	add.s32 	%r7791, %r7790, %r7789;
	ld.global.nc.u32 	%r7792, [%rd7+254803968];
	add.s32 	%r7793, %r7792, %r7791;
	ld.global.nc.u32 	%r7794, [%rd7+254869504];
	add.s32 	%r7795, %r7794, %r7793;
	ld.global.nc.u32 	%r7796, [%rd7+254935040];
	add.s32 	%r7797, %r7796, %r7795;
	ld.global.nc.u32 	%r7798, [%rd7+255000576];
	add.s32 	%r7799, %r7798, %r7797;
	ld.global.nc.u32 	%r7800, [%rd7+255066112];
	add.s32 	%r7801, %r7800, %r7799;
	ld.global.nc.u32 	%r7802, [%rd7+255131648];
	add.s32 	%r7803, %r7802, %r7801;
	ld.global.nc.u32 	%r7804, [%rd7+255197184];
	add.s32 	%r7805, %r7804, %r7803;
	ld.global.nc.u32 	%r7806, [%rd7+255262720];
	add.s32 	%r7807, %r7806, %r7805;
	ld.global.nc.u32 	%r7808, [%rd7+255328256];
	add.s32 	%r7809, %r7808, %r7807;
	ld.global.nc.u32 	%r7810, [%rd7+255393792];
	add.s32 	%r7811, %r7810, %r7809;
	ld.global.nc.u32 	%r7812, [%rd7+255459328];
	add.s32 	%r7813, %r7812, %r7811;
	ld.global.nc.u32 	%r7814, [%rd7+255524864];
	add.s32 	%r7815, %r7814, %r7813;
	ld.global.nc.u32 	%r7816, [%rd7+255590400];
	add.s32 	%r7817, %r7816, %r7815;
	ld.global.nc.u32 	%r7818, [%rd7+255655936];
	add.s32 	%r7819, %r7818, %r7817;
	ld.global.nc.u32 	%r7820, [%rd7+255721472];
	add.s32 	%r7821, %r7820, %r7819;
	ld.global.nc.u32 	%r7822, [%rd7+255787008];
	add.s32 	%r7823, %r7822, %r7821;
	ld.global.nc.u32 	%r7824, [%rd7+255852544];
	add.s32 	%r7825, %r7824, %r7823;
	ld.global.nc.u32 	%r7826, [%rd7+255918080];
	add.s32 	%r7827, %r7826, %r7825;
	ld.global.nc.u32 	%r7828, [%rd7+255983616];
	add.s32 	%r7829, %r7828, %r7827;
	ld.global.nc.u32 	%r7830, [%rd7+256049152];
	add.s32 	%r7831, %r7830, %r7829;
	ld.global.nc.u32 	%r7832, [%rd7+256114688];
	add.s32 	%r7833, %r7832, %r7831;
	ld.global.nc.u32 	%r7834, [%rd7+256180224];
	add.s32 	%r7835, %r7834, %r7833;
	ld.global.nc.u32 	%r7836, [%rd7+256245760];
	add.s32 	%r7837, %r7836, %r7835;
	ld.global.nc.u32 	%r7838, [%rd7+256311296];
	add.s32 	%r7839, %r7838, %r7837;
	ld.global.nc.u32 	%r7840, [%rd7+256376832];
	add.s32 	%r7841, %r7840, %r7839;
	ld.global.nc.u32 	%r7842, [%rd7+256442368];
	add.s32 	%r7843, %r7842, %r7841;
	ld.global.nc.u32 	%r7844, [%rd7+256507904];
	add.s32 	%r7845, %r7844, %r7843;
	ld.global.nc.u32 	%r7846, [%rd7+256573440];
	add.s32 	%r7847, %r7846, %r7845;
	ld.global.nc.u32 	%r7848, [%rd7+256638976];
	add.s32 	%r7849, %r7848, %r7847;
	ld.global.nc.u32 	%r7850, [%rd7+256704512];
	add.s32 	%r7851, %r7850, %r7849;
	ld.global.nc.u32 	%r7852, [%rd7+256770048];
	add.s32 	%r7853, %r7852, %r7851;
	ld.global.nc.u32 	%r7854, [%rd7+256835584];
	add.s32 	%r7855, %r7854, %r7853;
	ld.global.nc.u32 	%r7856, [%rd7+256901120];
	add.s32 	%r7857, %r7856, %r7855;
	ld.global.nc.u32 	%r7858, [%rd7+256966656];
	add.s32 	%r7859, %r7858, %r7857;
	ld.global.nc.u32 	%r7860, [%rd7+257032192];
	add.s32 	%r7861, %r7860, %r7859;
	ld.global.nc.u32 	%r7862, [%rd7+257097728];
	add.s32 	%r7863, %r7862, %r7861;
	ld.global.nc.u32 	%r7864, [%rd7+257163264];
	add.s32 	%r7865, %r7864, %r7863;
	ld.global.nc.u32 	%r7866, [%rd7+257228800];
	add.s32 	%r7867, %r7866, %r7865;
	ld.global.nc.u32 	%r7868, [%rd7+257294336];
	add.s32 	%r7869, %r7868, %r7867;
	ld.global.nc.u32 	%r7870, [%rd7+257359872];
	add.s32 	%r7871, %r7870, %r7869;
	ld.global.nc.u32 	%r7872, [%rd7+257425408];
	add.s32 	%r7873, %r7872, %r7871;
	ld.global.nc.u32 	%r7874, [%rd7+257490944];
	add.s32 	%r7875, %r7874, %r7873;
	ld.global.nc.u32 	%r7876, [%rd7+257556480];
	add.s32 	%r7877, %r7876, %r7875;
	ld.global.nc.u32 	%r7878, [%rd7+257622016];
	add.s32 	%r7879, %r7878, %r7877;
	ld.global.nc.u32 	%r7880, [%rd7+257687552];
	add.s32 	%r7881, %r7880, %r7879;
	ld.global.nc.u32 	%r7882, [%rd7+257753088];
	add.s32 	%r7883, %r7882, %r7881;
	ld.global.nc.u32 	%r7884, [%rd7+257818624];
	add.s32 	%r7885, %r7884, %r7883;
	ld.global.nc.u32 	%r7886, [%rd7+257884160];
	add.s32 	%r7887, %r7886, %r7885;
	ld.global.nc.u32 	%r7888, [%rd7+257949696];
	add.s32 	%r7889, %r7888, %r7887;
	ld.global.nc.u32 	%r7890, [%rd7+258015232];
	add.s32 	%r7891, %r7890, %r7889;
	ld.global.nc.u32 	%r7892, [%rd7+258080768];
	add.s32 	%r7893, %r7892, %r7891;
	ld.global.nc.u32 	%r7894, [%rd7+258146304];
	add.s32 	%r7895, %r7894, %r7893;
	ld.global.nc.u32 	%r7896, [%rd7+258211840];
	add.s32 	%r7897, %r7896, %r7895;
	ld.global.nc.u32 	%r7898, [%rd7+258277376];
	add.s32 	%r7899, %r7898, %r7897;
	ld.global.nc.u32 	%r7900, [%rd7+258342912];
	add.s32 	%r7901, %r7900, %r7899;
	ld.global.nc.u32 	%r7902, [%rd7+258408448];
	add.s32 	%r7903, %r7902, %r7901;
	ld.global.nc.u32 	%r7904, [%rd7+258473984];
	add.s32 	%r7905, %r7904, %r7903;
	ld.global.nc.u32 	%r7906, [%rd7+258539520];
	add.s32 	%r7907, %r7906, %r7905;
	ld.global.nc.u32 	%r7908, [%rd7+258605056];
	add.s32 	%r7909, %r7908, %r7907;
	ld.global.nc.u32 	%r7910, [%rd7+258670592];
	add.s32 	%r7911, %r7910, %r7909;
	ld.global.nc.u32 	%r7912, [%rd7+258736128];
	add.s32 	%r7913, %r7912, %r7911;
	ld.global.nc.u32 	%r7914, [%rd7+258801664];
	add.s32 	%r7915, %r7914, %r7913;
	ld.global.nc.u32 	%r7916, [%rd7+258867200];
	add.s32 	%r7917, %r7916, %r7915;
	ld.global.nc.u32 	%r7918, [%rd7+258932736];
	add.s32 	%r7919, %r7918, %r7917;
	ld.global.nc.u32 	%r7920, [%rd7+258998272];
	add.s32 	%r7921, %r7920, %r7919;
	ld.global.nc.u32 	%r7922, [%rd7+259063808];
	add.s32 	%r7923, %r7922, %r7921;
	ld.global.nc.u32 	%r7924, [%rd7+259129344];
	add.s32 	%r7925, %r7924, %r7923;
	ld.global.nc.u32 	%r7926, [%rd7+259194880];
	add.s32 	%r7927, %r7926, %r7925;
	ld.global.nc.u32 	%r7928, [%rd7+259260416];
	add.s32 	%r7929, %r7928, %r7927;
	ld.global.nc.u32 	%r7930, [%rd7+259325952];
	add.s32 	%r7931, %r7930, %r7929;
	ld.global.nc.u32 	%r7932, [%rd7+259391488];
	add.s32 	%r7933, %r7932, %r7931;
	ld.global.nc.u32 	%r7934, [%rd7+259457024];
	add.s32 	%r7935, %r7934, %r7933;
	ld.global.nc.u32 	%r7936, [%rd7+259522560];
	add.s32 	%r7937, %r7936, %r7935;
	ld.global.nc.u32 	%r7938, [%rd7+259588096];
	add.s32 	%r7939, %r7938, %r7937;
	ld.global.nc.u32 	%r7940, [%rd7+259653632];
	add.s32 	%r7941, %r7940, %r7939;
	ld.global.nc.u32 	%r7942, [%rd7+259719168];
	add.s32 	%r7943, %r7942, %r7941;
	ld.global.nc.u32 	%r7944, [%rd7+259784704];
	add.s32 	%r7945, %r7944, %r7943;
	ld.global.nc.u32 	%r7946, [%rd7+259850240];
	add.s32 	%r7947, %r7946, %r7945;
	ld.global.nc.u32 	%r7948, [%rd7+259915776];
	add.s32 	%r7949, %r7948, %r7947;
	ld.global.nc.u32 	%r7950, [%rd7+259981312];
	add.s32 	%r7951, %r7950, %r7949;
	ld.global.nc.u32 	%r7952, [%rd7+260046848];
	add.s32 	%r7953, %r7952, %r7951;
	ld.global.nc.u32 	%r7954, [%rd7+260112384];
	add.s32 	%r7955, %r7954, %r7953;
	ld.global.nc.u32 	%r7956, [%rd7+260177920];
	add.s32 	%r7957, %r7956, %r7955;
	ld.global.nc.u32 	%r7958, [%rd7+260243456];
	add.s32 	%r7959, %r7958, %r7957;
	ld.global.nc.u32 	%r7960, [%rd7+260308992];
	add.s32 	%r7961, %r7960, %r7959;
	ld.global.nc.u32 	%r7962, [%rd7+260374528];
	add.s32 	%r7963, %r7962, %r7961;
	ld.global.nc.u32 	%r7964, [%rd7+260440064];
	add.s32 	%r7965, %r7964, %r7963;
	ld.global.nc.u32 	%r7966, [%rd7+260505600];
	add.s32 	%r7967, %r7966, %r7965;
	ld.global.nc.u32 	%r7968, [%rd7+260571136];
	add.s32 	%r7969, %r7968, %r7967;
	ld.global.nc.u32 	%r7970, [%rd7+260636672];
	add.s32 	%r7971, %r7970, %r7969;
	ld.global.nc.u32 	%r7972, [%rd7+260702208];
	add.s32 	%r7973, %r7972, %r7971;
	ld.global.nc.u32 	%r7974, [%rd7+260767744];
	add.s32 	%r7975, %r7974, %r7973;
	ld.global.nc.u32 	%r7976, [%rd7+260833280];
	add.s32 	%r7977, %r7976, %r7975;
	ld.global.nc.u32 	%r7978, [%rd7+260898816];
	add.s32 	%r7979, %r7978, %r7977;
	ld.global.nc.u32 	%r7980, [%rd7+260964352];
	add.s32 	%r7981, %r7980, %r7979;
	ld.global.nc.u32 	%r7982, [%rd7+261029888];
	add.s32 	%r7983, %r7982, %r7981;
	ld.global.nc.u32 	%r7984, [%rd7+261095424];
	add.s32 	%r7985, %r7984, %r7983;
	ld.global.nc.u32 	%r7986, [%rd7+261160960];
	add.s32 	%r7987, %r7986, %r7985;
	ld.global.nc.u32 	%r7988, [%rd7+261226496];
	add.s32 	%r7989, %r7988, %r7987;
	ld.global.nc.u32 	%r7990, [%rd7+261292032];
	add.s32 	%r7991, %r7990, %r7989;
	ld.global.nc.u32 	%r7992, [%rd7+261357568];
	add.s32 	%r7993, %r7992, %r7991;
	ld.global.nc.u32 	%r7994, [%rd7+261423104];
	add.s32 	%r7995, %r7994, %r7993;
	ld.global.nc.u32 	%r7996, [%rd7+261488640];
	add.s32 	%r7997, %r7996, %r7995;
	ld.global.nc.u32 	%r7998, [%rd7+261554176];
	add.s32 	%r7999, %r7998, %r7997;
	ld.global.nc.u32 	%r8000, [%rd7+261619712];
	add.s32 	%r8001, %r8000, %r7999;
	ld.global.nc.u32 	%r8002, [%rd7+261685248];
	add.s32 	%r8003, %r8002, %r8001;
	ld.global.nc.u32 	%r8004, [%rd7+261750784];
	add.s32 	%r8005, %r8004, %r8003;
	ld.global.nc.u32 	%r8006, [%rd7+261816320];
	add.s32 	%r8007, %r8006, %r8005;
	ld.global.nc.u32 	%r8008, [%rd7+261881856];
	add.s32 	%r8009, %r8008, %r8007;
	ld.global.nc.u32 	%r8010, [%rd7+261947392];
	add.s32 	%r8011, %r8010, %r8009;
	ld.global.nc.u32 	%r8012, [%rd7+262012928];
	add.s32 	%r8013, %r8012, %r8011;
	ld.global.nc.u32 	%r8014, [%rd7+262078464];
	add.s32 	%r8015, %r8014, %r8013;
	ld.global.nc.u32 	%r8016, [%rd7+262144000];
	add.s32 	%r8017, %r8016, %r8015;
	ld.global.nc.u32 	%r8018, [%rd7+262209536];
	add.s32 	%r8019, %r8018, %r8017;
	ld.global.nc.u32 	%r8020, [%rd7+262275072];
	add.s32 	%r8021, %r8020, %r8019;
	ld.global.nc.u32 	%r8022, [%rd7+262340608];
	add.s32 	%r8023, %r8022, %r8021;
	ld.global.nc.u32 	%r8024, [%rd7+262406144];
	add.s32 	%r8025, %r8024, %r8023;
	ld.global.nc.u32 	%r8026, [%rd7+262471680];
	add.s32 	%r8027, %r8026, %r8025;
	ld.global.nc.u32 	%r8028, [%rd7+262537216];
	add.s32 	%r8029, %r8028, %r8027;
	ld.global.nc.u32 	%r8030, [%rd7+262602752];
	add.s32 	%r8031, %r8030, %r8029;
	ld.global.nc.u32 	%r8032, [%rd7+262668288];
	add.s32 	%r8033, %r8032, %r8031;
	ld.global.nc.u32 	%r8034, [%rd7+262733824];
	add.s32 	%r8035, %r8034, %r8033;
	ld.global.nc.u32 	%r8036, [%rd7+262799360];
	add.s32 	%r8037, %r8036, %r8035;
	ld.global.nc.u32 	%r8038, [%rd7+262864896];
	add.s32 	%r8039, %r8038, %r8037;
	ld.global.nc.u32 	%r8040, [%rd7+262930432];
	add.s32 	%r8041, %r8040, %r8039;
	ld.global.nc.u32 	%r8042, [%rd7+262995968];
	add.s32 	%r8043, %r8042, %r8041;
	ld.global.nc.u32 	%r8044, [%rd7+263061504];
	add.s32 	%r8045, %r8044, %r8043;
	ld.global.nc.u32 	%r8046, [%rd7+263127040];
	add.s32 	%r8047, %r8046, %r8045;
	ld.global.nc.u32 	%r8048, [%rd7+263192576];
	add.s32 	%r8049, %r8048, %r8047;
	ld.global.nc.u32 	%r8050, [%rd7+263258112];
	add.s32 	%r8051, %r8050, %r8049;
	ld.global.nc.u32 	%r8052, [%rd7+263323648];
	add.s32 	%r8053, %r8052, %r8051;
	ld.global.nc.u32 	%r8054, [%rd7+263389184];
	add.s32 	%r8055, %r8054, %r8053;
	ld.global.nc.u32 	%r8056, [%rd7+263454720];
	add.s32 	%r8057, %r8056, %r8055;
	ld.global.nc.u32 	%r8058, [%rd7+263520256];
	add.s32 	%r8059, %r8058, %r8057;
	ld.global.nc.u32 	%r8060, [%rd7+263585792];
	add.s32 	%r8061, %r8060, %r8059;
	ld.global.nc.u32 	%r8062, [%rd7+263651328];
	add.s32 	%r8063, %r8062, %r8061;
	ld.global.nc.u32 	%r8064, [%rd7+263716864];
	add.s32 	%r8065, %r8064, %r8063;
	ld.global.nc.u32 	%r8066, [%rd7+263782400];
	add.s32 	%r8067, %r8066, %r8065;
	ld.global.nc.u32 	%r8068, [%rd7+263847936];
	add.s32 	%r8069, %r8068, %r8067;
	ld.global.nc.u32 	%r8070, [%rd7+263913472];
	add.s32 	%r8071, %r8070, %r8069;
	ld.global.nc.u32 	%r8072, [%rd7+263979008];
	add.s32 	%r8073, %r8072, %r8071;
	ld.global.nc.u32 	%r8074, [%rd7+264044544];
	add.s32 	%r8075, %r8074, %r8073;
	ld.global.nc.u32 	%r8076, [%rd7+264110080];
	add.s32 	%r8077, %r8076, %r8075;
	ld.global.nc.u32 	%r8078, [%rd7+264175616];
	add.s32 	%r8079, %r8078, %r8077;
	ld.global.nc.u32 	%r8080, [%rd7+264241152];
	add.s32 	%r8081, %r8080, %r8079;
	ld.global.nc.u32 	%r8082, [%rd7+264306688];
	add.s32 	%r8083, %r8082, %r8081;
	ld.global.nc.u32 	%r8084, [%rd7+264372224];
	add.s32 	%r8085, %r8084, %r8083;
	ld.global.nc.u32 	%r8086, [%rd7+264437760];
	add.s32 	%r8087, %r8086, %r8085;
	ld.global.nc.u32 	%r8088, [%rd7+264503296];
	add.s32 	%r8089, %r8088, %r8087;
	ld.global.nc.u32 	%r8090, [%rd7+264568832];
	add.s32 	%r8091, %r8090, %r8089;
	ld.global.nc.u32 	%r8092, [%rd7+264634368];
	add.s32 	%r8093, %r8092, %r8091;
	ld.global.nc.u32 	%r8094, [%rd7+264699904];
	add.s32 	%r8095, %r8094, %r8093;
	ld.global.nc.u32 	%r8096, [%rd7+264765440];
	add.s32 	%r8097, %r8096, %r8095;
	ld.global.nc.u32 	%r8098, [%rd7+264830976];
	add.s32 	%r8099, %r8098, %r8097;
	ld.global.nc.u32 	%r8100, [%rd7+264896512];
	add.s32 	%r8101, %r8100, %r8099;
	ld.global.nc.u32 	%r8102, [%rd7+264962048];
	add.s32 	%r8103, %r8102, %r8101;
	ld.global.nc.u32 	%r8104, [%rd7+265027584];
	add.s32 	%r8105, %r8104, %r8103;
	ld.global.nc.u32 	%r8106, [%rd7+265093120];
	add.s32 	%r8107, %r8106, %r8105;
	ld.global.nc.u32 	%r8108, [%rd7+265158656];
	add.s32 	%r8109, %r8108, %r8107;
	ld.global.nc.u32 	%r8110, [%rd7+265224192];
	add.s32 	%r8111, %r8110, %r8109;
	ld.global.nc.u32 	%r8112, [%rd7+265289728];
	add.s32 	%r8113, %r8112, %r8111;
	ld.global.nc.u32 	%r8114, [%rd7+265355264];
	add.s32 	%r8115, %r8114, %r8113;
	ld.global.nc.u32 	%r8116, [%rd7+265420800];
	add.s32 	%r8117, %r8116, %r8115;
	ld.global.nc.u32 	%r8118, [%rd7+265486336];
	add.s32 	%r8119, %r8118, %r8117;
	ld.global.nc.u32 	%r8120, [%rd7+265551872];
	add.s32 	%r8121, %r8120, %r8119;
	ld.global.nc.u32 	%r8122, [%rd7+265617408];
	add.s32 	%r8123, %r8122, %r8121;
	ld.global.nc.u32 	%r8124, [%rd7+265682944];
	add.s32 	%r8125, %r8124, %r8123;
	ld.global.nc.u32 	%r8126, [%rd7+265748480];
	add.s32 	%r8127, %r8126, %r8125;
	ld.global.nc.u32 	%r8128, [%rd7+265814016];
	add.s32 	%r8129, %r8128, %r8127;
	ld.global.nc.u32 	%r8130, [%rd7+265879552];
	add.s32 	%r8131, %r8130, %r8129;
	ld.global.nc.u32 	%r8132, [%rd7+265945088];
	add.s32 	%r8133, %r8132, %r8131;
	ld.global.nc.u32 	%r8134, [%rd7+266010624];
	add.s32 	%r8135, %r8134, %r8133;
	ld.global.nc.u32 	%r8136, [%rd7+266076160];
	add.s32 	%r8137, %r8136, %r8135;
	ld.global.nc.u32 	%r8138, [%rd7+266141696];
	add.s32 	%r8139, %r8138, %r8137;
	ld.global.nc.u32 	%r8140, [%rd7+266207232];
	add.s32 	%r8141, %r8140, %r8139;
	ld.global.nc.u32 	%r8142, [%rd7+266272768];
	add.s32 	%r8143, %r8142, %r8141;
	ld.global.nc.u32 	%r8144, [%rd7+266338304];
	add.s32 	%r8145, %r8144, %r8143;
	ld.global.nc.u32 	%r8146, [%rd7+266403840];
	add.s32 	%r8147, %r8146, %r8145;
	ld.global.nc.u32 	%r8148, [%rd7+266469376];
	add.s32 	%r8149, %r8148, %r8147;
	ld.global.nc.u32 	%r8150, [%rd7+266534912];
	add.s32 	%r8151, %r8150, %r8149;
	ld.global.nc.u32 	%r8152, [%rd7+266600448];
	add.s32 	%r8153, %r8152, %r8151;
	ld.global.nc.u32 	%r8154, [%rd7+266665984];
	add.s32 	%r8155, %r8154, %r8153;
	ld.global.nc.u32 	%r8156, [%rd7+266731520];
	add.s32 	%r8157, %r8156, %r8155;
	ld.global.nc.u32 	%r8158, [%rd7+266797056];
	add.s32 	%r8159, %r8158, %r8157;
	ld.global.nc.u32 	%r8160, [%rd7+266862592];
	add.s32 	%r8161, %r8160, %r8159;
	ld.global.nc.u32 	%r8162, [%rd7+266928128];
	add.s32 	%r8163, %r8162, %r8161;
	ld.global.nc.u32 	%r8164, [%rd7+266993664];
	add.s32 	%r8165, %r8164, %r8163;
	ld.global.nc.u32 	%r8166, [%rd7+267059200];
	add.s32 	%r8167, %r8166, %r8165;
	ld.global.nc.u32 	%r8168, [%rd7+267124736];
	add.s32 	%r8169, %r8168, %r8167;
	ld.global.nc.u32 	%r8170, [%rd7+267190272];
	add.s32 	%r8171, %r8170, %r8169;
	ld.global.nc.u32 	%r8172, [%rd7+267255808];
	add.s32 	%r8173, %r8172, %r8171;
	ld.global.nc.u32 	%r8174, [%rd7+267321344];
	add.s32 	%r8175, %r8174, %r8173;
	ld.global.nc.u32 	%r8176, [%rd7+267386880];
	add.s32 	%r8177, %r8176, %r8175;
	ld.global.nc.u32 	%r8178, [%rd7+267452416];
	add.s32 	%r8179, %r8178, %r8177;
	ld.global.nc.u32 	%r8180, [%rd7+267517952];
	add.s32 	%r8181, %r8180, %r8179;
	ld.global.nc.u32 	%r8182, [%rd7+267583488];
	add.s32 	%r8183, %r8182, %r8181;
	ld.global.nc.u32 	%r8184, [%rd7+267649024];
	add.s32 	%r8185, %r8184, %r8183;
	ld.global.nc.u32 	%r8186, [%rd7+267714560];
	add.s32 	%r8187, %r8186, %r8185;
	ld.global.nc.u32 	%r8188, [%rd7+267780096];
	add.s32 	%r8189, %r8188, %r8187;
	ld.global.nc.u32 	%r8190, [%rd7+267845632];
	add.s32 	%r8191, %r8190, %r8189;
	ld.global.nc.u32 	%r8192, [%rd7+267911168];
	add.s32 	%r8193, %r8192, %r8191;
	ld.global.nc.u32 	%r8194, [%rd7+267976704];
	add.s32 	%r8195, %r8194, %r8193;
	ld.global.nc.u32 	%r8196, [%rd7+268042240];
	add.s32 	%r8197, %r8196, %r8195;
	ld.global.nc.u32 	%r8198, [%rd7+268107776];
	add.s32 	%r8199, %r8198, %r8197;
	ld.global.nc.u32 	%r8200, [%rd7+268173312];
	add.s32 	%r8201, %r8200, %r8199;
	ld.global.nc.u32 	%r8202, [%rd7+268238848];
	add.s32 	%r8203, %r8202, %r8201;
	ld.global.nc.u32 	%r8204, [%rd7+268304384];
	add.s32 	%r8205, %r8204, %r8203;
	ld.global.nc.u32 	%r8206, [%rd7+268369920];
	add.s32 	%r8210, %r8206, %r8205;
	add.s32 	%r8208, %r8208, 4096;
	setp.ne.s32 	%p2, %r8208, 16384;
	@%p2 bra 	$L__BB1_3;
	add.s32 	%r8207, %r8207, 1;
	setp.ne.s32 	%p3, %r8207, %r9;
	@%p3 bra 	$L__BB1_2;
$L__BB1_5:
	cvta.to.global.u64 	%rd8, %rd3;
	mul.wide.u32 	%rd9, %r1, 4;
	add.s64 	%rd10, %rd8, %rd9;
	st.global.u32 	[%rd10], %r8210;
	ret;

}


// ===== COMPILED SASS (sm_100) =====

	.target	sm_100

	.elftype	@"ET_EXEC"


//--------------------- .note.nv.tkinfo           --------------------------
	.section	.note.nv.tkinfo,"",@"SHT_NOTE"
	.sectionflags	@"SHF_NOTE_NV_TKINFO"
	.tkinfo
        /*0018*/ 	.word	0x00000002
        /*0030*/ 	.string	""
        /*0030*/ 	.string	"ptxas"
        /*0030*/ 	.string	"Cuda compilation tools, release 13.0, V13.0.88"
        /*0030*/ 	.string	"Build cuda_13.0.r13.0/compiler.36424714_0"
        /*0030*/ 	.string	"-arch sm_100 -m 64 "



//--------------------- .note.nv.cuinfo           --------------------------
	.section	.note.nv.cuinfo,"",@"SHT_NOTE"
	.sectionflags	@"SHF_NOTE_NV_CUINFO"
        /*0018*/ 	.short	0x0002
        /*001a*/ 	.short	0x0064
        /*001c*/ 	.short	0x0082
	.zero		2


//--------------------- .nv.info                  --------------------------
	.section	.nv.info,"",@"SHT_CUDA_INFO"
	.align	4


	//----- nvinfo : EIATTR_REGCOUNT
	.align		4
        /*0000*/ 	.byte	0x04, 0x2f
        /*0002*/ 	.short	(.L_1 - .L_0)
	.align		4
.L_0:
        /*0004*/ 	.word	index@(_Z9AoSKernelILi16384EEvPK9AppleTreePii)
        /*0008*/ 	.word	0x00000020


	//----- nvinfo : EIATTR_FRAME_SIZE
	.align		4
.L_1:
        /*000c*/ 	.byte	0x04, 0x11
        /*000e*/ 	.short	(.L_3 - .L_2)
	.align		4
.L_2:
        /*0010*/ 	.word	index@(_Z9AoSKernelILi16384EEvPK9AppleTreePii)
        /*0014*/ 	.word	0x00000000


	//----- nvinfo : EIATTR_REGCOUNT
	.align		4
.L_3:
        /*0018*/ 	.byte	0x04, 0x2f
        /*001a*/ 	.short	(.L_5 - .L_4)
	.align		4
.L_4:
        /*001c*/ 	.word	index@(_Z9SoAKernelILi16384EEvPK13ApplesOnTreesPii)
        /*0020*/ 	.word	0x00000020


	//----- nvinfo : EIATTR_FRAME_SIZE
	.align		4
.L_5:
        /*0024*/ 	.byte	0x04, 0x11
        /*0026*/ 	.short	(.L_7 - .L_6)
	.align		4
.L_6:
        /*0028*/ 	.word	index@(_Z9SoAKernelILi16384EEvPK13ApplesOnTreesPii)
        /*002c*/ 	.word	0x00000000


	//----- nvinfo : EIATTR_MIN_STACK_SIZE
	.align		4
.L_7:
        /*0030*/ 	.byte	0x04, 0x12
        /*0032*/ 	.short	(.L_9 - .L_8)
	.align		4
.L_8:
        /*0034*/ 	.word	index@(_Z9SoAKernelILi16384EEvPK13ApplesOnTreesPii)
        /*0038*/ 	.word	0x00000000


	//----- nvinfo : EIATTR_MIN_STACK_SIZE
	.align		4
.L_9:
        /*003c*/ 	.byte	0x04, 0x12
        /*003e*/ 	.short	(.L_11 - .L_10)
	.align		4
.L_10:
        /*0040*/ 	.word	index@(_Z9AoSKernelILi16384EEvPK9AppleTreePii)
        /*0044*/ 	.word	0x00000000
.L_11:


//--------------------- .nv.compat                --------------------------
	.section	.nv.compat,"",@"SHT_CUDA_COMPAT_INFO"
	.align	4
        /*0000*/ 	.byte	0x02, 0x09, 0x00, 0x00, 0x02, 0x02, 0x01, 0x00, 0x02, 0x05, 0x05, 0x00, 0x03, 0x07, 0x01, 0x01
        /*0010*/ 	.byte	0x02, 0x03, 0x00, 0x00, 0x02, 0x06, 0x01, 0x00, 0x04, 0x0b, 0x08, 0x00, 0x09, 0x00, 0x00, 0x00
        /*0020*/ 	.byte	0x00, 0x00, 0x00, 0x00


//--------------------- .nv.info._Z9SoAKernelILi16384EEvPK13ApplesOnTreesPii --------------------------
	.section	.nv.info._Z9SoAKernelILi16384EEvPK13ApplesOnTreesPii,"",@"SHT_CUDA_INFO"
	.sectionflags	@""
	.align	4


	//----- nvinfo : EIATTR_CUDA_API_VERSION
	.align		4
        /*0000*/ 	.byte	0x04, 0x37
        /*0002*/ 	.short	(.L_13 - .L_12)
.L_12:
        /*0004*/ 	.word	0x00000082


	//----- nvinfo : EIATTR_KPARAM_INFO
	.align		4
.L_13:
        /*0008*/ 	.byte	0x04, 0x17
        /*000a*/ 	.short	(.L_15 - .L_14)
.L_14:
        /*000c*/ 	.word	0x00000000
        /*0010*/ 	.short	0x0002
        /*0012*/ 	.short	0x0010
        /*0014*/ 	.byte	0x00, 0xf0, 0x11, 0x00


	//----- nvinfo : EIATTR_KPARAM_INFO
	.align		4
.L_15:
        /*0018*/ 	.byte	0x04, 0x17
        /*001a*/ 	.short	(.L_17 - .L_16)
.L_16:
        /*001c*/ 	.word	0x00000000
        /*0020*/ 	.short	0x0001
        /*0022*/ 	.short	0x0008
        /*0024*/ 	.byte	0x00, 0xf5, 0x21, 0x00


	//----- nvinfo : EIATTR_KPARAM_INFO
	.align		4
.L_17:
        /*0028*/ 	.byte	0x04, 0x17
        /*002a*/ 	.short	(.L_19 - .L_18)
.L_18:
        /*002c*/ 	.word	0x00000000
        /*0030*/ 	.short	0x0000
        /*0032*/ 	.short	0x0000
        /*0034*/ 	.byte	0x00, 0xf5, 0x21, 0x00


	//----- nvinfo : EIATTR_SPARSE_MMA_MASK
	.align		4
.L_19:
        /*0038*/ 	.byte	0x03, 0x50
        /*003a*/ 	.short	0x0000


	//----- nvinfo : EIATTR_MAXREG_COUNT
	.align		4
        /*003c*/ 	.byte	0x03, 0x1b
        /*003e*/ 	.short	0x00ff


	//----- nvinfo : EIATTR_MERCURY_ISA_VERSION
	.align		4
        /*0040*/ 	.byte	0x03, 0x5f
        /*0042*/ 	.short	0x0101


	//----- nvinfo : EIATTR_VRC_CTA_INIT_COUNT
	.align		4
        /*0044*/ 	.byte	0x02, 0x4a
	.zero		1
	.zero		1


	//----- nvinfo : EIATTR_EXIT_INSTR_OFFSETS
	.align		4
        /*0048*/ 	.byte	0x04, 0x1c
        /*004a*/ 	.short	(.L_21 - .L_20)


	//   ....[0]....
.L_20:
        /*004c*/ 	.word	0x000183a0


	//----- nvinfo : EIATTR_CBANK_PARAM_SIZE
	.align		4
.L_21:
        /*0050*/ 	.byte	0x03, 0x19
        /*0052*/ 	.short	0x0014


	//----- nvinfo : EIATTR_PARAM_CBANK
	.align		4
        /*0054*/ 	.byte	0x04, 0x0a
        /*0056*/ 	.short	(.L_23 - .L_22)
	.align		4
.L_22:
        /*0058*/ 	.word	index@(.nv.constant0._Z9SoAKernelILi16384EEvPK13ApplesOnTreesPii)
        /*005c*/ 	.short	0x0380
        /*005e*/ 	.short	0x0014


	//----- nvinfo : EIATTR_SW_WAR
	.align		4
.L_23:
        /*0060*/ 	.byte	0x04, 0x36
        /*0062*/ 	.short	(.L_25 - .L_24)
.L_24:
        /*0064*/ 	.word	0x00000008
.L_25:


//--------------------- .nv.info._Z9AoSKernelILi16384EEvPK9AppleTreePii --------------------------
	.section	.nv.info._Z9AoSKernelILi16384EEvPK9AppleTreePii,"",@"SHT_CUDA_INFO"
	.sectionflags	@""
	.align	4


	//----- nvinfo : EIATTR_CUDA_API_VERSION
	.align		4
        /*0000*/ 	.byte	0x04, 0x37
        /*0002*/ 	.short	(.L_27 - .L_26)
.L_26:
        /*0004*/ 	.word	0x00000082


	//----- nvinfo : EIATTR_KPARAM_INFO
	.align		4
.L_27:
        /*0008*/ 	.byte	0x04, 0x17
        /*000a*/ 	.short	(.L_29 - .L_28)
.L_28:
        /*000c*/ 	.word	0x00000000
        /*0010*/ 	.short	0x0002
        /*0012*/ 	.short	0x0010
        /*0014*/ 	.byte	0x00, 0xf0, 0x11, 0x00


	//----- nvinfo : EIATTR_KPARAM_INFO
	.align		4
.L_29:
        /*0018*/ 	.byte	0x04, 0x17
        /*001a*/ 	.short	(.L_31 - .L_30)
.L_30:
        /*001c*/ 	.word	0x00000000
        /*0020*/ 	.short	0x0001
        /*0022*/ 	.short	0x0008
        /*0024*/ 	.byte	0x00, 0xf5, 0x21, 0x00


	//----- nvinfo : EIATTR_KPARAM_INFO
	.align		4
.L_31:
        /*0028*/ 	.byte	0x04, 0x17
        /*002a*/ 	.short	(.L_33 - .L_32)
.L_32:
        /*002c*/ 	.word	0x00000000
        /*0030*/ 	.short	0x0000
        /*0032*/ 	.short	0x0000
        /*0034*/ 	.byte	0x00, 0xf5, 0x21, 0x00


	//----- nvinfo : EIATTR_SPARSE_MMA_MASK
	.align		4
.L_33:
        /*0038*/ 	.byte	0x03, 0x50
        /*003a*/ 	.short	0x0000


	//----- nvinfo : EIATTR_MAXREG_COUNT
	.align		4
        /*003c*/ 	.byte	0x03, 0x1b
        /*003e*/ 	.short	0x00ff


	//----- nvinfo : EIATTR_MERCURY_ISA_VERSION
	.align		4
        /*0040*/ 	.byte	0x03, 0x5f
        /*0042*/ 	.short	0x0101


	//----- nvinfo : EIATTR_VRC_CTA_INIT_COUNT
	.align		4
        /*0044*/ 	.byte	0x02, 0x4a
	.zero		1
	.zero		1


	//----- nvinfo : EIATTR_EXIT_INSTR_OFFSETS
	.align		4
        /*0048*/ 	.byte	0x04, 0x1c
        /*004a*/ 	.short	(.L_35 - .L_34)


	//   ....[0]....
.L_34:
        /*004c*/ 	.word	0x000181a0


	//----- nvinfo : EIATTR_CBANK_PARAM_SIZE
	.align		4
.L_35:
        /*0050*/ 	.byte	0x03, 0x19
        /*0052*/ 	.short	0x0014


	//----- nvinfo : EIATTR_PARAM_CBANK
	.align		4
        /*0054*/ 	.byte	0x04, 0x0a
        /*0056*/ 	.short	(.L_37 - .L_36)
	.align		4
.L_36:
        /*0058*/ 	.word	index@(.nv.constant0._Z9AoSKernelILi16384EEvPK9AppleTreePii)
        /*005c*/ 	.short	0x0380
        /*005e*/ 	.short	0x0014


	//----- nvinfo : EIATTR_SW_WAR
	.align		4
.L_37:
        /*0060*/ 	.byte	0x04, 0x36
        /*0062*/ 	.short	(.L_39 - .L_38)
.L_38:
        /*0064*/ 	.word	0x00000008
.L_39:


//--------------------- .nv.callgraph             --------------------------
	.section	.nv.callgraph,"",@"SHT_CUDA_CALLGRAPH"
	.align	4
	.sectionentsize	8
	.align		4
        /*0000*/ 	.word	0x00000000
	.align		4
        /*0004*/ 	.word	0xffffffff
	.align		4
        /*0008*/ 	.word	0x00000000
	.align		4
        /*000c*/ 	.word	0xfffffffe
	.align		4
        /*0010*/ 	.word	0x00000000
	.align		4
        /*0014*/ 	.word	0xfffffffd
	.align		4
        /*0018*/ 	.word	0x00000000
	.align		4
        /*001c*/ 	.word	0xfffffffc


//--------------------- .text._Z9SoAKernelILi16384EEvPK13ApplesOnTreesPii --------------------------
	.section	.text._Z9SoAKernelILi16384EEvPK13ApplesOnTreesPii,"ax",@progbits
	.align	128
        .global         _Z9SoAKernelILi16384EEvPK13ApplesOnTreesPii
        .type           _Z9SoAKernelILi16384EEvPK13ApplesOnTreesPii,@function
        .size           _Z9SoAKernelILi16384EEvPK13ApplesOnTreesPii,(.L_x_8 - _Z9SoAKernelILi16384EEvPK13ApplesOnTreesPii)
        .other          _Z9SoAKernelILi16384EEvPK13ApplesOnTreesPii,@"STO_CUDA_ENTRY STV_DEFAULT"
_Z9SoAKernelILi16384EEvPK13ApplesOnTreesPii:
.text._Z9SoAKernelILi16384EEvPK13ApplesOnTreesPii:
[----:B------:R-:W-:Y:S01]  /*0000*/  LDC R1, c[0x0][0x37c] ;  /* 0x0000df00ff017b82 */ /* 0x000fe20000000800 */
[----:B------:R-:W0:Y:S01]  /*0010*/  S2R R3, SR_TID.X ;  /* 0x0000000000037919 */ /* 0x000e220000002100 */
[----:B------:R-:W1:Y:S06]  /*0020*/  LDCU UR5, c[0x0][0x390] ;  /* 0x00007200ff0577ac */ /* 0x000e6c0008000800 */
[----:B------:R-:W0:Y:S01]  /*0030*/  S2UR UR4, SR_CTAID.X ;  /* 0x00000000000479c3 */ /* 0x000e220000002500 */
[----:B------:R-:W-:Y:S01]  /*0040*/  IMAD.MOV.U32 R27, RZ, RZ, RZ ;  /* 0x000000ffff1b7224 */ /* 0x000fe200078e00ff */
[----:B------:R-:W2:Y:S06]  /*0050*/  LDCU.64 UR6, c[0x0][0x358] ;  /* 0x00006b00ff0677ac */ /* 0x000eac0008000a00 */
[----:B------:R-:W0:Y:S01]  /*0060*/  LDC R0, c[0x0][0x360] ;  /* 0x0000d800ff007b82 */ /* 0x000e220000000800 */
[----:B-1----:R-:W-:Y:S01]  /*0070*/  UISETP.GE.AND UP0, UPT, UR5, 0x1, UPT ;  /* 0x000000010500788c */ /* 0x002fe2000bf06270 */
[----:B0-----:R-:W-:-:S08]  /*0080*/  IMAD R0, R0, UR4, R3 ;  /* 0x0000000400007c24 */ /* 0x001fd0000f8e0203 */
[----:B--2---:R-:W-:Y:S05]  /*0090*/  BRA.U !UP0, `(.L_x_0) ;  /* 0x0000018108b47547 */ /* 0x004fea000b800000 */
[----:B------:R-:W0:Y:S01]  /*00a0*/  LDC.64 R2, c[0x0][0x380] ;  /* 0x0000e000ff027b82 */ /* 0x000e220000000a00 */
[----:B------:R-:W-:Y:S01]  /*00b0*/  UMOV UR4, URZ ;  /* 0x000000ff00047c82 */ /* 0x000fe20008000000 */
[----:B0-----:R-:W-:-:S07]  /*00c0*/  IMAD.WIDE.U32 R2, R0, 0x4, R2 ;  /* 0x0000000400027825 */ /* 0x001fce00078e0002 */
.L_x_2:
[----:B------:R-:W0:Y:S01]  /*00d0*/  LDCU UR5, c[0x0][0x390] ;  /* 0x00007200ff0577ac */ /* 0x000e220008000800 */
[----:B------:R-:W-:Y:S02]  /*00e0*/  IMAD.MOV.U32 R9, RZ, RZ, RZ ;  /* 0x000000ffff097224 */ /* 0x000fe400078e00ff */
[----:B------:R-:W-:Y:S01]  /*00f0*/  IMAD.MOV.U32 R27, RZ, RZ, RZ ;  /* 0x000000ffff1b7224 */ /* 0x000fe200078e00ff */
[----:B------:R-:W-:-:S04]  /*0100*/  UIADD3 UR4, UPT, UPT, UR4, 0x1, URZ ;  /* 0x0000000104047890 */ /* 0x000fc8000fffe0ff */
[----:B0-----:R-:W-:-:S11]  /*0110*/  UISETP.NE.AND UP0, UPT, UR4, UR5, UPT ;  /* 0x000000050400728c */ /* 0x001fd6000bf05270 */
.L_x_1:
[----:B------:R-:W-:-:S05]  /*0120*/  IMAD.WIDE.U32 R4, R9, 0x10000, R2 ;  /* 0x0001000009047825 */ /* 0x000fca00078e0002 */
[----:B------:R-:W2:Y:S04]  /*0130*/  LDG.E.CONSTANT R6, desc[UR6][R4.64] ;  /* 0x0000000604067981 */ /* 0x000ea8000c1e9900 */
[----:B------:R-:W2:Y:S04]  /*0140*/  LDG.E.CONSTANT R22, desc[UR6][R4.64+0x10000] ;  /* 0x0100000604167981 */ /* 0x000ea8000c1e9900 */
[----:B------:R-:W3:Y:S04]  /*0150*/  LDG.E.CONSTANT R25, desc[UR6][R4.64+0x20000] ;  /* 0x0200000604197981 */ /* 0x000ee8000c1e9900 */
[----:B------:R-:W3:Y:S04]  /*0160*/  LDG.E.CONSTANT R24, desc[UR6][R4.64+0x30000] ;  /* 0x0300000604187981 */ /* 0x000ee8000c1e9900 */
[----:B------:R-:W4:Y:S04]  /*0170*/  LDG.E.CONSTANT R19, desc[UR6][R4.64+0x40000] ;  /* 0x0400000604137981 */ /* 0x000f28000c1e9900 */
[----:B------:R-:W4:Y:S04]  /*0180*/  LDG.E.CONSTANT R20, desc[UR6][R4.64+0x50000] ;  /* 0x0500000604147981 */ /* 0x000f28000c1e9900 */
[----:B------:R-:W5:Y:S04]  /*0190*/  LDG.E.CONSTANT R17, desc[UR6][R4.64+0x60000] ;  /* 0x0600000604117981 */ /* 0x000f68000c1e9900 */
        /* <DEDUP_REMOVED lines=11> */
[----:B------:R-:W5:Y:S01]  /*0250*/  LDG.E.CONSTANT R23, desc[UR6][R4.64+0x130000] ;  /* 0x1300000604177981 */ /* 0x000f62000c1e9900 */
[----:B--2---:R-:W-:-:S03]  /*0260*/  IADD3 R22, PT, PT, R22, R6, R27 ;  /* 0x0000000616167210 */ /* 0x004fc60007ffe01b */
[----:B------:R-:W2:Y:S01]  /*0270*/  LDG.E.CONSTANT R6, desc[UR6][R4.64+0x120000] ;  /* 0x1200000604067981 */ /* 0x000ea2000c1e9900 */
[----:B---3--:R-:W-:-:S03]  /*0280*/  IADD3 R24, PT, PT, R24, R25, R22 ;  /* 0x0000001918187210 */ /* 0x008fc60007ffe016 */
[----:B------:R-:W3:Y:S04]  /*0290*/  LDG.E.CONSTANT R22, desc[UR6][R4.64+0x140000] ;  /* 0x1400000604167981 */ /* 0x000ee8000c1e9900 */
[----:B------:R-:W3:Y:S01]  /*02a0*/  LDG.E.CONSTANT R25, desc[UR6][R4.64+0x150000] ;  /* 0x1500000604197981 */ /* 0x000ee2000c1e9900 */
[----:B----4-:R-:W-:-:S03]  /*02b0*/  IADD3 R24, PT, PT, R20, R19, R24 ;  /* 0x0000001314187210 */ /* 0x010fc60007ffe018 */
[----:B------:R-:W4:Y:S04]  /*02c0*/  LDG.E.CONSTANT R19, desc[UR6][R4.64+0x160000] ;  /* 0x1600000604137981 */ /* 0x000f28000c1e9900 */
[----:B------:R-:W4:Y:S01]  /*02d0*/  LDG.E.CONSTANT R20, desc[UR6][R4.64+0x170000] ;  /* 0x1700000604147981 */ /* 0x000f22000c1e9900 */
[----:B-----5:R-:W-:-:S03]  /*02e0*/  IADD3 R24, PT, PT, R12, R17, R24 ;  /* 0x000000110c187210 */ /* 0x020fc60007ffe018 */
[----:B------:R-:W5:Y:S04]  /*02f0*/  LDG.E.CONSTANT R12, desc[UR6][R4.64+0x180000] ;  /* 0x18000006040c7981 */ /* 0x000f68000c1e9900 */
[----:B------:R-:W5:Y:S01]  /*0300*/  LDG.E.CONSTANT R17, desc[UR6][R4.64+0x190000] ;  /* 0x1900000604117981 */ /* 0x000f62000c1e9900 */
[----:B------:R-:W-:-:S03]  /*0310*/  IADD3 R24, PT, PT, R14, R11, R24 ;  /* 0x0000000b0e187210 */ /* 0x000fc60007ffe018 */
        /* <DEDUP_REMOVED lines=14> */
[----:B--2---:R-:W-:-:S03]  /*0400*/  IADD3 R24, PT, PT, R23, R6, R24 ;  /* 0x0000000617187210 */ /* 0x004fc60007ffe018 */
[----:B------:R-:W2:Y:S04]  /*0410*/  LDG.E.CONSTANT R6, desc[UR6][R4.64+0x240000] ;  /* 0x2400000604067981 */ /* 0x000ea8000c1e9900 */
        /* <DEDUP_REMOVED lines=133> */
[----:B------:R-:W-:-:S05]  /*0c70*/  IADD3 R26, P0, PT, R4, 0x1000000, RZ ;  /* 0x01000000041a7810 */ /* 0x000fca0007f1e0ff */
[----:B------:R-:W-:Y:S01]  /*0c80*/  IMAD.X R27, RZ, RZ, R5, P0 ;  /* 0x000000ffff1b7224 */ /* 0x000fe200000e0605 */
[----:B--2---:R-:W-:Y:S02]  /*0c90*/  IADD3 R6, PT, PT, R23, R6, R24 ;  /* 0x0000000617067210 */ /* 0x004fe40007ffe018 */
[----:B------:R-:W2:Y:S02]  /*0ca0*/  LDG.E.CONSTANT R23, desc[UR6][R4.64+0x7f0000] ;  /* 0x7f00000604177981 */ /* 0x000ea4000c1e9900 */
[----:B---3--:R-:W-:Y:S02]  /*0cb0*/  IADD3 R22, PT, PT, R25, R22, R6 ;  /* 0x0000001619167210 */ /* 0x008fe40007ffe006 */
[----:B------:R-:W2:Y:S02]  /*0cc0*/  LDG.E.CONSTANT R6, desc[UR6][R4.64+0x7e0000] ;  /* 0x7e00000604067981 */ /* 0x000ea4000c1e9900 */
[----:B----4-:R-:W-:Y:S02]  /*0cd0*/  IADD3 R22, PT, PT, R20, R19, R22 ;  /* 0x0000001314167210 */ /* 0x010fe40007ffe016 */
[----:B------:R-:W3:Y:S04]  /*0ce0*/  LDG.E.CONSTANT R19, desc[UR6][R26.64+-0x800000] ;  /* 0x800000061a137981 */ /* 0x000ee8000c1e9900 */
[----:B------:R-:W3:Y:S01]  /*0cf0*/  LDG.E.CONSTANT R20, desc[UR6][R26.64+-0x7f0000] ;  /* 0x810000061a147981 */ /* 0x000ee2000c1e9900 */
[----:B-----5:R-:W-:-:S03]  /*0d00*/  IADD3 R22, PT, PT, R17, R12, R22 ;  /* 0x0000000c11167210 */ /* 0x020fc60007ffe016 */
[----:B------:R-:W4:Y:S04]  /*0d10*/  LDG.E.CONSTANT R12, desc[UR6][R26.64+-0x7e0000] ;  /* 0x820000061a0c7981 */ /* 0x000f28000c1e9900 */
[----:B------:R-:W4:Y:S01]  /*0d20*/  LDG.E.CONSTANT R17, desc[UR6][R26.64+-0x7d0000] ;  /* 0x830000061a117981 */ /* 0x000f22000c1e9900 */
        /* <DEDUP_REMOVED lines=1920> */
[----:B--2---:R-:W-:Y:S02]  /*8530*/  IADD3 R24, PT, PT, R23, R6, R22 ;  /* 0x0000000617187210 */ /* 0x004fe40007ffe016 */
[----:B------:R-:W-:Y:S01]  /*8540*/  IADD3 R22, P0, PT, R4, 0x6000000, RZ ;  /* 0x0600000004167810 */ /* 0x000fe20007f1e0ff */
[----:B------:R-:W2:Y:S04]  /*8550*/  LDG.E.CONSTANT R6, desc[UR6][R26.64+0x7f0000] ;  /* 0x7f0000061a067981 */ /* 0x000ea8000c1e9900 */
[----:B------:R-:W-:Y:S01]  /*8560*/  IMAD.X R23, RZ, RZ, R5, P0 ;  /* 0x000000ffff177224 */ /* 0x000fe200000e0605 */
[----:B---3--:R-:W-:-:S04]  /*8570*/  IADD3 R24, PT, PT, R20, R19, R24 ;  /* 0x0000001314187210 */ /* 0x008fc80007ffe018 */
        /* <DEDUP_REMOVED lines=381> */
[----:B------:R-:W-:-:S05]  /*9d50*/  IMAD.X R29, RZ, RZ, R5, P0 ;  /* 0x000000ffff1d7224 */ /* 0x000fca00000e0605 */
[----:B------:R-:W5:Y:S01]  /*9d60*/  LDG.E.CONSTANT R27, desc[UR6][R28.64+0x7e0000] ;  /* 0x7e0000061c1b7981 */ /* 0x000f62000c1e9900 */
[----:B--2---:R-:W-:-:S03]  /*9d70*/  IADD3 R24, PT, PT, R25, R6, R24 ;  /* 0x0000000619187210 */ /* 0x004fc60007ffe018 */
[----:B------:R-:W2:Y:S04]  /*9d80*/  LDG.E.CONSTANT R6, desc[UR6][R22.64+0x7f0000] ;  /* 0x7f00000616067981 */ /* 0x000ea8000c1e9900 */
[----:B------:R-:W2:Y:S01]  /*9d90*/  LDG.E.CONSTANT R25, desc[UR6][R22.64+0x7e0000] ;  /* 0x7e00000616197981 */ /* 0x000ea2000c1e9900 */
[----:B---3--:R-:W-:-:S03]  /*9da0*/  IADD3 R24, PT, PT, R20, R19, R24 ;  /* 0x0000001314187210 */ /* 0x008fc60007ffe018 */
[----:B------:R-:W3:Y:S04]  /*9db0*/  LDG.E.CONSTANT R23, desc[UR6][R28.64+-0x730000] ;  /* 0x8d0000061c177981 */ /* 0x000ee8000c1e9900 */
        /* <DEDUP_REMOVED lines=382> */
[----:B------:R-:W-:-:S05]  /*b5a0*/  IMAD.X R7, RZ, RZ, R5, P0 ;  /* 0x000000ffff077224 */ /* 0x000fca00000e0605 */
        /* <DEDUP_REMOVED lines=384> */
[----:B------:R-:W2:Y:S01]  /*cdb0*/  LDG.E.CONSTANT R23, desc[UR6][R6.64+0x7e0000] ;  /* 0x7e00000606177981 */ /* 0x000ea2000c1e9900 */
[----:B------:R-:W-:-:S05]  /*cdc0*/  IMAD.X R11, RZ, RZ, R5, P0 ;  /* 0x000000ffff0b7224 */ /* 0x000fca00000e0605 */
        /* <DEDUP_REMOVED lines=2699> */
[----:B------:R-:W-:-:S05]  /*17680*/  IADD3 R4, P0, PT, R4, 0x10000000, RZ ;  /* 0x1000000004047810 */ /* 0x000fca0007f1e0ff */
[----:B------:R-:W-:-:S05]  /*17690*/  IMAD.X R5, RZ, RZ, R5, P0 ;  /* 0x000000ffff057224 */ /* 0x000fca00000e0605 */
        /* <DEDUP_REMOVED lines=191> */
[----:B------:R-:W-:-:S05]  /*18290*/  VIADD R9, R9, 0x1000 ;  /* 0x0000100009097836 */ /* 0x000fca0000000000 */
[----:B------:R-:W-:Y:S02]  /*182a0*/  ISETP.NE.AND P0, PT, R9, 0x4000, PT ;  /* 0x000040000900780c */ /* 0x000fe40003f05270 */
[----:B--2---:R-:W-:-:S04]  /*182b0*/  IADD3 R20, PT, PT, R23, R20, R26 ;  /* 0x0000001417147210 */ /* 0x004fc80007ffe01a */
[----:B---3--:R-:W-:-:S04]  /*182c0*/  IADD3 R16, PT, PT, R19, R16, R20 ;  /* 0x0000001013107210 */ /* 0x008fc80007ffe014 */
[----:B----4-:R-:W-:-:S04]  /*182d0*/  IADD3 R10, PT, PT, R10, R17, R16 ;  /* 0x000000110a0a7210 */ /* 0x010fc80007ffe010 */
[----:B-----5:R-:W-:-:S04]  /*182e0*/  IADD3 R10, PT, PT, R11, R12, R10 ;  /* 0x0000000c0b0a7210 */ /* 0x020fc80007ffe00a */
[----:B------:R-:W-:-:S04]  /*182f0*/  IADD3 R6, PT, PT, R6, R7, R10 ;  /* 0x0000000706067210 */ /* 0x000fc80007ffe00a */
[----:B------:R-:W-:-:S04]  /*18300*/  IADD3 R6, PT, PT, R8, R13, R6 ;  /* 0x0000000d08067210 */ /* 0x000fc80007ffe006 */
[----:B------:R-:W-:-:S04]  /*18310*/  IADD3 R6, PT, PT, R15, R14, R6 ;  /* 0x0000000e0f067210 */ /* 0x000fc80007ffe006 */
[----:B------:R-:W-:-:S04]  /*18320*/  IADD3 R6, PT, PT, R18, R21, R6 ;  /* 0x0000001512067210 */ /* 0x000fc80007ffe006 */
[----:B------:R-:W-:-:S04]  /*18330*/  IADD3 R6, PT, PT, R24, R25, R6 ;  /* 0x0000001918067210 */ /* 0x000fc80007ffe006 */
[----:B------:R-:W-:Y:S01]  /*18340*/  IADD3 R27, PT, PT, R22, R27, R6 ;  /* 0x0000001b161b7210 */ /* 0x000fe20007ffe006 */
[----:B------:R-:W-:Y:S06]  /*18350*/  @P0 BRA `(.L_x_1) ;  /* 0xfffffe7c00700947 */ /* 0x000fec000383ffff */
[----:B------:R-:W-:Y:S05]  /*18360*/  BRA.U UP0, `(.L_x_2) ;  /* 0xfffffe7d00587547 */ /* 0x000fea000b83ffff */
.L_x_0:
[----:B------:R-:W0:Y:S02]  /*18370*/  LDC.64 R2, c[0x0][0x388] ;  /* 0x0000e200ff027b82 */ /* 0x000e240000000a00 */
[----:B0-----:R-:W-:-:S05]  /*18380*/  IMAD.WIDE.U32 R2, R0, 0x4, R2 ;  /* 0x0000000400027825 */ /* 0x001fca00078e0002 */
[----:B------:R-:W-:Y:S01]  /*18390*/  STG.E desc[UR6][R2.64], R27 ;  /* 0x0000001b02007986 */ /* 0x000fe2000c101906 */
[----:B------:R-:W-:Y:S05]  /*183a0*/  EXIT ;  /* 0x000000000000794d */ /* 0x000fea0003800000 */
.L_x_3:
[----:B------:R-:W-:-:S00]  /*183b0*/  BRA `(.L_x_3) ;  /* 0xfffffffc00fc7947 */ /* 0x000fc0000383ffff */
[----:B------:R-:W-:-:S00]  /*183c0*/  NOP ;  /* 0x0000000000007918 */ /* 0x000fc00000000000 */
        /* <DEDUP_REMOVED lines=11> */
.L_x_8:


//--------------------- .text._Z9AoSKernelILi16384EEvPK9AppleTreePii --------------------------
	.section	.text._Z9AoSKernelILi16384EEvPK9AppleTreePii,"ax",@progbits
	.align	128
        .global         _Z9AoSKernelILi16384EEvPK9AppleTreePii
        .type           _Z9AoSKernelILi16384EEvPK9AppleTreePii,@function
        .size           _Z9AoSKernelILi16384EEvPK9AppleTreePii,(.L_x_9 - _Z9AoSKernelILi16384EEvPK9AppleTreePii)
        .other          _Z9AoSKernelILi16384EEvPK9AppleTreePii,@"STO_CUDA_ENTRY STV_DEFAULT"
_Z9AoSKernelILi16384EEvPK9AppleTreePii:
.text._Z9AoSKernelILi16384EEvPK9AppleTreePii:
        /* <DEDUP_REMOVED lines=13> */
.L_x_6:
[----:B------:R-:W0:Y:S01]  /*00d0*/  LDCU UR5, c[0x0][0x390] ;  /* 0x00007200ff0577ac */ /* 0x000e220008000800 */
[----:B------:R-:W-:Y:S02]  /*00e0*/  IMAD.MOV.U32 R7, RZ, RZ, RZ ;  /* 0x000000ffff077224 */ /* 0x000fe400078e00ff */
[----:B------:R-:W-:Y:S01]  /*00f0*/  IMAD.MOV.U32 R27, RZ, RZ, RZ ;  /* 0x000000ffff1b7224 */ /* 0x000fe200078e00ff */
[----:B------:R-:W-:-:S04]  /*0100*/  UIADD3 UR4, UPT, UPT, UR4, 0x1, URZ ;  /* 0x0000000104047890 */ /* 0x000fc8000fffe0ff */
[----:B0-----:R-:W-:-:S11]  /*0110*/  UISETP.NE.AND UP0, UPT, UR4, UR5, UPT ;  /* 0x000000050400728c */ /* 0x001fd6000bf05270 */
.L_x_5:
        /* <DEDUP_REMOVED lines=22> */
[----:B------:R-:W2:Y:S04]  /*0280*/  LDG.E.CONSTANT R9, desc[UR6][R4.64+0x54] ;  /* 0x0000540604097981 */ /* 0x000ea8000c1e9900 */
[----:B------:R-:W2:Y:S01]  /*0290*/  LDG.E.CONSTANT R27, desc[UR6][R4.64+0x3ff8] ;  /* 0x003ff806041b7981 */ /* 0x000ea2000c1e9900 */
[----:B---3--:R-:W-:-:S03]  /*02a0*/  IADD3 R24, PT, PT, R24, R29, R8 ;  /* 0x0000001d18187210 */ /* 0x008fc60007ffe008 */
[----:B------:R-:W2:Y:S01]  /*02b0*/  LDG.E.CONSTANT R8, desc[UR6][R4.64+0x50] ;  /* 0x0000500604087981 */ /* 0x000ea2000c1e9900 */
[----:B----4-:R-:W-:-:S03]  /*02c0*/  IADD3 R24, PT, PT, R25, R22, R24 ;  /* 0x0000001619187210 */ /* 0x010fc60007ffe018 */
        /* <DEDUP_REMOVED lines=6106> */
[----:B------:R-:W4:Y:S04]  /*18070*/  LDG.E.CONSTANT R23, desc[UR6][R4.64+0x3ff4] ;  /* 0x003ff40604177981 */ /* 0x000f28000c1e9900 */
[----:B------:R-:W4:Y:S01]  /*18080*/  LDG.E.CONSTANT R20, desc[UR6][R4.64+0x3ffc] ;  /* 0x003ffc0604147981 */ /* 0x000f22000c1e9900 */
[----:B-----5:R-:W-:-:S04]  /*18090*/  IADD3 R18, PT, PT, R21, R18, R26 ;  /* 0x0000001215127210 */ /* 0x020fc80007ffe01a */
[----:B------:R-:W-:-:S04]  /*180a0*/  IADD3 R16, PT, PT, R19, R16, R18 ;  /* 0x0000001013107210 */ /* 0x000fc80007ffe012 */
[----:B------:R-:W-:-:S04]  /*180b0*/  IADD3 R6, PT, PT, R6, R17, R16 ;  /* 0x0000001106067210 */ /* 0x000fc80007ffe010 */
[----:B------:R-:W-:-:S04]  /*180c0*/  IADD3 R6, PT, PT, R14, R15, R6 ;  /* 0x0000000f0e067210 */ /* 0x000fc80007ffe006 */
[----:B------:R-:W-:Y:S01]  /*180d0*/  IADD3 R6, PT, PT, R12, R13, R6 ;  /* 0x0000000d0c067210 */ /* 0x000fe20007ffe006 */
[----:B------:R-:W-:-:S03]  /*180e0*/  VIADD R7, R7, 0x1000 ;  /* 0x0000100007077836 */ /* 0x000fc60000000000 */
[----:B------:R-:W-:Y:S02]  /*180f0*/  IADD3 R6, PT, PT, R10, R11, R6 ;  /* 0x0000000b0a067210 */ /* 0x000fe40007ffe006 */
[----:B------:R-:W-:Y:S02]  /*18100*/  ISETP.NE.AND P0, PT, R7, 0x4000, PT ;  /* 0x000040000700780c */ /* 0x000fe40003f05270 */
[----:B--2---:R-:W-:-:S04]  /*18110*/  IADD3 R6, PT, PT, R9, R8, R6 ;  /* 0x0000000809067210 */ /* 0x004fc80007ffe006 */
[----:B---3--:R-:W-:-:S04]  /*18120*/  IADD3 R6, PT, PT, R22, R25, R6 ;  /* 0x0000001916067210 */ /* 0x008fc80007ffe006 */
[----:B----4-:R-:W-:-:S04]  /*18130*/  IADD3 R6, PT, PT, R23, R24, R6 ;  /* 0x0000001817067210 */ /* 0x010fc80007ffe006 */
[----:B------:R-:W-:Y:S01]  /*18140*/  IADD3 R27, PT, PT, R20, R27, R6 ;  /* 0x0000001b141b7210 */ /* 0x000fe20007ffe006 */
[----:B------:R-:W-:Y:S06]  /*18150*/  @P0 BRA `(.L_x_5) ;  /* 0xfffffe7c00f00947 */ /* 0x000fec000383ffff */
[----:B------:R-:W-:Y:S05]  /*18160*/  BRA.U UP0, `(.L_x_6) ;  /* 0xfffffe7d00d87547 */ /* 0x000fea000b83ffff */
.L_x_4:
[----:B------:R-:W0:Y:S02]  /*18170*/  LDC.64 R2, c[0x0][0x388] ;  /* 0x0000e200ff027b82 */ /* 0x000e240000000a00 */
[----:B0-----:R-:W-:-:S05]  /*18180*/  IMAD.WIDE.U32 R2, R0, 0x4, R2 ;  /* 0x0000000400027825 */ /* 0x001fca00078e0002 */
[----:B------:R-:W-:Y:S01]  /*18190*/  STG.E desc[UR6][R2.64], R27 ;  /* 0x0000001b02007986 */ /* 0x000fe2000c101906 */
[----:B------:R-:W-:Y:S05]  /*181a0*/  EXIT ;  /* 0x000000000000794d */ /* 0x000fea0003800000 */
.L_x_7:
        /* <DEDUP_REMOVED lines=13> */
.L_x_9:


//--------------------- .nv.shared.reserved.0     --------------------------
	.section	.nv.shared.reserved.0,"aw",@nobits
	.weak		__nv_reservedSMEM_offset_0_alias
	.size		__nv_reservedSMEM_offset_0_alias, 0, 64
	.other		__nv_reservedSMEM_offset_0_alias,@"STO_CUDA_RESERVED_SHARED STV_DEFAULT"
__nv_reservedSMEM_offset_0_alias:
	.zero		0
	.zero		64


//--------------------- .nv.constant0._Z9SoAKernelILi16384EEvPK13ApplesOnTreesPii --------------------------
	.section	.nv.constant0._Z9SoAKernelILi16384EEvPK13ApplesOnTreesPii,"a",@progbits
	.sectionflags	@""
	.align	4
.nv.constant0._Z9SoAKernelILi16384EEvPK13ApplesOnTreesPii:
	.zero		916


//--------------------- .nv.constant0._Z9AoSKernelILi16384EEvPK9AppleTreePii --------------------------
	.section	.nv.constant0._Z9AoSKernelILi16384EEvPK9AppleTreePii,"a",@progbits
	.sectionflags	@""
	.align	4
.nv.constant0._Z9AoSKernelILi16384EEvPK9AppleTreePii:
	.zero		916


//--------------------- SYMBOLS --------------------------

	.type		.nv.reservedSmem.offset0,@object
	.size		.nv.reservedSmem.offset0,0x4
